//
// Generated by NVIDIA NVVM Compiler
//
// Compiler Build ID: CL-36424714
// Cuda compilation tools, release 13.0, V13.0.88
// Based on NVVM 20.0.0
//

.version 9.0
.target sm_100
.address_size 64

	// .globl	_Z24test_combinations_kernelPKtS0_S0_S0_S0_S0_S0_iiiiiPbPt
.const .align 4 .b8 K[256] = {152, 47, 138, 66, 145, 68, 55, 113, 207, 251, 192, 181, 165, 219, 181, 233, 91, 194, 86, 57, 241, 17, 241, 89, 164, 130, 63, 146, 213, 94, 28, 171, 152, 170, 7, 216, 1, 91, 131, 18, 190, 133, 49, 36, 195, 125, 12, 85, 116, 93, 190, 114, 254, 177, 222, 128, 167, 6, 220, 155, 116, 241, 155, 193, 193, 105, 155, 228, 134, 71, 190, 239, 198, 157, 193, 15, 204, 161, 12, 36, 111, 44, 233, 45, 170, 132, 116, 74, 220, 169, 176, 92, 218, 136, 249, 118, 82, 81, 62, 152, 109, 198, 49, 168, 200, 39, 3, 176, 199, 127, 89, 191, 243, 11, 224, 198, 71, 145, 167, 213, 81, 99, 202, 6, 103, 41, 41, 20, 133, 10, 183, 39, 56, 33, 27, 46, 252, 109, 44, 77, 19, 13, 56, 83, 84, 115, 10, 101, 187, 10, 106, 118, 46, 201, 194, 129, 133, 44, 114, 146, 161, 232, 191, 162, 75, 102, 26, 168, 112, 139, 75, 194, 163, 81, 108, 199, 25, 232, 146, 209, 36, 6, 153, 214, 133, 53, 14, 244, 112, 160, 106, 16, 22, 193, 164, 25, 8, 108, 55, 30, 76, 119, 72, 39, 181, 188, 176, 52, 179, 12, 28, 57, 74, 170, 216, 78, 79, 202, 156, 91, 243, 111, 46, 104, 238, 130, 143, 116, 111, 99, 165, 120, 20, 120, 200, 132, 8, 2, 199, 140, 250, 255, 190, 144, 235, 108, 80, 164, 247, 163, 249, 190, 242, 120, 113, 198};
// _ZZ24test_combinations_kernelPKtS0_S0_S0_S0_S0_S0_iiiiiPbPtE9s_targets has been demoted

.visible .entry _Z24test_combinations_kernelPKtS0_S0_S0_S0_S0_S0_iiiiiPbPt(
	.param .u64 .ptr .align 1 _Z24test_combinations_kernelPKtS0_S0_S0_S0_S0_S0_iiiiiPbPt_param_0,
	.param .u64 .ptr .align 1 _Z24test_combinations_kernelPKtS0_S0_S0_S0_S0_S0_iiiiiPbPt_param_1,
	.param .u64 .ptr .align 1 _Z24test_combinations_kernelPKtS0_S0_S0_S0_S0_S0_iiiiiPbPt_param_2,
	.param .u64 .ptr .align 1 _Z24test_combinations_kernelPKtS0_S0_S0_S0_S0_S0_iiiiiPbPt_param_3,
	.param .u64 .ptr .align 1 _Z24test_combinations_kernelPKtS0_S0_S0_S0_S0_S0_iiiiiPbPt_param_4,
	.param .u64 .ptr .align 1 _Z24test_combinations_kernelPKtS0_S0_S0_S0_S0_S0_iiiiiPbPt_param_5,
	.param .u64 .ptr .align 1 _Z24test_combinations_kernelPKtS0_S0_S0_S0_S0_S0_iiiiiPbPt_param_6,
	.param .u32 _Z24test_combinations_kernelPKtS0_S0_S0_S0_S0_S0_iiiiiPbPt_param_7,
	.param .u32 _Z24test_combinations_kernelPKtS0_S0_S0_S0_S0_S0_iiiiiPbPt_param_8,
	.param .u32 _Z24test_combinations_kernelPKtS0_S0_S0_S0_S0_S0_iiiiiPbPt_param_9,
	.param .u32 _Z24test_combinations_kernelPKtS0_S0_S0_S0_S0_S0_iiiiiPbPt_param_10,
	.param .u32 _Z24test_combinations_kernelPKtS0_S0_S0_S0_S0_S0_iiiiiPbPt_param_11,
	.param .u64 .ptr .align 1 _Z24test_combinations_kernelPKtS0_S0_S0_S0_S0_S0_iiiiiPbPt_param_12,
	.param .u64 .ptr .align 1 _Z24test_combinations_kernelPKtS0_S0_S0_S0_S0_S0_iiiiiPbPt_param_13
)
{
	.local .align 16 .b8 	__local_depot0[96];
	.reg .b64 	%SP;
	.reg .b64 	%SPL;
	.reg .pred 	%p<129>;
	.reg .b16 	%rs<388>;
	.reg .b32 	%r<18891>;
	.reg .b64 	%rd<374>;
	// demoted variable
	.shared .align 2 .b8 _ZZ24test_combinations_kernelPKtS0_S0_S0_S0_S0_S0_iiiiiPbPtE9s_targets[16];
	mov.u64 	%SPL, __local_depot0;
	ld.param.u64 	%rd69, [_Z24test_combinations_kernelPKtS0_S0_S0_S0_S0_S0_iiiiiPbPt_param_0];
	ld.param.u64 	%rd70, [_Z24test_combinations_kernelPKtS0_S0_S0_S0_S0_S0_iiiiiPbPt_param_1];
	ld.param.u64 	%rd71, [_Z24test_combinations_kernelPKtS0_S0_S0_S0_S0_S0_iiiiiPbPt_param_2];
	ld.param.u64 	%rd72, [_Z24test_combinations_kernelPKtS0_S0_S0_S0_S0_S0_iiiiiPbPt_param_3];
	ld.param.u64 	%rd73, [_Z24test_combinations_kernelPKtS0_S0_S0_S0_S0_S0_iiiiiPbPt_param_4];
	ld.param.u64 	%rd74, [_Z24test_combinations_kernelPKtS0_S0_S0_S0_S0_S0_iiiiiPbPt_param_5];
	ld.param.u64 	%rd75, [_Z24test_combinations_kernelPKtS0_S0_S0_S0_S0_S0_iiiiiPbPt_param_6];
	ld.param.u32 	%r64, [_Z24test_combinations_kernelPKtS0_S0_S0_S0_S0_S0_iiiiiPbPt_param_7];
	ld.param.u32 	%r65, [_Z24test_combinations_kernelPKtS0_S0_S0_S0_S0_S0_iiiiiPbPt_param_8];
	ld.param.u32 	%r66, [_Z24test_combinations_kernelPKtS0_S0_S0_S0_S0_S0_iiiiiPbPt_param_9];
	ld.param.u32 	%r67, [_Z24test_combinations_kernelPKtS0_S0_S0_S0_S0_S0_iiiiiPbPt_param_10];
	ld.param.u32 	%r68, [_Z24test_combinations_kernelPKtS0_S0_S0_S0_S0_S0_iiiiiPbPt_param_11];
	ld.param.u64 	%rd76, [_Z24test_combinations_kernelPKtS0_S0_S0_S0_S0_S0_iiiiiPbPt_param_12];
	cvta.to.global.u64 	%rd1, %rd76;
	add.u64 	%rd2, %SPL, 0;
	add.u64 	%rd373, %SPL, 48;
	mov.u32 	%r1, %tid.x;
	setp.gt.u32 	%p1, %r1, 7;
	@%p1 bra 	$L__BB0_2;
	cvta.to.global.u64 	%rd80, %rd75;
	mul.wide.u32 	%rd81, %r1, 2;
	add.s64 	%rd82, %rd80, %rd81;
	ld.global.u16 	%rs25, [%rd82];
	shl.b32 	%r69, %r1, 1;
	mov.u32 	%r70, _ZZ24test_combinations_kernelPKtS0_S0_S0_S0_S0_S0_iiiiiPbPtE9s_targets;
	add.s32 	%r71, %r70, %r69;
	st.shared.u16 	[%r71], %rs25;
$L__BB0_2:
	bar.sync 	0;
	mov.u32 	%r72, %ctaid.x;
	mov.u32 	%r73, %ntid.x;
	mad.lo.s32 	%r74, %r72, %r73, %r1;
	cvt.u64.u32 	%rd4, %r74;
	ld.global.u8 	%rs26, [%rd1];
	setp.ne.s16 	%p2, %rs26, 0;
	@%p2 bra 	$L__BB0_236;
	cvt.s64.s32 	%rd5, %r64;
	cvt.s64.s32 	%rd6, %r65;
	mul.wide.s32 	%rd83, %r65, %r64;
	cvt.s64.s32 	%rd7, %r66;
	mul.lo.s64 	%rd84, %rd83, %rd7;
	cvt.s64.s32 	%rd8, %r67;
	mul.lo.s64 	%rd85, %rd84, %rd8;
	cvt.s64.s32 	%rd9, %r68;
	mul.lo.s64 	%rd86, %rd85, %rd9;
	setp.le.u64 	%p3, %rd86, %rd4;
	@%p3 bra 	$L__BB0_236;
	and.b64  	%rd87, %rd5, -4294967296;
	setp.ne.s64 	%p4, %rd87, 0;
	@%p4 bra 	$L__BB0_6;
	cvt.u32.u64 	%r75, %rd5;
	cvt.u32.u64 	%r76, %rd4;
	div.u32 	%r77, %r76, %r75;
	mul.lo.s32 	%r78, %r77, %r75;
	sub.s32 	%r79, %r76, %r78;
	cvt.u64.u32 	%rd349, %r77;
	cvt.u64.u32 	%rd350, %r79;
	bra.uni 	$L__BB0_7;
$L__BB0_6:
	div.u64 	%rd349, %rd4, %rd5;
	mul.lo.s64 	%rd88, %rd349, %rd5;
	sub.s64 	%rd350, %rd4, %rd88;
$L__BB0_7:
	and.b64  	%rd89, %rd6, -4294967296;
	setp.ne.s64 	%p5, %rd89, 0;
	@%p5 bra 	$L__BB0_9;
	cvt.u32.u64 	%r80, %rd6;
	cvt.u32.u64 	%r81, %rd349;
	div.u32 	%r82, %r81, %r80;
	mul.lo.s32 	%r83, %r82, %r80;
	sub.s32 	%r84, %r81, %r83;
	cvt.u64.u32 	%rd351, %r82;
	cvt.u64.u32 	%rd352, %r84;
	bra.uni 	$L__BB0_10;
$L__BB0_9:
	div.u64 	%rd351, %rd349, %rd6;
	mul.lo.s64 	%rd90, %rd351, %rd6;
	sub.s64 	%rd352, %rd349, %rd90;
$L__BB0_10:
	cvt.u32.u64 	%r2, %rd352;
	and.b64  	%rd91, %rd7, -4294967296;
	setp.ne.s64 	%p6, %rd91, 0;
	@%p6 bra 	$L__BB0_12;
	cvt.u32.u64 	%r85, %rd7;
	cvt.u32.u64 	%r86, %rd351;
	div.u32 	%r87, %r86, %r85;
	mul.lo.s32 	%r88, %r87, %r85;
	sub.s32 	%r89, %r86, %r88;
	cvt.u64.u32 	%rd353, %r87;
	cvt.u64.u32 	%rd354, %r89;
	bra.uni 	$L__BB0_13;
$L__BB0_12:
	div.u64 	%rd353, %rd351, %rd7;
	mul.lo.s64 	%rd92, %rd353, %rd7;
	sub.s64 	%rd354, %rd351, %rd92;
$L__BB0_13:
	and.b64  	%rd93, %rd8, -4294967296;
	setp.ne.s64 	%p7, %rd93, 0;
	@%p7 bra 	$L__BB0_15;
	cvt.u32.u64 	%r90, %rd8;
	cvt.u32.u64 	%r91, %rd353;
	div.u32 	%r92, %r91, %r90;
	mul.lo.s32 	%r93, %r92, %r90;
	sub.s32 	%r94, %r91, %r93;
	cvt.u64.u32 	%rd355, %r92;
	cvt.u64.u32 	%rd356, %r94;
	bra.uni 	$L__BB0_16;
$L__BB0_15:
	div.u64 	%rd355, %rd353, %rd8;
	mul.lo.s64 	%rd94, %rd355, %rd8;
	sub.s64 	%rd356, %rd353, %rd94;
$L__BB0_16:
	cvt.u32.u64 	%r3, %rd356;
	and.b64  	%rd95, %rd9, -4294967296;
	setp.ne.s64 	%p8, %rd95, 0;
	@%p8 bra 	$L__BB0_18;
	cvt.u32.u64 	%r95, %rd9;
	cvt.u32.u64 	%r96, %rd355;
	rem.u32 	%r97, %r96, %r95;
	cvt.u64.u32 	%rd357, %r97;
	bra.uni 	$L__BB0_19;
$L__BB0_18:
	rem.u64 	%rd357, %rd355, %rd9;
$L__BB0_19:
	cvta.to.global.u64 	%rd97, %rd74;
	cvta.to.global.u64 	%rd98, %rd69;
	cvt.u32.u64 	%r98, %rd357;
	mul.lo.s64 	%rd99, %rd350, 60129542144;
	shr.s64 	%rd100, %rd99, 31;
	add.s64 	%rd101, %rd98, %rd100;
	ld.global.u16 	%rs1, [%rd101];
	or.b64  	%rd102, %rd99, 4294967296;
	shr.s64 	%rd103, %rd102, 31;
	add.s64 	%rd104, %rd98, %rd103;
	ld.global.u16 	%rs2, [%rd104];
	add.s64 	%rd105, %rd99, 8589934592;
	shr.s64 	%rd106, %rd105, 31;
	add.s64 	%rd107, %rd98, %rd106;
	ld.global.u16 	%rs3, [%rd107];
	add.s64 	%rd108, %rd99, 12884901888;
	shr.s64 	%rd109, %rd108, 31;
	add.s64 	%rd110, %rd98, %rd109;
	ld.global.u16 	%rs4, [%rd110];
	add.s64 	%rd111, %rd99, 17179869184;
	shr.s64 	%rd112, %rd111, 31;
	add.s64 	%rd113, %rd98, %rd112;
	ld.global.u16 	%rs5, [%rd113];
	add.s64 	%rd114, %rd99, 21474836480;
	shr.s64 	%rd115, %rd114, 31;
	add.s64 	%rd116, %rd98, %rd115;
	ld.global.u16 	%rs6, [%rd116];
	add.s64 	%rd117, %rd99, 25769803776;
	shr.s64 	%rd118, %rd117, 31;
	add.s64 	%rd119, %rd98, %rd118;
	ld.global.u16 	%rs7, [%rd119];
	add.s64 	%rd120, %rd99, 30064771072;
	shr.s64 	%rd121, %rd120, 31;
	add.s64 	%rd122, %rd98, %rd121;
	ld.global.u16 	%rs8, [%rd122];
	mov.b32 	%r99, {%rs7, %rs8};
	mov.b32 	%r100, {%rs5, %rs6};
	mov.b32 	%r101, {%rs3, %rs4};
	mov.b32 	%r102, {%rs1, %rs2};
	st.local.v4.b32 	[%rd373], {%r102, %r101, %r100, %r99};
	add.s64 	%rd123, %rd99, 34359738368;
	shr.s64 	%rd124, %rd123, 31;
	add.s64 	%rd125, %rd98, %rd124;
	ld.global.u16 	%rs9, [%rd125];
	add.s64 	%rd126, %rd99, 38654705664;
	shr.s64 	%rd127, %rd126, 31;
	add.s64 	%rd128, %rd98, %rd127;
	ld.global.u16 	%rs10, [%rd128];
	add.s64 	%rd129, %rd99, 42949672960;
	shr.s64 	%rd130, %rd129, 31;
	add.s64 	%rd131, %rd98, %rd130;
	ld.global.u16 	%rs11, [%rd131];
	add.s64 	%rd132, %rd99, 47244640256;
	shr.s64 	%rd133, %rd132, 31;
	add.s64 	%rd134, %rd98, %rd133;
	ld.global.u16 	%rs12, [%rd134];
	add.s64 	%rd135, %rd99, 51539607552;
	shr.s64 	%rd136, %rd135, 31;
	add.s64 	%rd137, %rd98, %rd136;
	ld.global.u16 	%rs13, [%rd137];
	add.s64 	%rd138, %rd99, 55834574848;
	shr.s64 	%rd139, %rd138, 31;
	add.s64 	%rd140, %rd98, %rd139;
	ld.global.u16 	%rs14, [%rd140];
	shl.b32 	%r103, %r2, 1;
	cvta.to.global.u64 	%rd141, %rd70;
	mul.wide.s32 	%rd142, %r103, 2;
	add.s64 	%rd143, %rd141, %rd142;
	ld.global.u16 	%rs15, [%rd143];
	ld.global.u16 	%rs16, [%rd143+2];
	mov.b32 	%r104, {%rs15, %rs16};
	mov.b32 	%r105, {%rs13, %rs14};
	mov.b32 	%r106, {%rs11, %rs12};
	mov.b32 	%r107, {%rs9, %rs10};
	st.local.v4.b32 	[%rd373+16], {%r107, %r106, %r105, %r104};
	shl.b64 	%rd144, %rd354, 32;
	shr.s64 	%rd145, %rd144, 31;
	cvta.to.global.u64 	%rd146, %rd71;
	add.s64 	%rd147, %rd146, %rd145;
	ld.global.u16 	%rs17, [%rd147];
	shl.b32 	%r108, %r3, 1;
	cvta.to.global.u64 	%rd148, %rd72;
	mul.wide.s32 	%rd149, %r108, 2;
	add.s64 	%rd150, %rd148, %rd149;
	ld.global.u16 	%rs18, [%rd150];
	ld.global.u16 	%rs19, [%rd150+2];
	shl.b32 	%r109, %r98, 1;
	cvta.to.global.u64 	%rd151, %rd73;
	mul.wide.s32 	%rd152, %r109, 2;
	add.s64 	%rd153, %rd151, %rd152;
	ld.global.u16 	%rs20, [%rd153];
	ld.global.u16 	%rs21, [%rd153+2];
	ld.global.u16 	%rs22, [%rd97];
	ld.global.u16 	%rs23, [%rd97+2];
	ld.global.u16 	%rs24, [%rd97+4];
	ld.shared.u16 	%rs27, [_ZZ24test_combinations_kernelPKtS0_S0_S0_S0_S0_S0_iiiiiPbPtE9s_targets];
	mov.b32 	%r110, {%rs19, %rs20};
	mov.b32 	%r111, {%rs17, %rs18};
	mov.b32 	%r112, {%rs23, %rs24};
	mov.b32 	%r113, {%rs21, %rs27};
	st.local.v4.b32 	[%rd373+32], {%r111, %r110, %r113, %r112};
	mov.b64 	%rd358, 0;
$L__BB0_20:
	add.s64 	%rd154, %rd2, %rd358;
	mov.b16 	%rs28, 0;
	st.local.u8 	[%rd154], %rs28;
	add.s64 	%rd38, %rd358, 1;
	setp.lt.u64 	%p9, %rd358, 32;
	mov.u64 	%rd358, %rd38;
	@%p9 bra 	$L__BB0_20;
	mov.b32 	%r18883, 5;
	mov.u64 	%rd359, %rd373;
$L__BB0_22:
	ld.local.u16 	%r5, [%rd359];
	and.b32  	%r115, %r5, 1024;
	setp.eq.s32 	%p10, %r115, 0;
	@%p10 bra 	$L__BB0_24;
	add.s32 	%r116, %r18883, -5;
	shr.s32 	%r117, %r116, 31;
	shr.u32 	%r118, %r117, 29;
	add.s32 	%r119, %r116, %r118;
	and.b32  	%r120, %r119, -8;
	sub.s32 	%r121, %r120, %r116;
	add.s32 	%r122, %r121, 7;
	shr.s32 	%r123, %r119, 3;
	mov.b32 	%r124, 1;
	shl.b32 	%r125, %r124, %r122;
	cvt.s64.s32 	%rd155, %r123;
	add.s64 	%rd156, %rd2, %rd155;
	ld.local.u8 	%rs29, [%rd156];
	cvt.u16.u32 	%rs30, %r125;
	or.b16  	%rs31, %rs29, %rs30;
	st.local.u8 	[%rd156], %rs31;
$L__BB0_24:
	and.b32  	%r126, %r5, 512;
	setp.eq.s32 	%p11, %r126, 0;
	@%p11 bra 	$L__BB0_26;
	add.s32 	%r127, %r18883, -4;
	shr.s32 	%r128, %r127, 31;
	shr.u32 	%r129, %r128, 29;
	add.s32 	%r130, %r127, %r129;
	and.b32  	%r131, %r130, -8;
	sub.s32 	%r132, %r131, %r127;
	add.s32 	%r133, %r132, 7;
	shr.s32 	%r134, %r130, 3;
	mov.b32 	%r135, 1;
	shl.b32 	%r136, %r135, %r133;
	cvt.s64.s32 	%rd157, %r134;
	add.s64 	%rd158, %rd2, %rd157;
	ld.local.u8 	%rs32, [%rd158];
	cvt.u16.u32 	%rs33, %r136;
	or.b16  	%rs34, %rs32, %rs33;
	st.local.u8 	[%rd158], %rs34;
$L__BB0_26:
	and.b32  	%r137, %r5, 256;
	setp.eq.s32 	%p12, %r137, 0;
	@%p12 bra 	$L__BB0_28;
	add.s32 	%r138, %r18883, -3;
	shr.s32 	%r139, %r138, 31;
	shr.u32 	%r140, %r139, 29;
	add.s32 	%r141, %r138, %r140;
	and.b32  	%r142, %r141, -8;
	sub.s32 	%r143, %r142, %r138;
	add.s32 	%r144, %r143, 7;
	shr.s32 	%r145, %r141, 3;
	mov.b32 	%r146, 1;
	shl.b32 	%r147, %r146, %r144;
	cvt.s64.s32 	%rd159, %r145;
	add.s64 	%rd160, %rd2, %rd159;
	ld.local.u8 	%rs35, [%rd160];
	cvt.u16.u32 	%rs36, %r147;
	or.b16  	%rs37, %rs35, %rs36;
	st.local.u8 	[%rd160], %rs37;
$L__BB0_28:
	and.b32  	%r148, %r5, 128;
	setp.eq.s32 	%p13, %r148, 0;
	@%p13 bra 	$L__BB0_30;
	add.s32 	%r149, %r18883, -2;
	shr.s32 	%r150, %r149, 31;
	shr.u32 	%r151, %r150, 29;
	add.s32 	%r152, %r149, %r151;
	and.b32  	%r153, %r152, -8;
	sub.s32 	%r154, %r153, %r149;
	add.s32 	%r155, %r154, 7;
	shr.s32 	%r156, %r152, 3;
	mov.b32 	%r157, 1;
	shl.b32 	%r158, %r157, %r155;
	cvt.s64.s32 	%rd161, %r156;
	add.s64 	%rd162, %rd2, %rd161;
	ld.local.u8 	%rs38, [%rd162];
	cvt.u16.u32 	%rs39, %r158;
	or.b16  	%rs40, %rs38, %rs39;
	st.local.u8 	[%rd162], %rs40;
$L__BB0_30:
	and.b32  	%r159, %r5, 64;
	setp.eq.s32 	%p14, %r159, 0;
	@%p14 bra 	$L__BB0_32;
	add.s32 	%r160, %r18883, -1;
	shr.s32 	%r161, %r160, 31;
	shr.u32 	%r162, %r161, 29;
	add.s32 	%r163, %r160, %r162;
	and.b32  	%r164, %r163, -8;
	sub.s32 	%r165, %r164, %r160;
	add.s32 	%r166, %r165, 7;
	shr.s32 	%r167, %r163, 3;
	mov.b32 	%r168, 1;
	shl.b32 	%r169, %r168, %r166;
	cvt.s64.s32 	%rd163, %r167;
	add.s64 	%rd164, %rd2, %rd163;
	ld.local.u8 	%rs41, [%rd164];
	cvt.u16.u32 	%rs42, %r169;
	or.b16  	%rs43, %rs41, %rs42;
	st.local.u8 	[%rd164], %rs43;
$L__BB0_32:
	and.b32  	%r170, %r5, 32;
	setp.eq.s32 	%p15, %r170, 0;
	@%p15 bra 	$L__BB0_34;
	shr.s32 	%r171, %r18883, 31;
	shr.u32 	%r172, %r171, 29;
	add.s32 	%r173, %r18883, %r172;
	and.b32  	%r174, %r173, -8;
	sub.s32 	%r175, %r174, %r18883;
	add.s32 	%r176, %r175, 7;
	shr.s32 	%r177, %r173, 3;
	mov.b32 	%r178, 1;
	shl.b32 	%r179, %r178, %r176;
	cvt.s64.s32 	%rd165, %r177;
	add.s64 	%rd166, %rd2, %rd165;
	ld.local.u8 	%rs44, [%rd166];
	cvt.u16.u32 	%rs45, %r179;
	or.b16  	%rs46, %rs44, %rs45;
	st.local.u8 	[%rd166], %rs46;
$L__BB0_34:
	and.b32  	%r180, %r5, 16;
	setp.eq.s32 	%p16, %r180, 0;
	@%p16 bra 	$L__BB0_36;
	add.s32 	%r181, %r18883, 1;
	shr.s32 	%r182, %r181, 31;
	shr.u32 	%r183, %r182, 29;
	add.s32 	%r184, %r181, %r183;
	and.b32  	%r185, %r184, -8;
	sub.s32 	%r186, %r185, %r181;
	add.s32 	%r187, %r186, 7;
	shr.s32 	%r188, %r184, 3;
	mov.b32 	%r189, 1;
	shl.b32 	%r190, %r189, %r187;
	cvt.s64.s32 	%rd167, %r188;
	add.s64 	%rd168, %rd2, %rd167;
	ld.local.u8 	%rs47, [%rd168];
	cvt.u16.u32 	%rs48, %r190;
	or.b16  	%rs49, %rs47, %rs48;
	st.local.u8 	[%rd168], %rs49;
$L__BB0_36:
	and.b32  	%r191, %r5, 8;
	setp.eq.s32 	%p17, %r191, 0;
	@%p17 bra 	$L__BB0_38;
	add.s32 	%r192, %r18883, 2;
	shr.s32 	%r193, %r192, 31;
	shr.u32 	%r194, %r193, 29;
	add.s32 	%r195, %r192, %r194;
	and.b32  	%r196, %r195, -8;
	sub.s32 	%r197, %r196, %r192;
	add.s32 	%r198, %r197, 7;
	shr.s32 	%r199, %r195, 3;
	mov.b32 	%r200, 1;
	shl.b32 	%r201, %r200, %r198;
	cvt.s64.s32 	%rd169, %r199;
	add.s64 	%rd170, %rd2, %rd169;
	ld.local.u8 	%rs50, [%rd170];
	cvt.u16.u32 	%rs51, %r201;
	or.b16  	%rs52, %rs50, %rs51;
	st.local.u8 	[%rd170], %rs52;
$L__BB0_38:
	and.b32  	%r202, %r5, 4;
	setp.eq.s32 	%p18, %r202, 0;
	@%p18 bra 	$L__BB0_40;
	add.s32 	%r203, %r18883, 3;
	shr.s32 	%r204, %r203, 31;
	shr.u32 	%r205, %r204, 29;
	add.s32 	%r206, %r203, %r205;
	and.b32  	%r207, %r206, -8;
	sub.s32 	%r208, %r207, %r203;
	add.s32 	%r209, %r208, 7;
	shr.s32 	%r210, %r206, 3;
	mov.b32 	%r211, 1;
	shl.b32 	%r212, %r211, %r209;
	cvt.s64.s32 	%rd171, %r210;
	add.s64 	%rd172, %rd2, %rd171;
	ld.local.u8 	%rs53, [%rd172];
	cvt.u16.u32 	%rs54, %r212;
	or.b16  	%rs55, %rs53, %rs54;
	st.local.u8 	[%rd172], %rs55;
$L__BB0_40:
	and.b32  	%r213, %r5, 2;
	setp.eq.s32 	%p19, %r213, 0;
	@%p19 bra 	$L__BB0_42;
	add.s32 	%r214, %r18883, 4;
	shr.s32 	%r215, %r214, 31;
	shr.u32 	%r216, %r215, 29;
	add.s32 	%r217, %r214, %r216;
	and.b32  	%r218, %r217, -8;
	sub.s32 	%r219, %r218, %r214;
	add.s32 	%r220, %r219, 7;
	shr.s32 	%r221, %r217, 3;
	mov.b32 	%r222, 1;
	shl.b32 	%r223, %r222, %r220;
	cvt.s64.s32 	%rd173, %r221;
	add.s64 	%rd174, %rd2, %rd173;
	ld.local.u8 	%rs56, [%rd174];
	cvt.u16.u32 	%rs57, %r223;
	or.b16  	%rs58, %rs56, %rs57;
	st.local.u8 	[%rd174], %rs58;
$L__BB0_42:
	and.b32  	%r224, %r5, 1;
	setp.eq.b32 	%p20, %r224, 1;
	not.pred 	%p21, %p20;
	@%p21 bra 	$L__BB0_44;
	add.s32 	%r225, %r18883, 5;
	shr.s32 	%r226, %r225, 31;
	shr.u32 	%r227, %r226, 29;
	add.s32 	%r228, %r225, %r227;
	and.b32  	%r229, %r228, -8;
	sub.s32 	%r230, %r229, %r225;
	add.s32 	%r231, %r230, 7;
	shr.s32 	%r232, %r228, 3;
	mov.b32 	%r233, 1;
	shl.b32 	%r234, %r233, %r231;
	cvt.s64.s32 	%rd175, %r232;
	add.s64 	%rd176, %rd2, %rd175;
	ld.local.u8 	%rs59, [%rd176];
	cvt.u16.u32 	%rs60, %r234;
	or.b16  	%rs61, %rs59, %rs60;
	st.local.u8 	[%rd176], %rs61;
$L__BB0_44:
	add.s32 	%r18883, %r18883, 11;
	add.s64 	%rd359, %rd359, 2;
	setp.ne.s32 	%p22, %r18883, 269;
	@%p22 bra 	$L__BB0_22;
	ld.local.u8 	%r235, [%rd2+1];
	ld.local.u8 	%rs62, [%rd2+2];
	ld.local.u8 	%r236, [%rd2+3];
	ld.local.u8 	%r237, [%rd2+5];
	ld.local.u8 	%rs63, [%rd2+6];
	ld.local.u8 	%r238, [%rd2+7];
	ld.local.u8 	%r239, [%rd2+9];
	ld.local.u8 	%rs64, [%rd2+10];
	ld.local.u8 	%r240, [%rd2+11];
	ld.local.u8 	%r241, [%rd2+13];
	ld.local.u8 	%rs65, [%rd2+14];
	ld.local.u8 	%r242, [%rd2+15];
	ld.local.u8 	%r243, [%rd2+17];
	ld.local.u8 	%rs66, [%rd2+18];
	ld.local.u8 	%r244, [%rd2+19];
	ld.local.u8 	%r245, [%rd2+21];
	ld.local.u8 	%rs67, [%rd2+22];
	ld.local.u8 	%r246, [%rd2+23];
	ld.local.u8 	%r247, [%rd2+25];
	ld.local.u8 	%rs68, [%rd2+26];
	ld.local.u8 	%r248, [%rd2+27];
	ld.local.u8 	%r249, [%rd2+29];
	ld.local.u8 	%rs69, [%rd2+30];
	ld.local.u8 	%r250, [%rd2+31];
	ld.local.u8 	%r251, [%rd2];
	shl.b32 	%r252, %r251, 24;
	shl.b32 	%r253, %r235, 16;
	or.b32  	%r254, %r253, %r252;
	mul.wide.u16 	%r255, %rs62, 256;
	or.b32  	%r256, %r254, %r255;
	or.b32  	%r257, %r256, %r236;
	ld.local.u8 	%r258, [%rd2+4];
	shl.b32 	%r259, %r258, 24;
	shl.b32 	%r260, %r237, 16;
	or.b32  	%r261, %r260, %r259;
	mul.wide.u16 	%r262, %rs63, 256;
	or.b32  	%r263, %r261, %r262;
	or.b32  	%r264, %r263, %r238;
	ld.local.u8 	%r265, [%rd2+8];
	shl.b32 	%r266, %r265, 24;
	shl.b32 	%r267, %r239, 16;
	or.b32  	%r268, %r267, %r266;
	mul.wide.u16 	%r269, %rs64, 256;
	or.b32  	%r270, %r268, %r269;
	or.b32  	%r271, %r270, %r240;
	ld.local.u8 	%r272, [%rd2+12];
	shl.b32 	%r273, %r272, 24;
	shl.b32 	%r274, %r241, 16;
	or.b32  	%r275, %r274, %r273;
	mul.wide.u16 	%r276, %rs65, 256;
	or.b32  	%r277, %r275, %r276;
	or.b32  	%r278, %r277, %r242;
	ld.local.u8 	%r279, [%rd2+16];
	shl.b32 	%r280, %r279, 24;
	shl.b32 	%r281, %r243, 16;
	or.b32  	%r282, %r281, %r280;
	mul.wide.u16 	%r283, %rs66, 256;
	or.b32  	%r284, %r282, %r283;
	or.b32  	%r285, %r284, %r244;
	ld.local.u8 	%r286, [%rd2+20];
	shl.b32 	%r287, %r286, 24;
	shl.b32 	%r288, %r245, 16;
	or.b32  	%r289, %r288, %r287;
	mul.wide.u16 	%r290, %rs67, 256;
	or.b32  	%r291, %r289, %r290;
	or.b32  	%r292, %r291, %r246;
	ld.local.u8 	%r293, [%rd2+24];
	shl.b32 	%r294, %r293, 24;
	shl.b32 	%r295, %r247, 16;
	or.b32  	%r296, %r295, %r294;
	mul.wide.u16 	%r297, %rs68, 256;
	or.b32  	%r298, %r296, %r297;
	or.b32  	%r299, %r298, %r248;
	ld.local.u8 	%r300, [%rd2+28];
	shl.b32 	%r301, %r300, 24;
	shl.b32 	%r302, %r249, 16;
	or.b32  	%r303, %r302, %r301;
	mul.wide.u16 	%r304, %rs69, 256;
	or.b32  	%r305, %r303, %r304;
	or.b32  	%r306, %r305, %r250;
	shf.l.wrap.b32 	%r307, %r264, %r264, 25;
	shf.l.wrap.b32 	%r308, %r263, %r264, 14;
	xor.b32  	%r309, %r307, %r308;
	shr.u32 	%r310, %r264, 3;
	xor.b32  	%r311, %r309, %r310;
	add.s32 	%r312, %r257, %r311;
	shf.l.wrap.b32 	%r313, %r271, %r271, 25;
	shf.l.wrap.b32 	%r314, %r270, %r271, 14;
	xor.b32  	%r315, %r313, %r314;
	shr.u32 	%r316, %r271, 3;
	xor.b32  	%r317, %r315, %r316;
	add.s32 	%r318, %r264, %r317;
	add.s32 	%r319, %r318, 10485760;
	shf.l.wrap.b32 	%r320, %r312, %r312, 15;
	shf.l.wrap.b32 	%r321, %r312, %r312, 13;
	xor.b32  	%r322, %r320, %r321;
	shr.u32 	%r323, %r312, 10;
	xor.b32  	%r324, %r322, %r323;
	shf.l.wrap.b32 	%r325, %r278, %r278, 25;
	shf.l.wrap.b32 	%r326, %r277, %r278, 14;
	xor.b32  	%r327, %r325, %r326;
	shr.u32 	%r328, %r278, 3;
	xor.b32  	%r329, %r327, %r328;
	add.s32 	%r330, %r324, %r271;
	add.s32 	%r331, %r330, %r329;
	shf.l.wrap.b32 	%r332, %r319, %r319, 15;
	shf.l.wrap.b32 	%r333, %r319, %r319, 13;
	xor.b32  	%r334, %r332, %r333;
	shr.u32 	%r335, %r319, 10;
	xor.b32  	%r336, %r334, %r335;
	shf.l.wrap.b32 	%r337, %r285, %r285, 25;
	shf.l.wrap.b32 	%r338, %r284, %r285, 14;
	xor.b32  	%r339, %r337, %r338;
	shr.u32 	%r340, %r285, 3;
	xor.b32  	%r341, %r339, %r340;
	add.s32 	%r342, %r336, %r278;
	add.s32 	%r343, %r342, %r341;
	shf.l.wrap.b32 	%r344, %r331, %r331, 15;
	shf.l.wrap.b32 	%r345, %r331, %r331, 13;
	xor.b32  	%r346, %r344, %r345;
	shr.u32 	%r347, %r331, 10;
	xor.b32  	%r348, %r346, %r347;
	shf.l.wrap.b32 	%r349, %r292, %r292, 25;
	shf.l.wrap.b32 	%r350, %r291, %r292, 14;
	xor.b32  	%r351, %r349, %r350;
	shr.u32 	%r352, %r292, 3;
	xor.b32  	%r353, %r351, %r352;
	add.s32 	%r354, %r348, %r285;
	add.s32 	%r355, %r354, %r353;
	shf.l.wrap.b32 	%r356, %r343, %r343, 15;
	shf.l.wrap.b32 	%r357, %r343, %r343, 13;
	xor.b32  	%r358, %r356, %r357;
	shr.u32 	%r359, %r343, 10;
	xor.b32  	%r360, %r358, %r359;
	shf.l.wrap.b32 	%r361, %r299, %r299, 25;
	shf.l.wrap.b32 	%r362, %r298, %r299, 14;
	xor.b32  	%r363, %r361, %r362;
	shr.u32 	%r364, %r299, 3;
	xor.b32  	%r365, %r363, %r364;
	add.s32 	%r366, %r360, %r292;
	add.s32 	%r367, %r366, %r365;
	shf.l.wrap.b32 	%r368, %r355, %r355, 15;
	shf.l.wrap.b32 	%r369, %r355, %r355, 13;
	xor.b32  	%r370, %r368, %r369;
	shr.u32 	%r371, %r355, 10;
	xor.b32  	%r372, %r370, %r371;
	add.s32 	%r373, %r372, %r299;
	shf.l.wrap.b32 	%r374, %r306, %r306, 25;
	shf.l.wrap.b32 	%r375, %r305, %r306, 14;
	xor.b32  	%r376, %r374, %r375;
	shr.u32 	%r377, %r306, 3;
	xor.b32  	%r378, %r376, %r377;
	add.s32 	%r379, %r373, %r378;
	add.s32 	%r380, %r379, 256;
	shf.l.wrap.b32 	%r381, %r367, %r367, 15;
	shf.l.wrap.b32 	%r382, %r367, %r367, 13;
	xor.b32  	%r383, %r381, %r382;
	shr.u32 	%r384, %r367, 10;
	xor.b32  	%r385, %r383, %r384;
	add.s32 	%r386, %r385, %r312;
	add.s32 	%r387, %r386, %r306;
	add.s32 	%r388, %r387, 285220864;
	shf.l.wrap.b32 	%r389, %r380, %r380, 15;
	shf.l.wrap.b32 	%r390, %r380, %r380, 13;
	xor.b32  	%r391, %r389, %r390;
	shr.u32 	%r392, %r380, 10;
	xor.b32  	%r393, %r391, %r392;
	add.s32 	%r394, %r393, %r319;
	xor.b32  	%r395, %r394, -2147483648;
	shf.l.wrap.b32 	%r396, %r388, %r388, 15;
	shf.l.wrap.b32 	%r397, %r388, %r388, 13;
	xor.b32  	%r398, %r396, %r397;
	shr.u32 	%r399, %r388, 10;
	xor.b32  	%r400, %r398, %r399;
	add.s32 	%r401, %r400, %r331;
	shf.l.wrap.b32 	%r402, %r395, %r394, 15;
	shf.l.wrap.b32 	%r403, %r395, %r394, 13;
	xor.b32  	%r404, %r402, %r403;
	shr.u32 	%r405, %r395, 10;
	xor.b32  	%r406, %r404, %r405;
	add.s32 	%r407, %r406, %r343;
	shf.l.wrap.b32 	%r408, %r401, %r401, 15;
	shf.l.wrap.b32 	%r409, %r401, %r401, 13;
	xor.b32  	%r410, %r408, %r409;
	shr.u32 	%r411, %r401, 10;
	xor.b32  	%r412, %r410, %r411;
	add.s32 	%r413, %r412, %r355;
	shf.l.wrap.b32 	%r414, %r407, %r407, 15;
	shf.l.wrap.b32 	%r415, %r407, %r407, 13;
	xor.b32  	%r416, %r414, %r415;
	shr.u32 	%r417, %r407, 10;
	xor.b32  	%r418, %r416, %r417;
	add.s32 	%r419, %r418, %r367;
	shf.l.wrap.b32 	%r420, %r413, %r413, 15;
	shf.l.wrap.b32 	%r421, %r413, %r413, 13;
	xor.b32  	%r422, %r420, %r421;
	shr.u32 	%r423, %r413, 10;
	xor.b32  	%r424, %r422, %r423;
	add.s32 	%r425, %r424, %r380;
	shf.l.wrap.b32 	%r426, %r419, %r419, 15;
	shf.l.wrap.b32 	%r427, %r419, %r419, 13;
	xor.b32  	%r428, %r426, %r427;
	shr.u32 	%r429, %r419, 10;
	xor.b32  	%r430, %r428, %r429;
	add.s32 	%r431, %r430, %r388;
	add.s32 	%r432, %r431, 4194338;
	shf.l.wrap.b32 	%r433, %r425, %r425, 15;
	shf.l.wrap.b32 	%r434, %r425, %r425, 13;
	xor.b32  	%r435, %r433, %r434;
	shr.u32 	%r436, %r425, 10;
	xor.b32  	%r437, %r435, %r436;
	add.s32 	%r438, %r437, %r395;
	shf.l.wrap.b32 	%r439, %r312, %r312, 25;
	shf.l.wrap.b32 	%r440, %r312, %r312, 14;
	xor.b32  	%r441, %r439, %r440;
	shr.u32 	%r442, %r312, 3;
	xor.b32  	%r443, %r441, %r442;
	add.s32 	%r444, %r438, %r443;
	add.s32 	%r445, %r444, 256;
	shf.l.wrap.b32 	%r446, %r432, %r432, 15;
	shf.l.wrap.b32 	%r447, %r432, %r432, 13;
	xor.b32  	%r448, %r446, %r447;
	shr.u32 	%r449, %r432, 10;
	xor.b32  	%r450, %r448, %r449;
	add.s32 	%r451, %r450, %r401;
	shf.l.wrap.b32 	%r452, %r319, %r319, 25;
	shf.l.wrap.b32 	%r453, %r319, %r319, 14;
	xor.b32  	%r454, %r452, %r453;
	shr.u32 	%r455, %r319, 3;
	xor.b32  	%r456, %r454, %r455;
	add.s32 	%r457, %r451, %r312;
	add.s32 	%r458, %r457, %r456;
	shf.l.wrap.b32 	%r459, %r445, %r445, 15;
	shf.l.wrap.b32 	%r460, %r445, %r445, 13;
	xor.b32  	%r461, %r459, %r460;
	shr.u32 	%r462, %r445, 10;
	xor.b32  	%r463, %r461, %r462;
	add.s32 	%r464, %r463, %r407;
	shf.l.wrap.b32 	%r465, %r331, %r331, 25;
	shf.l.wrap.b32 	%r466, %r331, %r331, 14;
	xor.b32  	%r467, %r465, %r466;
	shr.u32 	%r468, %r331, 3;
	xor.b32  	%r469, %r467, %r468;
	add.s32 	%r470, %r464, %r319;
	add.s32 	%r471, %r470, %r469;
	shf.l.wrap.b32 	%r472, %r458, %r458, 15;
	shf.l.wrap.b32 	%r473, %r458, %r458, 13;
	xor.b32  	%r474, %r472, %r473;
	shr.u32 	%r475, %r458, 10;
	xor.b32  	%r476, %r474, %r475;
	add.s32 	%r477, %r476, %r413;
	shf.l.wrap.b32 	%r478, %r343, %r343, 25;
	shf.l.wrap.b32 	%r479, %r343, %r343, 14;
	xor.b32  	%r480, %r478, %r479;
	shr.u32 	%r481, %r343, 3;
	xor.b32  	%r482, %r480, %r481;
	add.s32 	%r483, %r477, %r331;
	add.s32 	%r484, %r483, %r482;
	shf.l.wrap.b32 	%r485, %r471, %r471, 15;
	shf.l.wrap.b32 	%r486, %r471, %r471, 13;
	xor.b32  	%r487, %r485, %r486;
	shr.u32 	%r488, %r471, 10;
	xor.b32  	%r489, %r487, %r488;
	add.s32 	%r490, %r489, %r419;
	shf.l.wrap.b32 	%r491, %r355, %r355, 25;
	shf.l.wrap.b32 	%r492, %r355, %r355, 14;
	xor.b32  	%r493, %r491, %r492;
	shr.u32 	%r494, %r355, 3;
	xor.b32  	%r495, %r493, %r494;
	add.s32 	%r496, %r490, %r343;
	add.s32 	%r497, %r496, %r495;
	shf.l.wrap.b32 	%r498, %r484, %r484, 15;
	shf.l.wrap.b32 	%r499, %r484, %r484, 13;
	xor.b32  	%r500, %r498, %r499;
	shr.u32 	%r501, %r484, 10;
	xor.b32  	%r502, %r500, %r501;
	add.s32 	%r503, %r502, %r425;
	shf.l.wrap.b32 	%r504, %r367, %r367, 25;
	shf.l.wrap.b32 	%r505, %r367, %r367, 14;
	xor.b32  	%r506, %r504, %r505;
	shr.u32 	%r507, %r367, 3;
	xor.b32  	%r508, %r506, %r507;
	add.s32 	%r509, %r503, %r355;
	add.s32 	%r510, %r509, %r508;
	shf.l.wrap.b32 	%r511, %r497, %r497, 15;
	shf.l.wrap.b32 	%r512, %r497, %r497, 13;
	xor.b32  	%r513, %r511, %r512;
	shr.u32 	%r514, %r497, 10;
	xor.b32  	%r515, %r513, %r514;
	add.s32 	%r516, %r515, %r432;
	shf.l.wrap.b32 	%r517, %r380, %r380, 25;
	shf.l.wrap.b32 	%r518, %r380, %r380, 14;
	xor.b32  	%r519, %r517, %r518;
	shr.u32 	%r520, %r380, 3;
	xor.b32  	%r521, %r519, %r520;
	add.s32 	%r522, %r516, %r367;
	add.s32 	%r523, %r522, %r521;
	shf.l.wrap.b32 	%r524, %r510, %r510, 15;
	shf.l.wrap.b32 	%r525, %r510, %r510, 13;
	xor.b32  	%r526, %r524, %r525;
	shr.u32 	%r527, %r510, 10;
	xor.b32  	%r528, %r526, %r527;
	add.s32 	%r529, %r528, %r445;
	shf.l.wrap.b32 	%r530, %r388, %r388, 25;
	shf.l.wrap.b32 	%r531, %r388, %r388, 14;
	xor.b32  	%r532, %r530, %r531;
	shr.u32 	%r533, %r388, 3;
	xor.b32  	%r534, %r532, %r533;
	add.s32 	%r535, %r529, %r380;
	add.s32 	%r536, %r535, %r534;
	shf.l.wrap.b32 	%r537, %r523, %r523, 15;
	shf.l.wrap.b32 	%r538, %r523, %r523, 13;
	xor.b32  	%r539, %r537, %r538;
	shr.u32 	%r540, %r523, 10;
	xor.b32  	%r541, %r539, %r540;
	add.s32 	%r542, %r541, %r458;
	shf.l.wrap.b32 	%r543, %r395, %r394, 25;
	shf.l.wrap.b32 	%r544, %r395, %r394, 14;
	xor.b32  	%r545, %r543, %r544;
	shr.u32 	%r546, %r395, 3;
	xor.b32  	%r547, %r545, %r546;
	add.s32 	%r548, %r542, %r388;
	add.s32 	%r549, %r548, %r547;
	shf.l.wrap.b32 	%r550, %r536, %r536, 15;
	shf.l.wrap.b32 	%r551, %r536, %r536, 13;
	xor.b32  	%r552, %r550, %r551;
	shr.u32 	%r553, %r536, 10;
	xor.b32  	%r554, %r552, %r553;
	add.s32 	%r555, %r554, %r471;
	shf.l.wrap.b32 	%r556, %r401, %r401, 25;
	shf.l.wrap.b32 	%r557, %r401, %r401, 14;
	xor.b32  	%r558, %r556, %r557;
	shr.u32 	%r559, %r401, 3;
	xor.b32  	%r560, %r558, %r559;
	add.s32 	%r561, %r555, %r395;
	add.s32 	%r562, %r561, %r560;
	shf.l.wrap.b32 	%r563, %r549, %r549, 15;
	shf.l.wrap.b32 	%r564, %r549, %r549, 13;
	xor.b32  	%r565, %r563, %r564;
	shr.u32 	%r566, %r549, 10;
	xor.b32  	%r567, %r565, %r566;
	add.s32 	%r568, %r567, %r484;
	shf.l.wrap.b32 	%r569, %r407, %r407, 25;
	shf.l.wrap.b32 	%r570, %r407, %r407, 14;
	xor.b32  	%r571, %r569, %r570;
	shr.u32 	%r572, %r407, 3;
	xor.b32  	%r573, %r571, %r572;
	add.s32 	%r574, %r568, %r401;
	add.s32 	%r575, %r574, %r573;
	shf.l.wrap.b32 	%r576, %r562, %r562, 15;
	shf.l.wrap.b32 	%r577, %r562, %r562, 13;
	xor.b32  	%r578, %r576, %r577;
	shr.u32 	%r579, %r562, 10;
	xor.b32  	%r580, %r578, %r579;
	add.s32 	%r581, %r580, %r497;
	shf.l.wrap.b32 	%r582, %r413, %r413, 25;
	shf.l.wrap.b32 	%r583, %r413, %r413, 14;
	xor.b32  	%r584, %r582, %r583;
	shr.u32 	%r585, %r413, 3;
	xor.b32  	%r586, %r584, %r585;
	add.s32 	%r587, %r581, %r407;
	add.s32 	%r588, %r587, %r586;
	shf.l.wrap.b32 	%r589, %r575, %r575, 15;
	shf.l.wrap.b32 	%r590, %r575, %r575, 13;
	xor.b32  	%r591, %r589, %r590;
	shr.u32 	%r592, %r575, 10;
	xor.b32  	%r593, %r591, %r592;
	add.s32 	%r594, %r593, %r510;
	shf.l.wrap.b32 	%r595, %r419, %r419, 25;
	shf.l.wrap.b32 	%r596, %r419, %r419, 14;
	xor.b32  	%r597, %r595, %r596;
	shr.u32 	%r598, %r419, 3;
	xor.b32  	%r599, %r597, %r598;
	add.s32 	%r600, %r594, %r413;
	add.s32 	%r601, %r600, %r599;
	shf.l.wrap.b32 	%r602, %r588, %r588, 15;
	shf.l.wrap.b32 	%r603, %r588, %r588, 13;
	xor.b32  	%r604, %r602, %r603;
	shr.u32 	%r605, %r588, 10;
	xor.b32  	%r606, %r604, %r605;
	add.s32 	%r607, %r606, %r523;
	shf.l.wrap.b32 	%r608, %r425, %r425, 25;
	shf.l.wrap.b32 	%r609, %r425, %r425, 14;
	xor.b32  	%r610, %r608, %r609;
	shr.u32 	%r611, %r425, 3;
	xor.b32  	%r612, %r610, %r611;
	add.s32 	%r613, %r607, %r419;
	add.s32 	%r614, %r613, %r612;
	shf.l.wrap.b32 	%r615, %r601, %r601, 15;
	shf.l.wrap.b32 	%r616, %r601, %r601, 13;
	xor.b32  	%r617, %r615, %r616;
	shr.u32 	%r618, %r601, 10;
	xor.b32  	%r619, %r617, %r618;
	add.s32 	%r620, %r619, %r536;
	shf.l.wrap.b32 	%r621, %r432, %r432, 25;
	shf.l.wrap.b32 	%r622, %r432, %r432, 14;
	xor.b32  	%r623, %r621, %r622;
	shr.u32 	%r624, %r432, 3;
	xor.b32  	%r625, %r623, %r624;
	add.s32 	%r626, %r620, %r425;
	add.s32 	%r627, %r626, %r625;
	shf.l.wrap.b32 	%r628, %r614, %r614, 15;
	shf.l.wrap.b32 	%r629, %r614, %r614, 13;
	xor.b32  	%r630, %r628, %r629;
	shr.u32 	%r631, %r614, 10;
	xor.b32  	%r632, %r630, %r631;
	add.s32 	%r633, %r632, %r549;
	shf.l.wrap.b32 	%r634, %r445, %r445, 25;
	shf.l.wrap.b32 	%r635, %r445, %r445, 14;
	xor.b32  	%r636, %r634, %r635;
	shr.u32 	%r637, %r445, 3;
	xor.b32  	%r638, %r636, %r637;
	add.s32 	%r639, %r633, %r432;
	add.s32 	%r640, %r639, %r638;
	shf.l.wrap.b32 	%r641, %r627, %r627, 15;
	shf.l.wrap.b32 	%r642, %r627, %r627, 13;
	xor.b32  	%r643, %r641, %r642;
	shr.u32 	%r644, %r627, 10;
	xor.b32  	%r645, %r643, %r644;
	add.s32 	%r646, %r645, %r562;
	shf.l.wrap.b32 	%r647, %r458, %r458, 25;
	shf.l.wrap.b32 	%r648, %r458, %r458, 14;
	xor.b32  	%r649, %r647, %r648;
	shr.u32 	%r650, %r458, 3;
	xor.b32  	%r651, %r649, %r650;
	add.s32 	%r652, %r646, %r445;
	add.s32 	%r653, %r652, %r651;
	shf.l.wrap.b32 	%r654, %r640, %r640, 15;
	shf.l.wrap.b32 	%r655, %r640, %r640, 13;
	xor.b32  	%r656, %r654, %r655;
	shr.u32 	%r657, %r640, 10;
	xor.b32  	%r658, %r656, %r657;
	add.s32 	%r659, %r658, %r575;
	shf.l.wrap.b32 	%r660, %r471, %r471, 25;
	shf.l.wrap.b32 	%r661, %r471, %r471, 14;
	xor.b32  	%r662, %r660, %r661;
	shr.u32 	%r663, %r471, 3;
	xor.b32  	%r664, %r662, %r663;
	add.s32 	%r665, %r659, %r458;
	add.s32 	%r666, %r665, %r664;
	shf.l.wrap.b32 	%r667, %r653, %r653, 15;
	shf.l.wrap.b32 	%r668, %r653, %r653, 13;
	xor.b32  	%r669, %r667, %r668;
	shr.u32 	%r670, %r653, 10;
	xor.b32  	%r671, %r669, %r670;
	add.s32 	%r672, %r671, %r588;
	shf.l.wrap.b32 	%r673, %r484, %r484, 25;
	shf.l.wrap.b32 	%r674, %r484, %r484, 14;
	xor.b32  	%r675, %r673, %r674;
	shr.u32 	%r676, %r484, 3;
	xor.b32  	%r677, %r675, %r676;
	add.s32 	%r678, %r672, %r471;
	add.s32 	%r679, %r678, %r677;
	shf.l.wrap.b32 	%r680, %r666, %r666, 15;
	shf.l.wrap.b32 	%r681, %r666, %r666, 13;
	xor.b32  	%r682, %r680, %r681;
	shr.u32 	%r683, %r666, 10;
	xor.b32  	%r684, %r682, %r683;
	add.s32 	%r685, %r684, %r601;
	shf.l.wrap.b32 	%r686, %r497, %r497, 25;
	shf.l.wrap.b32 	%r687, %r497, %r497, 14;
	xor.b32  	%r688, %r686, %r687;
	shr.u32 	%r689, %r497, 3;
	xor.b32  	%r690, %r688, %r689;
	add.s32 	%r691, %r685, %r484;
	add.s32 	%r692, %r691, %r690;
	shf.l.wrap.b32 	%r693, %r679, %r679, 15;
	shf.l.wrap.b32 	%r694, %r679, %r679, 13;
	xor.b32  	%r695, %r693, %r694;
	shr.u32 	%r696, %r679, 10;
	xor.b32  	%r697, %r695, %r696;
	add.s32 	%r698, %r697, %r614;
	shf.l.wrap.b32 	%r699, %r510, %r510, 25;
	shf.l.wrap.b32 	%r700, %r510, %r510, 14;
	xor.b32  	%r701, %r699, %r700;
	shr.u32 	%r702, %r510, 3;
	xor.b32  	%r703, %r701, %r702;
	add.s32 	%r704, %r698, %r497;
	add.s32 	%r705, %r704, %r703;
	shf.l.wrap.b32 	%r706, %r692, %r692, 15;
	shf.l.wrap.b32 	%r707, %r692, %r692, 13;
	xor.b32  	%r708, %r706, %r707;
	shr.u32 	%r709, %r692, 10;
	xor.b32  	%r710, %r708, %r709;
	add.s32 	%r711, %r710, %r627;
	shf.l.wrap.b32 	%r712, %r523, %r523, 25;
	shf.l.wrap.b32 	%r713, %r523, %r523, 14;
	xor.b32  	%r714, %r712, %r713;
	shr.u32 	%r715, %r523, 3;
	xor.b32  	%r716, %r714, %r715;
	add.s32 	%r717, %r711, %r510;
	add.s32 	%r718, %r717, %r716;
	shf.l.wrap.b32 	%r719, %r705, %r705, 15;
	shf.l.wrap.b32 	%r720, %r705, %r705, 13;
	xor.b32  	%r721, %r719, %r720;
	shr.u32 	%r722, %r705, 10;
	xor.b32  	%r723, %r721, %r722;
	add.s32 	%r724, %r723, %r640;
	shf.l.wrap.b32 	%r725, %r536, %r536, 25;
	shf.l.wrap.b32 	%r726, %r536, %r536, 14;
	xor.b32  	%r727, %r725, %r726;
	shr.u32 	%r728, %r536, 3;
	xor.b32  	%r729, %r727, %r728;
	add.s32 	%r730, %r724, %r523;
	add.s32 	%r731, %r730, %r729;
	shf.l.wrap.b32 	%r732, %r718, %r718, 15;
	shf.l.wrap.b32 	%r733, %r718, %r718, 13;
	xor.b32  	%r734, %r732, %r733;
	shr.u32 	%r735, %r718, 10;
	xor.b32  	%r736, %r734, %r735;
	add.s32 	%r737, %r736, %r653;
	shf.l.wrap.b32 	%r738, %r549, %r549, 25;
	shf.l.wrap.b32 	%r739, %r549, %r549, 14;
	xor.b32  	%r740, %r738, %r739;
	shr.u32 	%r741, %r549, 3;
	xor.b32  	%r742, %r740, %r741;
	add.s32 	%r743, %r737, %r536;
	add.s32 	%r744, %r743, %r742;
	shf.l.wrap.b32 	%r745, %r731, %r731, 15;
	shf.l.wrap.b32 	%r746, %r731, %r731, 13;
	xor.b32  	%r747, %r745, %r746;
	shr.u32 	%r748, %r731, 10;
	xor.b32  	%r749, %r747, %r748;
	add.s32 	%r750, %r749, %r666;
	shf.l.wrap.b32 	%r751, %r562, %r562, 25;
	shf.l.wrap.b32 	%r752, %r562, %r562, 14;
	xor.b32  	%r753, %r751, %r752;
	shr.u32 	%r754, %r562, 3;
	xor.b32  	%r755, %r753, %r754;
	add.s32 	%r756, %r750, %r549;
	add.s32 	%r757, %r756, %r755;
	shf.l.wrap.b32 	%r758, %r744, %r744, 15;
	shf.l.wrap.b32 	%r759, %r744, %r744, 13;
	xor.b32  	%r760, %r758, %r759;
	shr.u32 	%r761, %r744, 10;
	xor.b32  	%r762, %r760, %r761;
	add.s32 	%r763, %r762, %r679;
	shf.l.wrap.b32 	%r764, %r575, %r575, 25;
	shf.l.wrap.b32 	%r765, %r575, %r575, 14;
	xor.b32  	%r766, %r764, %r765;
	shr.u32 	%r767, %r575, 3;
	xor.b32  	%r768, %r766, %r767;
	add.s32 	%r769, %r763, %r562;
	add.s32 	%r770, %r769, %r768;
	shf.l.wrap.b32 	%r771, %r757, %r757, 15;
	shf.l.wrap.b32 	%r772, %r757, %r757, 13;
	xor.b32  	%r773, %r771, %r772;
	shr.u32 	%r774, %r757, 10;
	xor.b32  	%r775, %r773, %r774;
	add.s32 	%r776, %r775, %r692;
	shf.l.wrap.b32 	%r777, %r588, %r588, 25;
	shf.l.wrap.b32 	%r778, %r588, %r588, 14;
	xor.b32  	%r779, %r777, %r778;
	shr.u32 	%r780, %r588, 3;
	xor.b32  	%r781, %r779, %r780;
	add.s32 	%r782, %r776, %r575;
	add.s32 	%r783, %r782, %r781;
	shf.l.wrap.b32 	%r784, %r770, %r770, 15;
	shf.l.wrap.b32 	%r785, %r770, %r770, 13;
	xor.b32  	%r786, %r784, %r785;
	shr.u32 	%r787, %r770, 10;
	xor.b32  	%r788, %r786, %r787;
	add.s32 	%r789, %r788, %r705;
	shf.l.wrap.b32 	%r790, %r601, %r601, 25;
	shf.l.wrap.b32 	%r791, %r601, %r601, 14;
	xor.b32  	%r792, %r790, %r791;
	shr.u32 	%r793, %r601, 3;
	xor.b32  	%r794, %r792, %r793;
	add.s32 	%r795, %r789, %r588;
	add.s32 	%r796, %r795, %r794;
	shf.l.wrap.b32 	%r797, %r783, %r783, 15;
	shf.l.wrap.b32 	%r798, %r783, %r783, 13;
	xor.b32  	%r799, %r797, %r798;
	shr.u32 	%r800, %r783, 10;
	xor.b32  	%r801, %r799, %r800;
	add.s32 	%r802, %r801, %r718;
	shf.l.wrap.b32 	%r803, %r614, %r614, 25;
	shf.l.wrap.b32 	%r804, %r614, %r614, 14;
	xor.b32  	%r805, %r803, %r804;
	shr.u32 	%r806, %r614, 3;
	xor.b32  	%r807, %r805, %r806;
	add.s32 	%r808, %r802, %r601;
	add.s32 	%r809, %r808, %r807;
	shf.l.wrap.b32 	%r810, %r796, %r796, 15;
	shf.l.wrap.b32 	%r811, %r796, %r796, 13;
	xor.b32  	%r812, %r810, %r811;
	shr.u32 	%r813, %r796, 10;
	xor.b32  	%r814, %r812, %r813;
	add.s32 	%r815, %r814, %r731;
	shf.l.wrap.b32 	%r816, %r627, %r627, 25;
	shf.l.wrap.b32 	%r817, %r627, %r627, 14;
	xor.b32  	%r818, %r816, %r817;
	shr.u32 	%r819, %r627, 3;
	xor.b32  	%r820, %r818, %r819;
	add.s32 	%r821, %r815, %r614;
	add.s32 	%r822, %r821, %r820;
	shf.l.wrap.b32 	%r823, %r809, %r809, 15;
	shf.l.wrap.b32 	%r824, %r809, %r809, 13;
	xor.b32  	%r825, %r823, %r824;
	shr.u32 	%r826, %r809, 10;
	xor.b32  	%r827, %r825, %r826;
	add.s32 	%r828, %r827, %r744;
	shf.l.wrap.b32 	%r829, %r640, %r640, 25;
	shf.l.wrap.b32 	%r830, %r640, %r640, 14;
	xor.b32  	%r831, %r829, %r830;
	shr.u32 	%r832, %r640, 3;
	xor.b32  	%r833, %r831, %r832;
	add.s32 	%r834, %r828, %r627;
	add.s32 	%r835, %r834, %r833;
	shf.l.wrap.b32 	%r836, %r822, %r822, 15;
	shf.l.wrap.b32 	%r837, %r822, %r822, 13;
	xor.b32  	%r838, %r836, %r837;
	shr.u32 	%r839, %r822, 10;
	xor.b32  	%r840, %r838, %r839;
	add.s32 	%r841, %r840, %r757;
	shf.l.wrap.b32 	%r842, %r653, %r653, 25;
	shf.l.wrap.b32 	%r843, %r653, %r653, 14;
	xor.b32  	%r844, %r842, %r843;
	shr.u32 	%r845, %r653, 3;
	xor.b32  	%r846, %r844, %r845;
	add.s32 	%r847, %r841, %r640;
	add.s32 	%r848, %r847, %r846;
	shf.l.wrap.b32 	%r849, %r835, %r835, 15;
	shf.l.wrap.b32 	%r850, %r835, %r835, 13;
	xor.b32  	%r851, %r849, %r850;
	shr.u32 	%r852, %r835, 10;
	xor.b32  	%r853, %r851, %r852;
	add.s32 	%r854, %r853, %r770;
	shf.l.wrap.b32 	%r855, %r666, %r666, 25;
	shf.l.wrap.b32 	%r856, %r666, %r666, 14;
	xor.b32  	%r857, %r855, %r856;
	shr.u32 	%r858, %r666, 3;
	xor.b32  	%r859, %r857, %r858;
	add.s32 	%r860, %r854, %r653;
	add.s32 	%r861, %r860, %r859;
	ld.const.u32 	%r862, [K];
	add.s32 	%r7, %r862, -1326596656;
	add.s32 	%r863, %r7, %r257;
	add.s32 	%r864, %r863, -1521486534;
	add.s32 	%r865, %r863, 143694565;
	shf.l.wrap.b32 	%r866, %r864, %r864, 26;
	shf.l.wrap.b32 	%r867, %r864, %r864, 21;
	xor.b32  	%r868, %r866, %r867;
	shf.l.wrap.b32 	%r869, %r864, %r864, 7;
	xor.b32  	%r870, %r868, %r869;
	and.b32  	%r871, %r864, 1359893119;
	sub.s32 	%r872, 1521486533, %r863;
	and.b32  	%r873, %r872, -1694144372;
	or.b32  	%r874, %r871, %r873;
	ld.const.u32 	%r8, [K+4];
	add.s32 	%r875, %r874, %r870;
	add.s32 	%r876, %r875, %r8;
	add.s32 	%r877, %r876, %r264;
	shf.l.wrap.b32 	%r878, %r865, %r865, 30;
	shf.l.wrap.b32 	%r879, %r865, %r865, 19;
	xor.b32  	%r880, %r878, %r879;
	shf.l.wrap.b32 	%r881, %r865, %r865, 10;
	xor.b32  	%r882, %r880, %r881;
	and.b32  	%r883, %r865, -781301534;
	add.s32 	%r884, %r882, %r883;
	add.s32 	%r885, %r877, %r884;
	add.s32 	%r886, %r877, 1542638877;
	add.s32 	%r887, %r885, 1233485744;
	shf.l.wrap.b32 	%r888, %r886, %r886, 26;
	shf.l.wrap.b32 	%r889, %r886, %r886, 21;
	xor.b32  	%r890, %r888, %r889;
	shf.l.wrap.b32 	%r891, %r886, %r886, 7;
	xor.b32  	%r892, %r890, %r891;
	and.b32  	%r893, %r886, %r864;
	sub.s32 	%r894, 604844770, %r877;
	and.b32  	%r895, %r894, 1359893119;
	or.b32  	%r896, %r893, %r895;
	ld.const.u32 	%r897, [K+8];
	add.s32 	%r898, %r896, %r892;
	add.s32 	%r899, %r898, %r897;
	add.s32 	%r900, %r899, %r271;
	shf.l.wrap.b32 	%r901, %r887, %r887, 30;
	shf.l.wrap.b32 	%r902, %r887, %r887, 19;
	xor.b32  	%r903, %r901, %r902;
	shf.l.wrap.b32 	%r904, %r887, %r887, 10;
	xor.b32  	%r905, %r903, %r904;
	xor.b32  	%r906, %r865, 1779033703;
	and.b32  	%r907, %r887, %r906;
	and.b32  	%r908, %r865, 1779033703;
	xor.b32  	%r909, %r907, %r908;
	add.s32 	%r910, %r905, %r909;
	add.s32 	%r911, %r900, %r910;
	add.s32 	%r912, %r900, 1449989905;
	add.s32 	%r913, %r911, -1694144372;
	shf.l.wrap.b32 	%r914, %r912, %r912, 26;
	shf.l.wrap.b32 	%r915, %r912, %r912, 21;
	xor.b32  	%r916, %r914, %r915;
	shf.l.wrap.b32 	%r917, %r912, %r912, 7;
	xor.b32  	%r918, %r916, %r917;
	and.b32  	%r919, %r912, %r886;
	sub.s32 	%r920, -1449989906, %r900;
	and.b32  	%r921, %r864, %r920;
	or.b32  	%r922, %r919, %r921;
	ld.const.u32 	%r9, [K+12];
	add.s32 	%r923, %r922, %r918;
	add.s32 	%r924, %r923, %r9;
	add.s32 	%r925, %r924, %r278;
	shf.l.wrap.b32 	%r926, %r913, %r913, 30;
	shf.l.wrap.b32 	%r927, %r913, %r913, 19;
	xor.b32  	%r928, %r926, %r927;
	shf.l.wrap.b32 	%r929, %r913, %r913, 10;
	xor.b32  	%r930, %r928, %r929;
	xor.b32  	%r931, %r887, %r865;
	and.b32  	%r932, %r913, %r931;
	and.b32  	%r933, %r887, %r865;
	xor.b32  	%r934, %r932, %r933;
	add.s32 	%r935, %r930, %r934;
	add.s32 	%r936, %r925, %r935;
	add.s32 	%r937, %r925, -1156040474;
	add.s32 	%r938, %r936, 1359893119;
	shf.l.wrap.b32 	%r939, %r937, %r937, 26;
	shf.l.wrap.b32 	%r940, %r937, %r937, 21;
	xor.b32  	%r941, %r939, %r940;
	shf.l.wrap.b32 	%r942, %r937, %r937, 7;
	xor.b32  	%r943, %r941, %r942;
	and.b32  	%r944, %r937, %r912;
	sub.s32 	%r945, 1156040473, %r925;
	and.b32  	%r946, %r886, %r945;
	or.b32  	%r947, %r944, %r946;
	ld.const.u32 	%r10, [K+16];
	add.s32 	%r948, %r947, %r864;
	add.s32 	%r949, %r948, %r943;
	add.s32 	%r950, %r949, %r10;
	add.s32 	%r951, %r950, %r285;
	shf.l.wrap.b32 	%r952, %r938, %r938, 30;
	shf.l.wrap.b32 	%r953, %r938, %r938, 19;
	xor.b32  	%r954, %r952, %r953;
	shf.l.wrap.b32 	%r955, %r938, %r938, 10;
	xor.b32  	%r956, %r954, %r955;
	xor.b32  	%r957, %r913, %r887;
	and.b32  	%r958, %r938, %r957;
	and.b32  	%r959, %r913, %r887;
	xor.b32  	%r960, %r958, %r959;
	add.s32 	%r961, %r956, %r960;
	add.s32 	%r962, %r951, %r865;
	add.s32 	%r963, %r961, %r951;
	shf.l.wrap.b32 	%r964, %r962, %r962, 26;
	shf.l.wrap.b32 	%r965, %r962, %r962, 21;
	xor.b32  	%r966, %r964, %r965;
	shf.l.wrap.b32 	%r967, %r962, %r962, 7;
	xor.b32  	%r968, %r966, %r967;
	and.b32  	%r969, %r962, %r937;
	not.b32 	%r970, %r962;
	and.b32  	%r971, %r912, %r970;
	or.b32  	%r972, %r969, %r971;
	ld.const.u32 	%r11, [K+20];
	add.s32 	%r973, %r972, %r886;
	add.s32 	%r974, %r973, %r968;
	add.s32 	%r975, %r974, %r11;
	add.s32 	%r976, %r975, %r292;
	shf.l.wrap.b32 	%r977, %r963, %r963, 30;
	shf.l.wrap.b32 	%r978, %r963, %r963, 19;
	xor.b32  	%r979, %r977, %r978;
	shf.l.wrap.b32 	%r980, %r963, %r963, 10;
	xor.b32  	%r981, %r979, %r980;
	xor.b32  	%r982, %r938, %r913;
	and.b32  	%r983, %r963, %r982;
	and.b32  	%r984, %r938, %r913;
	xor.b32  	%r985, %r983, %r984;
	add.s32 	%r986, %r981, %r985;
	add.s32 	%r987, %r976, %r887;
	add.s32 	%r988, %r986, %r976;
	shf.l.wrap.b32 	%r989, %r987, %r987, 26;
	shf.l.wrap.b32 	%r990, %r987, %r987, 21;
	xor.b32  	%r991, %r989, %r990;
	shf.l.wrap.b32 	%r992, %r987, %r987, 7;
	xor.b32  	%r993, %r991, %r992;
	and.b32  	%r994, %r987, %r962;
	not.b32 	%r995, %r987;
	and.b32  	%r996, %r937, %r995;
	or.b32  	%r997, %r994, %r996;
	ld.const.u32 	%r12, [K+24];
	add.s32 	%r998, %r997, %r912;
	add.s32 	%r999, %r998, %r993;
	add.s32 	%r1000, %r999, %r12;
	add.s32 	%r1001, %r1000, %r299;
	shf.l.wrap.b32 	%r1002, %r988, %r988, 30;
	shf.l.wrap.b32 	%r1003, %r988, %r988, 19;
	xor.b32  	%r1004, %r1002, %r1003;
	shf.l.wrap.b32 	%r1005, %r988, %r988, 10;
	xor.b32  	%r1006, %r1004, %r1005;
	xor.b32  	%r1007, %r963, %r938;
	and.b32  	%r1008, %r988, %r1007;
	and.b32  	%r1009, %r963, %r938;
	xor.b32  	%r1010, %r1008, %r1009;
	add.s32 	%r1011, %r1006, %r1010;
	add.s32 	%r1012, %r1001, %r913;
	add.s32 	%r1013, %r1011, %r1001;
	shf.l.wrap.b32 	%r1014, %r1012, %r1012, 26;
	shf.l.wrap.b32 	%r1015, %r1012, %r1012, 21;
	xor.b32  	%r1016, %r1014, %r1015;
	shf.l.wrap.b32 	%r1017, %r1012, %r1012, 7;
	xor.b32  	%r1018, %r1016, %r1017;
	and.b32  	%r1019, %r1012, %r987;
	not.b32 	%r1020, %r1012;
	and.b32  	%r1021, %r962, %r1020;
	or.b32  	%r1022, %r1019, %r1021;
	ld.const.u32 	%r13, [K+28];
	add.s32 	%r1023, %r1022, %r937;
	add.s32 	%r1024, %r1023, %r1018;
	add.s32 	%r1025, %r1024, %r13;
	add.s32 	%r1026, %r1025, %r306;
	shf.l.wrap.b32 	%r1027, %r1013, %r1013, 30;
	shf.l.wrap.b32 	%r1028, %r1013, %r1013, 19;
	xor.b32  	%r1029, %r1027, %r1028;
	shf.l.wrap.b32 	%r1030, %r1013, %r1013, 10;
	xor.b32  	%r1031, %r1029, %r1030;
	xor.b32  	%r1032, %r988, %r963;
	and.b32  	%r1033, %r1013, %r1032;
	and.b32  	%r1034, %r988, %r963;
	xor.b32  	%r1035, %r1033, %r1034;
	add.s32 	%r1036, %r1031, %r1035;
	add.s32 	%r1037, %r1026, %r938;
	add.s32 	%r1038, %r1036, %r1026;
	shf.l.wrap.b32 	%r1039, %r1037, %r1037, 26;
	shf.l.wrap.b32 	%r1040, %r1037, %r1037, 21;
	xor.b32  	%r1041, %r1039, %r1040;
	shf.l.wrap.b32 	%r1042, %r1037, %r1037, 7;
	xor.b32  	%r1043, %r1041, %r1042;
	and.b32  	%r1044, %r1037, %r1012;
	not.b32 	%r1045, %r1037;
	and.b32  	%r1046, %r987, %r1045;
	or.b32  	%r1047, %r1044, %r1046;
	ld.const.u32 	%r14, [K+32];
	add.s32 	%r1048, %r1047, %r962;
	add.s32 	%r1049, %r1048, %r1043;
	add.s32 	%r1050, %r1049, %r14;
	xor.b32  	%r1051, %r1050, -2147483648;
	shf.l.wrap.b32 	%r1052, %r1038, %r1038, 30;
	shf.l.wrap.b32 	%r1053, %r1038, %r1038, 19;
	xor.b32  	%r1054, %r1052, %r1053;
	shf.l.wrap.b32 	%r1055, %r1038, %r1038, 10;
	xor.b32  	%r1056, %r1054, %r1055;
	xor.b32  	%r1057, %r1013, %r988;
	and.b32  	%r1058, %r1038, %r1057;
	and.b32  	%r1059, %r1013, %r988;
	xor.b32  	%r1060, %r1058, %r1059;
	add.s32 	%r1061, %r1056, %r1060;
	add.s32 	%r1062, %r1051, %r963;
	add.s32 	%r1063, %r1061, %r1051;
	shf.l.wrap.b32 	%r1064, %r1062, %r1062, 26;
	shf.l.wrap.b32 	%r1065, %r1062, %r1062, 21;
	xor.b32  	%r1066, %r1064, %r1065;
	shf.l.wrap.b32 	%r1067, %r1062, %r1062, 7;
	xor.b32  	%r1068, %r1066, %r1067;
	and.b32  	%r1069, %r1062, %r1037;
	not.b32 	%r1070, %r1062;
	and.b32  	%r1071, %r1012, %r1070;
	or.b32  	%r1072, %r1069, %r1071;
	ld.const.u32 	%r15, [K+36];
	add.s32 	%r1073, %r1072, %r987;
	add.s32 	%r1074, %r1073, %r1068;
	add.s32 	%r1075, %r1074, %r15;
	shf.l.wrap.b32 	%r1076, %r1063, %r1063, 30;
	shf.l.wrap.b32 	%r1077, %r1063, %r1063, 19;
	xor.b32  	%r1078, %r1076, %r1077;
	shf.l.wrap.b32 	%r1079, %r1063, %r1063, 10;
	xor.b32  	%r1080, %r1078, %r1079;
	xor.b32  	%r1081, %r1038, %r1013;
	and.b32  	%r1082, %r1063, %r1081;
	and.b32  	%r1083, %r1038, %r1013;
	xor.b32  	%r1084, %r1082, %r1083;
	add.s32 	%r1085, %r1080, %r1084;
	add.s32 	%r1086, %r1075, %r988;
	add.s32 	%r1087, %r1085, %r1075;
	shf.l.wrap.b32 	%r1088, %r1086, %r1086, 26;
	shf.l.wrap.b32 	%r1089, %r1086, %r1086, 21;
	xor.b32  	%r1090, %r1088, %r1089;
	shf.l.wrap.b32 	%r1091, %r1086, %r1086, 7;
	xor.b32  	%r1092, %r1090, %r1091;
	and.b32  	%r1093, %r1086, %r1062;
	not.b32 	%r1094, %r1086;
	and.b32  	%r1095, %r1037, %r1094;
	or.b32  	%r1096, %r1093, %r1095;
	ld.const.u32 	%r1097, [K+40];
	add.s32 	%r1098, %r1096, %r1012;
	add.s32 	%r1099, %r1098, %r1092;
	add.s32 	%r1100, %r1099, %r1097;
	shf.l.wrap.b32 	%r1101, %r1087, %r1087, 30;
	shf.l.wrap.b32 	%r1102, %r1087, %r1087, 19;
	xor.b32  	%r1103, %r1101, %r1102;
	shf.l.wrap.b32 	%r1104, %r1087, %r1087, 10;
	xor.b32  	%r1105, %r1103, %r1104;
	xor.b32  	%r1106, %r1063, %r1038;
	and.b32  	%r1107, %r1087, %r1106;
	and.b32  	%r1108, %r1063, %r1038;
	xor.b32  	%r1109, %r1107, %r1108;
	add.s32 	%r1110, %r1105, %r1109;
	add.s32 	%r1111, %r1100, %r1013;
	add.s32 	%r1112, %r1110, %r1100;
	shf.l.wrap.b32 	%r1113, %r1111, %r1111, 26;
	shf.l.wrap.b32 	%r1114, %r1111, %r1111, 21;
	xor.b32  	%r1115, %r1113, %r1114;
	shf.l.wrap.b32 	%r1116, %r1111, %r1111, 7;
	xor.b32  	%r1117, %r1115, %r1116;
	and.b32  	%r1118, %r1111, %r1086;
	not.b32 	%r1119, %r1111;
	and.b32  	%r1120, %r1062, %r1119;
	or.b32  	%r1121, %r1118, %r1120;
	ld.const.u32 	%r16, [K+44];
	add.s32 	%r1122, %r1121, %r1037;
	add.s32 	%r1123, %r1122, %r1117;
	add.s32 	%r1124, %r1123, %r16;
	shf.l.wrap.b32 	%r1125, %r1112, %r1112, 30;
	shf.l.wrap.b32 	%r1126, %r1112, %r1112, 19;
	xor.b32  	%r1127, %r1125, %r1126;
	shf.l.wrap.b32 	%r1128, %r1112, %r1112, 10;
	xor.b32  	%r1129, %r1127, %r1128;
	xor.b32  	%r1130, %r1087, %r1063;
	and.b32  	%r1131, %r1112, %r1130;
	and.b32  	%r1132, %r1087, %r1063;
	xor.b32  	%r1133, %r1131, %r1132;
	add.s32 	%r1134, %r1129, %r1133;
	add.s32 	%r1135, %r1124, %r1038;
	add.s32 	%r1136, %r1134, %r1124;
	shf.l.wrap.b32 	%r1137, %r1135, %r1135, 26;
	shf.l.wrap.b32 	%r1138, %r1135, %r1135, 21;
	xor.b32  	%r1139, %r1137, %r1138;
	shf.l.wrap.b32 	%r1140, %r1135, %r1135, 7;
	xor.b32  	%r1141, %r1139, %r1140;
	and.b32  	%r1142, %r1135, %r1111;
	not.b32 	%r1143, %r1135;
	and.b32  	%r1144, %r1086, %r1143;
	or.b32  	%r1145, %r1142, %r1144;
	ld.const.u32 	%r17, [K+48];
	add.s32 	%r1146, %r1145, %r1062;
	add.s32 	%r1147, %r1146, %r1141;
	add.s32 	%r1148, %r1147, %r17;
	shf.l.wrap.b32 	%r1149, %r1136, %r1136, 30;
	shf.l.wrap.b32 	%r1150, %r1136, %r1136, 19;
	xor.b32  	%r1151, %r1149, %r1150;
	shf.l.wrap.b32 	%r1152, %r1136, %r1136, 10;
	xor.b32  	%r1153, %r1151, %r1152;
	xor.b32  	%r1154, %r1112, %r1087;
	and.b32  	%r1155, %r1136, %r1154;
	and.b32  	%r1156, %r1112, %r1087;
	xor.b32  	%r1157, %r1155, %r1156;
	add.s32 	%r1158, %r1153, %r1157;
	add.s32 	%r1159, %r1148, %r1063;
	add.s32 	%r1160, %r1158, %r1148;
	shf.l.wrap.b32 	%r1161, %r1159, %r1159, 26;
	shf.l.wrap.b32 	%r1162, %r1159, %r1159, 21;
	xor.b32  	%r1163, %r1161, %r1162;
	shf.l.wrap.b32 	%r1164, %r1159, %r1159, 7;
	xor.b32  	%r1165, %r1163, %r1164;
	and.b32  	%r1166, %r1159, %r1135;
	not.b32 	%r1167, %r1159;
	and.b32  	%r1168, %r1111, %r1167;
	or.b32  	%r1169, %r1166, %r1168;
	ld.const.u32 	%r18, [K+52];
	add.s32 	%r1170, %r1169, %r1086;
	add.s32 	%r1171, %r1170, %r1165;
	add.s32 	%r1172, %r1171, %r18;
	shf.l.wrap.b32 	%r1173, %r1160, %r1160, 30;
	shf.l.wrap.b32 	%r1174, %r1160, %r1160, 19;
	xor.b32  	%r1175, %r1173, %r1174;
	shf.l.wrap.b32 	%r1176, %r1160, %r1160, 10;
	xor.b32  	%r1177, %r1175, %r1176;
	xor.b32  	%r1178, %r1136, %r1112;
	and.b32  	%r1179, %r1160, %r1178;
	and.b32  	%r1180, %r1136, %r1112;
	xor.b32  	%r1181, %r1179, %r1180;
	add.s32 	%r1182, %r1177, %r1181;
	add.s32 	%r1183, %r1172, %r1087;
	add.s32 	%r1184, %r1182, %r1172;
	shf.l.wrap.b32 	%r1185, %r1183, %r1183, 26;
	shf.l.wrap.b32 	%r1186, %r1183, %r1183, 21;
	xor.b32  	%r1187, %r1185, %r1186;
	shf.l.wrap.b32 	%r1188, %r1183, %r1183, 7;
	xor.b32  	%r1189, %r1187, %r1188;
	and.b32  	%r1190, %r1183, %r1159;
	not.b32 	%r1191, %r1183;
	and.b32  	%r1192, %r1135, %r1191;
	or.b32  	%r1193, %r1190, %r1192;
	ld.const.u32 	%r19, [K+56];
	add.s32 	%r1194, %r1193, %r1111;
	add.s32 	%r1195, %r1194, %r1189;
	add.s32 	%r1196, %r1195, %r19;
	shf.l.wrap.b32 	%r1197, %r1184, %r1184, 30;
	shf.l.wrap.b32 	%r1198, %r1184, %r1184, 19;
	xor.b32  	%r1199, %r1197, %r1198;
	shf.l.wrap.b32 	%r1200, %r1184, %r1184, 10;
	xor.b32  	%r1201, %r1199, %r1200;
	xor.b32  	%r1202, %r1160, %r1136;
	and.b32  	%r1203, %r1184, %r1202;
	and.b32  	%r1204, %r1160, %r1136;
	xor.b32  	%r1205, %r1203, %r1204;
	add.s32 	%r1206, %r1201, %r1205;
	add.s32 	%r1207, %r1196, %r1112;
	add.s32 	%r1208, %r1206, %r1196;
	shf.l.wrap.b32 	%r1209, %r1207, %r1207, 26;
	shf.l.wrap.b32 	%r1210, %r1207, %r1207, 21;
	xor.b32  	%r1211, %r1209, %r1210;
	shf.l.wrap.b32 	%r1212, %r1207, %r1207, 7;
	xor.b32  	%r1213, %r1211, %r1212;
	and.b32  	%r1214, %r1207, %r1183;
	not.b32 	%r1215, %r1207;
	and.b32  	%r1216, %r1159, %r1215;
	or.b32  	%r1217, %r1214, %r1216;
	ld.const.u32 	%r20, [K+60];
	add.s32 	%r1218, %r1217, %r1135;
	add.s32 	%r1219, %r1218, %r1213;
	add.s32 	%r1220, %r1219, %r20;
	add.s32 	%r1221, %r1220, 256;
	shf.l.wrap.b32 	%r1222, %r1208, %r1208, 30;
	shf.l.wrap.b32 	%r1223, %r1208, %r1208, 19;
	xor.b32  	%r1224, %r1222, %r1223;
	shf.l.wrap.b32 	%r1225, %r1208, %r1208, 10;
	xor.b32  	%r1226, %r1224, %r1225;
	xor.b32  	%r1227, %r1184, %r1160;
	and.b32  	%r1228, %r1208, %r1227;
	and.b32  	%r1229, %r1184, %r1160;
	xor.b32  	%r1230, %r1228, %r1229;
	add.s32 	%r1231, %r1226, %r1230;
	add.s32 	%r1232, %r1221, %r1136;
	add.s32 	%r1233, %r1231, %r1221;
	shf.l.wrap.b32 	%r1234, %r1232, %r1232, 26;
	shf.l.wrap.b32 	%r1235, %r1232, %r1232, 21;
	xor.b32  	%r1236, %r1234, %r1235;
	shf.l.wrap.b32 	%r1237, %r1232, %r1232, 7;
	xor.b32  	%r1238, %r1236, %r1237;
	and.b32  	%r1239, %r1232, %r1207;
	not.b32 	%r1240, %r1232;
	and.b32  	%r1241, %r1183, %r1240;
	or.b32  	%r1242, %r1239, %r1241;
	ld.const.u32 	%r21, [K+64];
	add.s32 	%r1243, %r1242, %r1159;
	add.s32 	%r1244, %r1243, %r1238;
	add.s32 	%r1245, %r1244, %r21;
	add.s32 	%r1246, %r1245, %r312;
	shf.l.wrap.b32 	%r1247, %r1233, %r1233, 30;
	shf.l.wrap.b32 	%r1248, %r1233, %r1233, 19;
	xor.b32  	%r1249, %r1247, %r1248;
	shf.l.wrap.b32 	%r1250, %r1233, %r1233, 10;
	xor.b32  	%r1251, %r1249, %r1250;
	xor.b32  	%r1252, %r1208, %r1184;
	and.b32  	%r1253, %r1233, %r1252;
	and.b32  	%r1254, %r1208, %r1184;
	xor.b32  	%r1255, %r1253, %r1254;
	add.s32 	%r1256, %r1251, %r1255;
	add.s32 	%r1257, %r1246, %r1160;
	add.s32 	%r1258, %r1256, %r1246;
	shf.l.wrap.b32 	%r1259, %r1257, %r1257, 26;
	shf.l.wrap.b32 	%r1260, %r1257, %r1257, 21;
	xor.b32  	%r1261, %r1259, %r1260;
	shf.l.wrap.b32 	%r1262, %r1257, %r1257, 7;
	xor.b32  	%r1263, %r1261, %r1262;
	and.b32  	%r1264, %r1257, %r1232;
	not.b32 	%r1265, %r1257;
	and.b32  	%r1266, %r1207, %r1265;
	or.b32  	%r1267, %r1264, %r1266;
	ld.const.u32 	%r22, [K+68];
	add.s32 	%r1268, %r1267, %r1183;
	add.s32 	%r1269, %r1268, %r1263;
	add.s32 	%r1270, %r1269, %r22;
	add.s32 	%r1271, %r1270, %r319;
	shf.l.wrap.b32 	%r1272, %r1258, %r1258, 30;
	shf.l.wrap.b32 	%r1273, %r1258, %r1258, 19;
	xor.b32  	%r1274, %r1272, %r1273;
	shf.l.wrap.b32 	%r1275, %r1258, %r1258, 10;
	xor.b32  	%r1276, %r1274, %r1275;
	xor.b32  	%r1277, %r1233, %r1208;
	and.b32  	%r1278, %r1258, %r1277;
	and.b32  	%r1279, %r1233, %r1208;
	xor.b32  	%r1280, %r1278, %r1279;
	add.s32 	%r1281, %r1276, %r1280;
	add.s32 	%r1282, %r1271, %r1184;
	add.s32 	%r1283, %r1281, %r1271;
	shf.l.wrap.b32 	%r1284, %r1282, %r1282, 26;
	shf.l.wrap.b32 	%r1285, %r1282, %r1282, 21;
	xor.b32  	%r1286, %r1284, %r1285;
	shf.l.wrap.b32 	%r1287, %r1282, %r1282, 7;
	xor.b32  	%r1288, %r1286, %r1287;
	and.b32  	%r1289, %r1282, %r1257;
	not.b32 	%r1290, %r1282;
	and.b32  	%r1291, %r1232, %r1290;
	or.b32  	%r1292, %r1289, %r1291;
	ld.const.u32 	%r23, [K+72];
	add.s32 	%r1293, %r1292, %r1207;
	add.s32 	%r1294, %r1293, %r1288;
	add.s32 	%r1295, %r1294, %r23;
	add.s32 	%r1296, %r1295, %r331;
	shf.l.wrap.b32 	%r1297, %r1283, %r1283, 30;
	shf.l.wrap.b32 	%r1298, %r1283, %r1283, 19;
	xor.b32  	%r1299, %r1297, %r1298;
	shf.l.wrap.b32 	%r1300, %r1283, %r1283, 10;
	xor.b32  	%r1301, %r1299, %r1300;
	xor.b32  	%r1302, %r1258, %r1233;
	and.b32  	%r1303, %r1283, %r1302;
	and.b32  	%r1304, %r1258, %r1233;
	xor.b32  	%r1305, %r1303, %r1304;
	add.s32 	%r1306, %r1301, %r1305;
	add.s32 	%r1307, %r1296, %r1208;
	add.s32 	%r1308, %r1306, %r1296;
	shf.l.wrap.b32 	%r1309, %r1307, %r1307, 26;
	shf.l.wrap.b32 	%r1310, %r1307, %r1307, 21;
	xor.b32  	%r1311, %r1309, %r1310;
	shf.l.wrap.b32 	%r1312, %r1307, %r1307, 7;
	xor.b32  	%r1313, %r1311, %r1312;
	and.b32  	%r1314, %r1307, %r1282;
	not.b32 	%r1315, %r1307;
	and.b32  	%r1316, %r1257, %r1315;
	or.b32  	%r1317, %r1314, %r1316;
	ld.const.u32 	%r24, [K+76];
	add.s32 	%r1318, %r1317, %r1232;
	add.s32 	%r1319, %r1318, %r1313;
	add.s32 	%r1320, %r1319, %r24;
	add.s32 	%r1321, %r1320, %r343;
	shf.l.wrap.b32 	%r1322, %r1308, %r1308, 30;
	shf.l.wrap.b32 	%r1323, %r1308, %r1308, 19;
	xor.b32  	%r1324, %r1322, %r1323;
	shf.l.wrap.b32 	%r1325, %r1308, %r1308, 10;
	xor.b32  	%r1326, %r1324, %r1325;
	xor.b32  	%r1327, %r1283, %r1258;
	and.b32  	%r1328, %r1308, %r1327;
	and.b32  	%r1329, %r1283, %r1258;
	xor.b32  	%r1330, %r1328, %r1329;
	add.s32 	%r1331, %r1326, %r1330;
	add.s32 	%r1332, %r1321, %r1233;
	add.s32 	%r1333, %r1331, %r1321;
	shf.l.wrap.b32 	%r1334, %r1332, %r1332, 26;
	shf.l.wrap.b32 	%r1335, %r1332, %r1332, 21;
	xor.b32  	%r1336, %r1334, %r1335;
	shf.l.wrap.b32 	%r1337, %r1332, %r1332, 7;
	xor.b32  	%r1338, %r1336, %r1337;
	and.b32  	%r1339, %r1332, %r1307;
	not.b32 	%r1340, %r1332;
	and.b32  	%r1341, %r1282, %r1340;
	or.b32  	%r1342, %r1339, %r1341;
	ld.const.u32 	%r25, [K+80];
	add.s32 	%r1343, %r1342, %r1257;
	add.s32 	%r1344, %r1343, %r1338;
	add.s32 	%r1345, %r1344, %r25;
	add.s32 	%r1346, %r1345, %r355;
	shf.l.wrap.b32 	%r1347, %r1333, %r1333, 30;
	shf.l.wrap.b32 	%r1348, %r1333, %r1333, 19;
	xor.b32  	%r1349, %r1347, %r1348;
	shf.l.wrap.b32 	%r1350, %r1333, %r1333, 10;
	xor.b32  	%r1351, %r1349, %r1350;
	xor.b32  	%r1352, %r1308, %r1283;
	and.b32  	%r1353, %r1333, %r1352;
	and.b32  	%r1354, %r1308, %r1283;
	xor.b32  	%r1355, %r1353, %r1354;
	add.s32 	%r1356, %r1351, %r1355;
	add.s32 	%r1357, %r1346, %r1258;
	add.s32 	%r1358, %r1356, %r1346;
	shf.l.wrap.b32 	%r1359, %r1357, %r1357, 26;
	shf.l.wrap.b32 	%r1360, %r1357, %r1357, 21;
	xor.b32  	%r1361, %r1359, %r1360;
	shf.l.wrap.b32 	%r1362, %r1357, %r1357, 7;
	xor.b32  	%r1363, %r1361, %r1362;
	and.b32  	%r1364, %r1357, %r1332;
	not.b32 	%r1365, %r1357;
	and.b32  	%r1366, %r1307, %r1365;
	or.b32  	%r1367, %r1364, %r1366;
	ld.const.u32 	%r26, [K+84];
	add.s32 	%r1368, %r1367, %r1282;
	add.s32 	%r1369, %r1368, %r1363;
	add.s32 	%r1370, %r1369, %r26;
	add.s32 	%r1371, %r1370, %r367;
	shf.l.wrap.b32 	%r1372, %r1358, %r1358, 30;
	shf.l.wrap.b32 	%r1373, %r1358, %r1358, 19;
	xor.b32  	%r1374, %r1372, %r1373;
	shf.l.wrap.b32 	%r1375, %r1358, %r1358, 10;
	xor.b32  	%r1376, %r1374, %r1375;
	xor.b32  	%r1377, %r1333, %r1308;
	and.b32  	%r1378, %r1358, %r1377;
	and.b32  	%r1379, %r1333, %r1308;
	xor.b32  	%r1380, %r1378, %r1379;
	add.s32 	%r1381, %r1376, %r1380;
	add.s32 	%r1382, %r1371, %r1283;
	add.s32 	%r1383, %r1381, %r1371;
	shf.l.wrap.b32 	%r1384, %r1382, %r1382, 26;
	shf.l.wrap.b32 	%r1385, %r1382, %r1382, 21;
	xor.b32  	%r1386, %r1384, %r1385;
	shf.l.wrap.b32 	%r1387, %r1382, %r1382, 7;
	xor.b32  	%r1388, %r1386, %r1387;
	and.b32  	%r1389, %r1382, %r1357;
	not.b32 	%r1390, %r1382;
	and.b32  	%r1391, %r1332, %r1390;
	or.b32  	%r1392, %r1389, %r1391;
	ld.const.u32 	%r27, [K+88];
	add.s32 	%r1393, %r1392, %r1307;
	add.s32 	%r1394, %r1393, %r1388;
	add.s32 	%r1395, %r1394, %r27;
	add.s32 	%r1396, %r1395, %r380;
	shf.l.wrap.b32 	%r1397, %r1383, %r1383, 30;
	shf.l.wrap.b32 	%r1398, %r1383, %r1383, 19;
	xor.b32  	%r1399, %r1397, %r1398;
	shf.l.wrap.b32 	%r1400, %r1383, %r1383, 10;
	xor.b32  	%r1401, %r1399, %r1400;
	xor.b32  	%r1402, %r1358, %r1333;
	and.b32  	%r1403, %r1383, %r1402;
	and.b32  	%r1404, %r1358, %r1333;
	xor.b32  	%r1405, %r1403, %r1404;
	add.s32 	%r1406, %r1401, %r1405;
	add.s32 	%r1407, %r1396, %r1308;
	add.s32 	%r1408, %r1406, %r1396;
	shf.l.wrap.b32 	%r1409, %r1407, %r1407, 26;
	shf.l.wrap.b32 	%r1410, %r1407, %r1407, 21;
	xor.b32  	%r1411, %r1409, %r1410;
	shf.l.wrap.b32 	%r1412, %r1407, %r1407, 7;
	xor.b32  	%r1413, %r1411, %r1412;
	and.b32  	%r1414, %r1407, %r1382;
	not.b32 	%r1415, %r1407;
	and.b32  	%r1416, %r1357, %r1415;
	or.b32  	%r1417, %r1414, %r1416;
	ld.const.u32 	%r28, [K+92];
	add.s32 	%r1418, %r1417, %r1332;
	add.s32 	%r1419, %r1418, %r1413;
	add.s32 	%r1420, %r1419, %r28;
	add.s32 	%r1421, %r1420, %r388;
	shf.l.wrap.b32 	%r1422, %r1408, %r1408, 30;
	shf.l.wrap.b32 	%r1423, %r1408, %r1408, 19;
	xor.b32  	%r1424, %r1422, %r1423;
	shf.l.wrap.b32 	%r1425, %r1408, %r1408, 10;
	xor.b32  	%r1426, %r1424, %r1425;
	xor.b32  	%r1427, %r1383, %r1358;
	and.b32  	%r1428, %r1408, %r1427;
	and.b32  	%r1429, %r1383, %r1358;
	xor.b32  	%r1430, %r1428, %r1429;
	add.s32 	%r1431, %r1426, %r1430;
	add.s32 	%r1432, %r1421, %r1333;
	add.s32 	%r1433, %r1431, %r1421;
	shf.l.wrap.b32 	%r1434, %r1432, %r1432, 26;
	shf.l.wrap.b32 	%r1435, %r1432, %r1432, 21;
	xor.b32  	%r1436, %r1434, %r1435;
	shf.l.wrap.b32 	%r1437, %r1432, %r1432, 7;
	xor.b32  	%r1438, %r1436, %r1437;
	and.b32  	%r1439, %r1432, %r1407;
	not.b32 	%r1440, %r1432;
	and.b32  	%r1441, %r1382, %r1440;
	or.b32  	%r1442, %r1439, %r1441;
	ld.const.u32 	%r29, [K+96];
	add.s32 	%r1443, %r1442, %r1357;
	add.s32 	%r1444, %r1443, %r1438;
	add.s32 	%r1445, %r1444, %r29;
	add.s32 	%r1446, %r1445, %r395;
	shf.l.wrap.b32 	%r1447, %r1433, %r1433, 30;
	shf.l.wrap.b32 	%r1448, %r1433, %r1433, 19;
	xor.b32  	%r1449, %r1447, %r1448;
	shf.l.wrap.b32 	%r1450, %r1433, %r1433, 10;
	xor.b32  	%r1451, %r1449, %r1450;
	xor.b32  	%r1452, %r1408, %r1383;
	and.b32  	%r1453, %r1433, %r1452;
	and.b32  	%r1454, %r1408, %r1383;
	xor.b32  	%r1455, %r1453, %r1454;
	add.s32 	%r1456, %r1451, %r1455;
	add.s32 	%r1457, %r1446, %r1358;
	add.s32 	%r1458, %r1456, %r1446;
	shf.l.wrap.b32 	%r1459, %r1457, %r1457, 26;
	shf.l.wrap.b32 	%r1460, %r1457, %r1457, 21;
	xor.b32  	%r1461, %r1459, %r1460;
	shf.l.wrap.b32 	%r1462, %r1457, %r1457, 7;
	xor.b32  	%r1463, %r1461, %r1462;
	and.b32  	%r1464, %r1457, %r1432;
	not.b32 	%r1465, %r1457;
	and.b32  	%r1466, %r1407, %r1465;
	or.b32  	%r1467, %r1464, %r1466;
	ld.const.u32 	%r1468, [K+100];
	add.s32 	%r1469, %r1467, %r1382;
	add.s32 	%r1470, %r1469, %r1463;
	add.s32 	%r1471, %r1470, %r1468;
	add.s32 	%r1472, %r1471, %r401;
	shf.l.wrap.b32 	%r1473, %r1458, %r1458, 30;
	shf.l.wrap.b32 	%r1474, %r1458, %r1458, 19;
	xor.b32  	%r1475, %r1473, %r1474;
	shf.l.wrap.b32 	%r1476, %r1458, %r1458, 10;
	xor.b32  	%r1477, %r1475, %r1476;
	xor.b32  	%r1478, %r1433, %r1408;
	and.b32  	%r1479, %r1458, %r1478;
	and.b32  	%r1480, %r1433, %r1408;
	xor.b32  	%r1481, %r1479, %r1480;
	add.s32 	%r1482, %r1477, %r1481;
	add.s32 	%r1483, %r1472, %r1383;
	add.s32 	%r1484, %r1482, %r1472;
	shf.l.wrap.b32 	%r1485, %r1483, %r1483, 26;
	shf.l.wrap.b32 	%r1486, %r1483, %r1483, 21;
	xor.b32  	%r1487, %r1485, %r1486;
	shf.l.wrap.b32 	%r1488, %r1483, %r1483, 7;
	xor.b32  	%r1489, %r1487, %r1488;
	and.b32  	%r1490, %r1483, %r1457;
	not.b32 	%r1491, %r1483;
	and.b32  	%r1492, %r1432, %r1491;
	or.b32  	%r1493, %r1490, %r1492;
	ld.const.u32 	%r1494, [K+104];
	add.s32 	%r1495, %r1493, %r1407;
	add.s32 	%r1496, %r1495, %r1489;
	add.s32 	%r1497, %r1496, %r1494;
	add.s32 	%r1498, %r1497, %r407;
	shf.l.wrap.b32 	%r1499, %r1484, %r1484, 30;
	shf.l.wrap.b32 	%r1500, %r1484, %r1484, 19;
	xor.b32  	%r1501, %r1499, %r1500;
	shf.l.wrap.b32 	%r1502, %r1484, %r1484, 10;
	xor.b32  	%r1503, %r1501, %r1502;
	xor.b32  	%r1504, %r1458, %r1433;
	and.b32  	%r1505, %r1484, %r1504;
	and.b32  	%r1506, %r1458, %r1433;
	xor.b32  	%r1507, %r1505, %r1506;
	add.s32 	%r1508, %r1503, %r1507;
	add.s32 	%r1509, %r1498, %r1408;
	add.s32 	%r1510, %r1508, %r1498;
	shf.l.wrap.b32 	%r1511, %r1509, %r1509, 26;
	shf.l.wrap.b32 	%r1512, %r1509, %r1509, 21;
	xor.b32  	%r1513, %r1511, %r1512;
	shf.l.wrap.b32 	%r1514, %r1509, %r1509, 7;
	xor.b32  	%r1515, %r1513, %r1514;
	and.b32  	%r1516, %r1509, %r1483;
	not.b32 	%r1517, %r1509;
	and.b32  	%r1518, %r1457, %r1517;
	or.b32  	%r1519, %r1516, %r1518;
	ld.const.u32 	%r30, [K+108];
	add.s32 	%r1520, %r1519, %r1432;
	add.s32 	%r1521, %r1520, %r1515;
	add.s32 	%r1522, %r1521, %r30;
	add.s32 	%r1523, %r1522, %r413;
	shf.l.wrap.b32 	%r1524, %r1510, %r1510, 30;
	shf.l.wrap.b32 	%r1525, %r1510, %r1510, 19;
	xor.b32  	%r1526, %r1524, %r1525;
	shf.l.wrap.b32 	%r1527, %r1510, %r1510, 10;
	xor.b32  	%r1528, %r1526, %r1527;
	xor.b32  	%r1529, %r1484, %r1458;
	and.b32  	%r1530, %r1510, %r1529;
	and.b32  	%r1531, %r1484, %r1458;
	xor.b32  	%r1532, %r1530, %r1531;
	add.s32 	%r1533, %r1528, %r1532;
	add.s32 	%r1534, %r1523, %r1433;
	add.s32 	%r1535, %r1533, %r1523;
	shf.l.wrap.b32 	%r1536, %r1534, %r1534, 26;
	shf.l.wrap.b32 	%r1537, %r1534, %r1534, 21;
	xor.b32  	%r1538, %r1536, %r1537;
	shf.l.wrap.b32 	%r1539, %r1534, %r1534, 7;
	xor.b32  	%r1540, %r1538, %r1539;
	and.b32  	%r1541, %r1534, %r1509;
	not.b32 	%r1542, %r1534;
	and.b32  	%r1543, %r1483, %r1542;
	or.b32  	%r1544, %r1541, %r1543;
	ld.const.u32 	%r31, [K+112];
	add.s32 	%r1545, %r1544, %r1457;
	add.s32 	%r1546, %r1545, %r1540;
	add.s32 	%r1547, %r1546, %r31;
	add.s32 	%r1548, %r1547, %r419;
	shf.l.wrap.b32 	%r1549, %r1535, %r1535, 30;
	shf.l.wrap.b32 	%r1550, %r1535, %r1535, 19;
	xor.b32  	%r1551, %r1549, %r1550;
	shf.l.wrap.b32 	%r1552, %r1535, %r1535, 10;
	xor.b32  	%r1553, %r1551, %r1552;
	xor.b32  	%r1554, %r1510, %r1484;
	and.b32  	%r1555, %r1535, %r1554;
	and.b32  	%r1556, %r1510, %r1484;
	xor.b32  	%r1557, %r1555, %r1556;
	add.s32 	%r1558, %r1553, %r1557;
	add.s32 	%r1559, %r1548, %r1458;
	add.s32 	%r1560, %r1558, %r1548;
	shf.l.wrap.b32 	%r1561, %r1559, %r1559, 26;
	shf.l.wrap.b32 	%r1562, %r1559, %r1559, 21;
	xor.b32  	%r1563, %r1561, %r1562;
	shf.l.wrap.b32 	%r1564, %r1559, %r1559, 7;
	xor.b32  	%r1565, %r1563, %r1564;
	and.b32  	%r1566, %r1559, %r1534;
	not.b32 	%r1567, %r1559;
	and.b32  	%r1568, %r1509, %r1567;
	or.b32  	%r1569, %r1566, %r1568;
	ld.const.u32 	%r32, [K+116];
	add.s32 	%r1570, %r1569, %r1483;
	add.s32 	%r1571, %r1570, %r1565;
	add.s32 	%r1572, %r1571, %r32;
	add.s32 	%r1573, %r1572, %r425;
	shf.l.wrap.b32 	%r1574, %r1560, %r1560, 30;
	shf.l.wrap.b32 	%r1575, %r1560, %r1560, 19;
	xor.b32  	%r1576, %r1574, %r1575;
	shf.l.wrap.b32 	%r1577, %r1560, %r1560, 10;
	xor.b32  	%r1578, %r1576, %r1577;
	xor.b32  	%r1579, %r1535, %r1510;
	and.b32  	%r1580, %r1560, %r1579;
	and.b32  	%r1581, %r1535, %r1510;
	xor.b32  	%r1582, %r1580, %r1581;
	add.s32 	%r1583, %r1578, %r1582;
	add.s32 	%r1584, %r1573, %r1484;
	add.s32 	%r1585, %r1583, %r1573;
	shf.l.wrap.b32 	%r1586, %r1584, %r1584, 26;
	shf.l.wrap.b32 	%r1587, %r1584, %r1584, 21;
	xor.b32  	%r1588, %r1586, %r1587;
	shf.l.wrap.b32 	%r1589, %r1584, %r1584, 7;
	xor.b32  	%r1590, %r1588, %r1589;
	and.b32  	%r1591, %r1584, %r1559;
	not.b32 	%r1592, %r1584;
	and.b32  	%r1593, %r1534, %r1592;
	or.b32  	%r1594, %r1591, %r1593;
	ld.const.u32 	%r33, [K+120];
	add.s32 	%r1595, %r1594, %r1509;
	add.s32 	%r1596, %r1595, %r1590;
	add.s32 	%r1597, %r1596, %r33;
	add.s32 	%r1598, %r1597, %r432;
	shf.l.wrap.b32 	%r1599, %r1585, %r1585, 30;
	shf.l.wrap.b32 	%r1600, %r1585, %r1585, 19;
	xor.b32  	%r1601, %r1599, %r1600;
	shf.l.wrap.b32 	%r1602, %r1585, %r1585, 10;
	xor.b32  	%r1603, %r1601, %r1602;
	xor.b32  	%r1604, %r1560, %r1535;
	and.b32  	%r1605, %r1585, %r1604;
	and.b32  	%r1606, %r1560, %r1535;
	xor.b32  	%r1607, %r1605, %r1606;
	add.s32 	%r1608, %r1603, %r1607;
	add.s32 	%r1609, %r1598, %r1510;
	add.s32 	%r1610, %r1608, %r1598;
	shf.l.wrap.b32 	%r1611, %r1609, %r1609, 26;
	shf.l.wrap.b32 	%r1612, %r1609, %r1609, 21;
	xor.b32  	%r1613, %r1611, %r1612;
	shf.l.wrap.b32 	%r1614, %r1609, %r1609, 7;
	xor.b32  	%r1615, %r1613, %r1614;
	and.b32  	%r1616, %r1609, %r1584;
	not.b32 	%r1617, %r1609;
	and.b32  	%r1618, %r1559, %r1617;
	or.b32  	%r1619, %r1616, %r1618;
	ld.const.u32 	%r34, [K+124];
	add.s32 	%r1620, %r1619, %r1534;
	add.s32 	%r1621, %r1620, %r1615;
	add.s32 	%r1622, %r1621, %r34;
	add.s32 	%r1623, %r1622, %r445;
	shf.l.wrap.b32 	%r1624, %r1610, %r1610, 30;
	shf.l.wrap.b32 	%r1625, %r1610, %r1610, 19;
	xor.b32  	%r1626, %r1624, %r1625;
	shf.l.wrap.b32 	%r1627, %r1610, %r1610, 10;
	xor.b32  	%r1628, %r1626, %r1627;
	xor.b32  	%r1629, %r1585, %r1560;
	and.b32  	%r1630, %r1610, %r1629;
	and.b32  	%r1631, %r1585, %r1560;
	xor.b32  	%r1632, %r1630, %r1631;
	add.s32 	%r1633, %r1628, %r1632;
	add.s32 	%r1634, %r1623, %r1535;
	add.s32 	%r1635, %r1633, %r1623;
	shf.l.wrap.b32 	%r1636, %r1634, %r1634, 26;
	shf.l.wrap.b32 	%r1637, %r1634, %r1634, 21;
	xor.b32  	%r1638, %r1636, %r1637;
	shf.l.wrap.b32 	%r1639, %r1634, %r1634, 7;
	xor.b32  	%r1640, %r1638, %r1639;
	and.b32  	%r1641, %r1634, %r1609;
	not.b32 	%r1642, %r1634;
	and.b32  	%r1643, %r1584, %r1642;
	or.b32  	%r1644, %r1641, %r1643;
	ld.const.u32 	%r35, [K+128];
	add.s32 	%r1645, %r1644, %r1559;
	add.s32 	%r1646, %r1645, %r1640;
	add.s32 	%r1647, %r1646, %r35;
	add.s32 	%r1648, %r1647, %r458;
	shf.l.wrap.b32 	%r1649, %r1635, %r1635, 30;
	shf.l.wrap.b32 	%r1650, %r1635, %r1635, 19;
	xor.b32  	%r1651, %r1649, %r1650;
	shf.l.wrap.b32 	%r1652, %r1635, %r1635, 10;
	xor.b32  	%r1653, %r1651, %r1652;
	xor.b32  	%r1654, %r1610, %r1585;
	and.b32  	%r1655, %r1635, %r1654;
	and.b32  	%r1656, %r1610, %r1585;
	xor.b32  	%r1657, %r1655, %r1656;
	add.s32 	%r1658, %r1653, %r1657;
	add.s32 	%r1659, %r1648, %r1560;
	add.s32 	%r1660, %r1658, %r1648;
	shf.l.wrap.b32 	%r1661, %r1659, %r1659, 26;
	shf.l.wrap.b32 	%r1662, %r1659, %r1659, 21;
	xor.b32  	%r1663, %r1661, %r1662;
	shf.l.wrap.b32 	%r1664, %r1659, %r1659, 7;
	xor.b32  	%r1665, %r1663, %r1664;
	and.b32  	%r1666, %r1659, %r1634;
	not.b32 	%r1667, %r1659;
	and.b32  	%r1668, %r1609, %r1667;
	or.b32  	%r1669, %r1666, %r1668;
	ld.const.u32 	%r36, [K+132];
	add.s32 	%r1670, %r1669, %r1584;
	add.s32 	%r1671, %r1670, %r1665;
	add.s32 	%r1672, %r1671, %r36;
	add.s32 	%r1673, %r1672, %r471;
	shf.l.wrap.b32 	%r1674, %r1660, %r1660, 30;
	shf.l.wrap.b32 	%r1675, %r1660, %r1660, 19;
	xor.b32  	%r1676, %r1674, %r1675;
	shf.l.wrap.b32 	%r1677, %r1660, %r1660, 10;
	xor.b32  	%r1678, %r1676, %r1677;
	xor.b32  	%r1679, %r1635, %r1610;
	and.b32  	%r1680, %r1660, %r1679;
	and.b32  	%r1681, %r1635, %r1610;
	xor.b32  	%r1682, %r1680, %r1681;
	add.s32 	%r1683, %r1678, %r1682;
	add.s32 	%r1684, %r1673, %r1585;
	add.s32 	%r1685, %r1683, %r1673;
	shf.l.wrap.b32 	%r1686, %r1684, %r1684, 26;
	shf.l.wrap.b32 	%r1687, %r1684, %r1684, 21;
	xor.b32  	%r1688, %r1686, %r1687;
	shf.l.wrap.b32 	%r1689, %r1684, %r1684, 7;
	xor.b32  	%r1690, %r1688, %r1689;
	and.b32  	%r1691, %r1684, %r1659;
	not.b32 	%r1692, %r1684;
	and.b32  	%r1693, %r1634, %r1692;
	or.b32  	%r1694, %r1691, %r1693;
	ld.const.u32 	%r37, [K+136];
	add.s32 	%r1695, %r1694, %r1609;
	add.s32 	%r1696, %r1695, %r1690;
	add.s32 	%r1697, %r1696, %r37;
	add.s32 	%r1698, %r1697, %r484;
	shf.l.wrap.b32 	%r1699, %r1685, %r1685, 30;
	shf.l.wrap.b32 	%r1700, %r1685, %r1685, 19;
	xor.b32  	%r1701, %r1699, %r1700;
	shf.l.wrap.b32 	%r1702, %r1685, %r1685, 10;
	xor.b32  	%r1703, %r1701, %r1702;
	xor.b32  	%r1704, %r1660, %r1635;
	and.b32  	%r1705, %r1685, %r1704;
	and.b32  	%r1706, %r1660, %r1635;
	xor.b32  	%r1707, %r1705, %r1706;
	add.s32 	%r1708, %r1703, %r1707;
	add.s32 	%r1709, %r1698, %r1610;
	add.s32 	%r1710, %r1708, %r1698;
	shf.l.wrap.b32 	%r1711, %r1709, %r1709, 26;
	shf.l.wrap.b32 	%r1712, %r1709, %r1709, 21;
	xor.b32  	%r1713, %r1711, %r1712;
	shf.l.wrap.b32 	%r1714, %r1709, %r1709, 7;
	xor.b32  	%r1715, %r1713, %r1714;
	and.b32  	%r1716, %r1709, %r1684;
	not.b32 	%r1717, %r1709;
	and.b32  	%r1718, %r1659, %r1717;
	or.b32  	%r1719, %r1716, %r1718;
	ld.const.u32 	%r38, [K+140];
	add.s32 	%r1720, %r1719, %r1634;
	add.s32 	%r1721, %r1720, %r1715;
	add.s32 	%r1722, %r1721, %r38;
	add.s32 	%r1723, %r1722, %r497;
	shf.l.wrap.b32 	%r1724, %r1710, %r1710, 30;
	shf.l.wrap.b32 	%r1725, %r1710, %r1710, 19;
	xor.b32  	%r1726, %r1724, %r1725;
	shf.l.wrap.b32 	%r1727, %r1710, %r1710, 10;
	xor.b32  	%r1728, %r1726, %r1727;
	xor.b32  	%r1729, %r1685, %r1660;
	and.b32  	%r1730, %r1710, %r1729;
	and.b32  	%r1731, %r1685, %r1660;
	xor.b32  	%r1732, %r1730, %r1731;
	add.s32 	%r1733, %r1728, %r1732;
	add.s32 	%r1734, %r1723, %r1635;
	add.s32 	%r1735, %r1733, %r1723;
	shf.l.wrap.b32 	%r1736, %r1734, %r1734, 26;
	shf.l.wrap.b32 	%r1737, %r1734, %r1734, 21;
	xor.b32  	%r1738, %r1736, %r1737;
	shf.l.wrap.b32 	%r1739, %r1734, %r1734, 7;
	xor.b32  	%r1740, %r1738, %r1739;
	and.b32  	%r1741, %r1734, %r1709;
	not.b32 	%r1742, %r1734;
	and.b32  	%r1743, %r1684, %r1742;
	or.b32  	%r1744, %r1741, %r1743;
	ld.const.u32 	%r39, [K+144];
	add.s32 	%r1745, %r1744, %r1659;
	add.s32 	%r1746, %r1745, %r1740;
	add.s32 	%r1747, %r1746, %r39;
	add.s32 	%r1748, %r1747, %r510;
	shf.l.wrap.b32 	%r1749, %r1735, %r1735, 30;
	shf.l.wrap.b32 	%r1750, %r1735, %r1735, 19;
	xor.b32  	%r1751, %r1749, %r1750;
	shf.l.wrap.b32 	%r1752, %r1735, %r1735, 10;
	xor.b32  	%r1753, %r1751, %r1752;
	xor.b32  	%r1754, %r1710, %r1685;
	and.b32  	%r1755, %r1735, %r1754;
	and.b32  	%r1756, %r1710, %r1685;
	xor.b32  	%r1757, %r1755, %r1756;
	add.s32 	%r1758, %r1753, %r1757;
	add.s32 	%r1759, %r1748, %r1660;
	add.s32 	%r1760, %r1758, %r1748;
	shf.l.wrap.b32 	%r1761, %r1759, %r1759, 26;
	shf.l.wrap.b32 	%r1762, %r1759, %r1759, 21;
	xor.b32  	%r1763, %r1761, %r1762;
	shf.l.wrap.b32 	%r1764, %r1759, %r1759, 7;
	xor.b32  	%r1765, %r1763, %r1764;
	and.b32  	%r1766, %r1759, %r1734;
	not.b32 	%r1767, %r1759;
	and.b32  	%r1768, %r1709, %r1767;
	or.b32  	%r1769, %r1766, %r1768;
	ld.const.u32 	%r40, [K+148];
	add.s32 	%r1770, %r1769, %r1684;
	add.s32 	%r1771, %r1770, %r1765;
	add.s32 	%r1772, %r1771, %r40;
	add.s32 	%r1773, %r1772, %r523;
	shf.l.wrap.b32 	%r1774, %r1760, %r1760, 30;
	shf.l.wrap.b32 	%r1775, %r1760, %r1760, 19;
	xor.b32  	%r1776, %r1774, %r1775;
	shf.l.wrap.b32 	%r1777, %r1760, %r1760, 10;
	xor.b32  	%r1778, %r1776, %r1777;
	xor.b32  	%r1779, %r1735, %r1710;
	and.b32  	%r1780, %r1760, %r1779;
	and.b32  	%r1781, %r1735, %r1710;
	xor.b32  	%r1782, %r1780, %r1781;
	add.s32 	%r1783, %r1778, %r1782;
	add.s32 	%r1784, %r1773, %r1685;
	add.s32 	%r1785, %r1783, %r1773;
	shf.l.wrap.b32 	%r1786, %r1784, %r1784, 26;
	shf.l.wrap.b32 	%r1787, %r1784, %r1784, 21;
	xor.b32  	%r1788, %r1786, %r1787;
	shf.l.wrap.b32 	%r1789, %r1784, %r1784, 7;
	xor.b32  	%r1790, %r1788, %r1789;
	and.b32  	%r1791, %r1784, %r1759;
	not.b32 	%r1792, %r1784;
	and.b32  	%r1793, %r1734, %r1792;
	or.b32  	%r1794, %r1791, %r1793;
	ld.const.u32 	%r1795, [K+152];
	add.s32 	%r1796, %r1794, %r1709;
	add.s32 	%r1797, %r1796, %r1790;
	add.s32 	%r1798, %r1797, %r1795;
	add.s32 	%r1799, %r1798, %r536;
	shf.l.wrap.b32 	%r1800, %r1785, %r1785, 30;
	shf.l.wrap.b32 	%r1801, %r1785, %r1785, 19;
	xor.b32  	%r1802, %r1800, %r1801;
	shf.l.wrap.b32 	%r1803, %r1785, %r1785, 10;
	xor.b32  	%r1804, %r1802, %r1803;
	xor.b32  	%r1805, %r1760, %r1735;
	and.b32  	%r1806, %r1785, %r1805;
	and.b32  	%r1807, %r1760, %r1735;
	xor.b32  	%r1808, %r1806, %r1807;
	add.s32 	%r1809, %r1804, %r1808;
	add.s32 	%r1810, %r1799, %r1710;
	add.s32 	%r1811, %r1809, %r1799;
	shf.l.wrap.b32 	%r1812, %r1810, %r1810, 26;
	shf.l.wrap.b32 	%r1813, %r1810, %r1810, 21;
	xor.b32  	%r1814, %r1812, %r1813;
	shf.l.wrap.b32 	%r1815, %r1810, %r1810, 7;
	xor.b32  	%r1816, %r1814, %r1815;
	and.b32  	%r1817, %r1810, %r1784;
	not.b32 	%r1818, %r1810;
	and.b32  	%r1819, %r1759, %r1818;
	or.b32  	%r1820, %r1817, %r1819;
	ld.const.u32 	%r1821, [K+156];
	add.s32 	%r1822, %r1820, %r1734;
	add.s32 	%r1823, %r1822, %r1816;
	add.s32 	%r1824, %r1823, %r1821;
	add.s32 	%r1825, %r1824, %r549;
	shf.l.wrap.b32 	%r1826, %r1811, %r1811, 30;
	shf.l.wrap.b32 	%r1827, %r1811, %r1811, 19;
	xor.b32  	%r1828, %r1826, %r1827;
	shf.l.wrap.b32 	%r1829, %r1811, %r1811, 10;
	xor.b32  	%r1830, %r1828, %r1829;
	xor.b32  	%r1831, %r1785, %r1760;
	and.b32  	%r1832, %r1811, %r1831;
	and.b32  	%r1833, %r1785, %r1760;
	xor.b32  	%r1834, %r1832, %r1833;
	add.s32 	%r1835, %r1830, %r1834;
	add.s32 	%r1836, %r1825, %r1735;
	add.s32 	%r1837, %r1835, %r1825;
	shf.l.wrap.b32 	%r1838, %r1836, %r1836, 26;
	shf.l.wrap.b32 	%r1839, %r1836, %r1836, 21;
	xor.b32  	%r1840, %r1838, %r1839;
	shf.l.wrap.b32 	%r1841, %r1836, %r1836, 7;
	xor.b32  	%r1842, %r1840, %r1841;
	and.b32  	%r1843, %r1836, %r1810;
	not.b32 	%r1844, %r1836;
	and.b32  	%r1845, %r1784, %r1844;
	or.b32  	%r1846, %r1843, %r1845;
	ld.const.u32 	%r1847, [K+160];
	add.s32 	%r1848, %r1846, %r1759;
	add.s32 	%r1849, %r1848, %r1842;
	add.s32 	%r1850, %r1849, %r1847;
	add.s32 	%r1851, %r1850, %r562;
	shf.l.wrap.b32 	%r1852, %r1837, %r1837, 30;
	shf.l.wrap.b32 	%r1853, %r1837, %r1837, 19;
	xor.b32  	%r1854, %r1852, %r1853;
	shf.l.wrap.b32 	%r1855, %r1837, %r1837, 10;
	xor.b32  	%r1856, %r1854, %r1855;
	xor.b32  	%r1857, %r1811, %r1785;
	and.b32  	%r1858, %r1837, %r1857;
	and.b32  	%r1859, %r1811, %r1785;
	xor.b32  	%r1860, %r1858, %r1859;
	add.s32 	%r1861, %r1856, %r1860;
	add.s32 	%r1862, %r1851, %r1760;
	add.s32 	%r1863, %r1861, %r1851;
	shf.l.wrap.b32 	%r1864, %r1862, %r1862, 26;
	shf.l.wrap.b32 	%r1865, %r1862, %r1862, 21;
	xor.b32  	%r1866, %r1864, %r1865;
	shf.l.wrap.b32 	%r1867, %r1862, %r1862, 7;
	xor.b32  	%r1868, %r1866, %r1867;
	and.b32  	%r1869, %r1862, %r1836;
	not.b32 	%r1870, %r1862;
	and.b32  	%r1871, %r1810, %r1870;
	or.b32  	%r1872, %r1869, %r1871;
	ld.const.u32 	%r1873, [K+164];
	add.s32 	%r1874, %r1872, %r1784;
	add.s32 	%r1875, %r1874, %r1868;
	add.s32 	%r1876, %r1875, %r1873;
	add.s32 	%r1877, %r1876, %r575;
	shf.l.wrap.b32 	%r1878, %r1863, %r1863, 30;
	shf.l.wrap.b32 	%r1879, %r1863, %r1863, 19;
	xor.b32  	%r1880, %r1878, %r1879;
	shf.l.wrap.b32 	%r1881, %r1863, %r1863, 10;
	xor.b32  	%r1882, %r1880, %r1881;
	xor.b32  	%r1883, %r1837, %r1811;
	and.b32  	%r1884, %r1863, %r1883;
	and.b32  	%r1885, %r1837, %r1811;
	xor.b32  	%r1886, %r1884, %r1885;
	add.s32 	%r1887, %r1882, %r1886;
	add.s32 	%r1888, %r1877, %r1785;
	add.s32 	%r1889, %r1887, %r1877;
	shf.l.wrap.b32 	%r1890, %r1888, %r1888, 26;
	shf.l.wrap.b32 	%r1891, %r1888, %r1888, 21;
	xor.b32  	%r1892, %r1890, %r1891;
	shf.l.wrap.b32 	%r1893, %r1888, %r1888, 7;
	xor.b32  	%r1894, %r1892, %r1893;
	and.b32  	%r1895, %r1888, %r1862;
	not.b32 	%r1896, %r1888;
	and.b32  	%r1897, %r1836, %r1896;
	or.b32  	%r1898, %r1895, %r1897;
	ld.const.u32 	%r41, [K+168];
	add.s32 	%r1899, %r1898, %r1810;
	add.s32 	%r1900, %r1899, %r1894;
	add.s32 	%r1901, %r1900, %r41;
	add.s32 	%r1902, %r1901, %r588;
	shf.l.wrap.b32 	%r1903, %r1889, %r1889, 30;
	shf.l.wrap.b32 	%r1904, %r1889, %r1889, 19;
	xor.b32  	%r1905, %r1903, %r1904;
	shf.l.wrap.b32 	%r1906, %r1889, %r1889, 10;
	xor.b32  	%r1907, %r1905, %r1906;
	xor.b32  	%r1908, %r1863, %r1837;
	and.b32  	%r1909, %r1889, %r1908;
	and.b32  	%r1910, %r1863, %r1837;
	xor.b32  	%r1911, %r1909, %r1910;
	add.s32 	%r1912, %r1907, %r1911;
	add.s32 	%r1913, %r1902, %r1811;
	add.s32 	%r1914, %r1912, %r1902;
	shf.l.wrap.b32 	%r1915, %r1913, %r1913, 26;
	shf.l.wrap.b32 	%r1916, %r1913, %r1913, 21;
	xor.b32  	%r1917, %r1915, %r1916;
	shf.l.wrap.b32 	%r1918, %r1913, %r1913, 7;
	xor.b32  	%r1919, %r1917, %r1918;
	and.b32  	%r1920, %r1913, %r1888;
	not.b32 	%r1921, %r1913;
	and.b32  	%r1922, %r1862, %r1921;
	or.b32  	%r1923, %r1920, %r1922;
	ld.const.u32 	%r1924, [K+172];
	add.s32 	%r1925, %r1923, %r1836;
	add.s32 	%r1926, %r1925, %r1919;
	add.s32 	%r1927, %r1926, %r1924;
	add.s32 	%r1928, %r1927, %r601;
	shf.l.wrap.b32 	%r1929, %r1914, %r1914, 30;
	shf.l.wrap.b32 	%r1930, %r1914, %r1914, 19;
	xor.b32  	%r1931, %r1929, %r1930;
	shf.l.wrap.b32 	%r1932, %r1914, %r1914, 10;
	xor.b32  	%r1933, %r1931, %r1932;
	xor.b32  	%r1934, %r1889, %r1863;
	and.b32  	%r1935, %r1914, %r1934;
	and.b32  	%r1936, %r1889, %r1863;
	xor.b32  	%r1937, %r1935, %r1936;
	add.s32 	%r1938, %r1933, %r1937;
	add.s32 	%r1939, %r1928, %r1837;
	add.s32 	%r1940, %r1938, %r1928;
	shf.l.wrap.b32 	%r1941, %r1939, %r1939, 26;
	shf.l.wrap.b32 	%r1942, %r1939, %r1939, 21;
	xor.b32  	%r1943, %r1941, %r1942;
	shf.l.wrap.b32 	%r1944, %r1939, %r1939, 7;
	xor.b32  	%r1945, %r1943, %r1944;
	and.b32  	%r1946, %r1939, %r1913;
	not.b32 	%r1947, %r1939;
	and.b32  	%r1948, %r1888, %r1947;
	or.b32  	%r1949, %r1946, %r1948;
	ld.const.u32 	%r1950, [K+176];
	add.s32 	%r1951, %r1949, %r1862;
	add.s32 	%r1952, %r1951, %r1945;
	add.s32 	%r1953, %r1952, %r1950;
	add.s32 	%r1954, %r1953, %r614;
	shf.l.wrap.b32 	%r1955, %r1940, %r1940, 30;
	shf.l.wrap.b32 	%r1956, %r1940, %r1940, 19;
	xor.b32  	%r1957, %r1955, %r1956;
	shf.l.wrap.b32 	%r1958, %r1940, %r1940, 10;
	xor.b32  	%r1959, %r1957, %r1958;
	xor.b32  	%r1960, %r1914, %r1889;
	and.b32  	%r1961, %r1940, %r1960;
	and.b32  	%r1962, %r1914, %r1889;
	xor.b32  	%r1963, %r1961, %r1962;
	add.s32 	%r1964, %r1959, %r1963;
	add.s32 	%r1965, %r1954, %r1863;
	add.s32 	%r1966, %r1964, %r1954;
	shf.l.wrap.b32 	%r1967, %r1965, %r1965, 26;
	shf.l.wrap.b32 	%r1968, %r1965, %r1965, 21;
	xor.b32  	%r1969, %r1967, %r1968;
	shf.l.wrap.b32 	%r1970, %r1965, %r1965, 7;
	xor.b32  	%r1971, %r1969, %r1970;
	and.b32  	%r1972, %r1965, %r1939;
	not.b32 	%r1973, %r1965;
	and.b32  	%r1974, %r1913, %r1973;
	or.b32  	%r1975, %r1972, %r1974;
	ld.const.u32 	%r1976, [K+180];
	add.s32 	%r1977, %r1975, %r1888;
	add.s32 	%r1978, %r1977, %r1971;
	add.s32 	%r1979, %r1978, %r1976;
	add.s32 	%r1980, %r1979, %r627;
	shf.l.wrap.b32 	%r1981, %r1966, %r1966, 30;
	shf.l.wrap.b32 	%r1982, %r1966, %r1966, 19;
	xor.b32  	%r1983, %r1981, %r1982;
	shf.l.wrap.b32 	%r1984, %r1966, %r1966, 10;
	xor.b32  	%r1985, %r1983, %r1984;
	xor.b32  	%r1986, %r1940, %r1914;
	and.b32  	%r1987, %r1966, %r1986;
	and.b32  	%r1988, %r1940, %r1914;
	xor.b32  	%r1989, %r1987, %r1988;
	add.s32 	%r1990, %r1985, %r1989;
	add.s32 	%r1991, %r1980, %r1889;
	add.s32 	%r1992, %r1990, %r1980;
	shf.l.wrap.b32 	%r1993, %r1991, %r1991, 26;
	shf.l.wrap.b32 	%r1994, %r1991, %r1991, 21;
	xor.b32  	%r1995, %r1993, %r1994;
	shf.l.wrap.b32 	%r1996, %r1991, %r1991, 7;
	xor.b32  	%r1997, %r1995, %r1996;
	and.b32  	%r1998, %r1991, %r1965;
	not.b32 	%r1999, %r1991;
	and.b32  	%r2000, %r1939, %r1999;
	or.b32  	%r2001, %r1998, %r2000;
	ld.const.u32 	%r2002, [K+184];
	add.s32 	%r2003, %r2001, %r1913;
	add.s32 	%r2004, %r2003, %r1997;
	add.s32 	%r2005, %r2004, %r2002;
	add.s32 	%r2006, %r2005, %r640;
	shf.l.wrap.b32 	%r2007, %r1992, %r1992, 30;
	shf.l.wrap.b32 	%r2008, %r1992, %r1992, 19;
	xor.b32  	%r2009, %r2007, %r2008;
	shf.l.wrap.b32 	%r2010, %r1992, %r1992, 10;
	xor.b32  	%r2011, %r2009, %r2010;
	xor.b32  	%r2012, %r1966, %r1940;
	and.b32  	%r2013, %r1992, %r2012;
	and.b32  	%r2014, %r1966, %r1940;
	xor.b32  	%r2015, %r2013, %r2014;
	add.s32 	%r2016, %r2011, %r2015;
	add.s32 	%r2017, %r2006, %r1914;
	add.s32 	%r2018, %r2016, %r2006;
	shf.l.wrap.b32 	%r2019, %r2017, %r2017, 26;
	shf.l.wrap.b32 	%r2020, %r2017, %r2017, 21;
	xor.b32  	%r2021, %r2019, %r2020;
	shf.l.wrap.b32 	%r2022, %r2017, %r2017, 7;
	xor.b32  	%r2023, %r2021, %r2022;
	and.b32  	%r2024, %r2017, %r1991;
	not.b32 	%r2025, %r2017;
	and.b32  	%r2026, %r1965, %r2025;
	or.b32  	%r2027, %r2024, %r2026;
	ld.const.u32 	%r2028, [K+188];
	add.s32 	%r2029, %r2027, %r1939;
	add.s32 	%r2030, %r2029, %r2023;
	add.s32 	%r2031, %r2030, %r2028;
	add.s32 	%r2032, %r2031, %r653;
	shf.l.wrap.b32 	%r2033, %r2018, %r2018, 30;
	shf.l.wrap.b32 	%r2034, %r2018, %r2018, 19;
	xor.b32  	%r2035, %r2033, %r2034;
	shf.l.wrap.b32 	%r2036, %r2018, %r2018, 10;
	xor.b32  	%r2037, %r2035, %r2036;
	xor.b32  	%r2038, %r1992, %r1966;
	and.b32  	%r2039, %r2018, %r2038;
	and.b32  	%r2040, %r1992, %r1966;
	xor.b32  	%r2041, %r2039, %r2040;
	add.s32 	%r2042, %r2037, %r2041;
	add.s32 	%r2043, %r2032, %r1940;
	add.s32 	%r2044, %r2042, %r2032;
	shf.l.wrap.b32 	%r2045, %r2043, %r2043, 26;
	shf.l.wrap.b32 	%r2046, %r2043, %r2043, 21;
	xor.b32  	%r2047, %r2045, %r2046;
	shf.l.wrap.b32 	%r2048, %r2043, %r2043, 7;
	xor.b32  	%r2049, %r2047, %r2048;
	and.b32  	%r2050, %r2043, %r2017;
	not.b32 	%r2051, %r2043;
	and.b32  	%r2052, %r1991, %r2051;
	or.b32  	%r2053, %r2050, %r2052;
	ld.const.u32 	%r2054, [K+192];
	add.s32 	%r2055, %r2053, %r1965;
	add.s32 	%r2056, %r2055, %r2049;
	add.s32 	%r2057, %r2056, %r2054;
	add.s32 	%r2058, %r2057, %r666;
	shf.l.wrap.b32 	%r2059, %r2044, %r2044, 30;
	shf.l.wrap.b32 	%r2060, %r2044, %r2044, 19;
	xor.b32  	%r2061, %r2059, %r2060;
	shf.l.wrap.b32 	%r2062, %r2044, %r2044, 10;
	xor.b32  	%r2063, %r2061, %r2062;
	xor.b32  	%r2064, %r2018, %r1992;
	and.b32  	%r2065, %r2044, %r2064;
	and.b32  	%r2066, %r2018, %r1992;
	xor.b32  	%r2067, %r2065, %r2066;
	add.s32 	%r2068, %r2063, %r2067;
	add.s32 	%r2069, %r2058, %r1966;
	add.s32 	%r2070, %r2068, %r2058;
	shf.l.wrap.b32 	%r2071, %r2069, %r2069, 26;
	shf.l.wrap.b32 	%r2072, %r2069, %r2069, 21;
	xor.b32  	%r2073, %r2071, %r2072;
	shf.l.wrap.b32 	%r2074, %r2069, %r2069, 7;
	xor.b32  	%r2075, %r2073, %r2074;
	and.b32  	%r2076, %r2069, %r2043;
	not.b32 	%r2077, %r2069;
	and.b32  	%r2078, %r2017, %r2077;
	or.b32  	%r2079, %r2076, %r2078;
	ld.const.u32 	%r2080, [K+196];
	add.s32 	%r2081, %r2079, %r1991;
	add.s32 	%r2082, %r2081, %r2075;
	add.s32 	%r2083, %r2082, %r2080;
	add.s32 	%r2084, %r2083, %r679;
	shf.l.wrap.b32 	%r2085, %r2070, %r2070, 30;
	shf.l.wrap.b32 	%r2086, %r2070, %r2070, 19;
	xor.b32  	%r2087, %r2085, %r2086;
	shf.l.wrap.b32 	%r2088, %r2070, %r2070, 10;
	xor.b32  	%r2089, %r2087, %r2088;
	xor.b32  	%r2090, %r2044, %r2018;
	and.b32  	%r2091, %r2070, %r2090;
	and.b32  	%r2092, %r2044, %r2018;
	xor.b32  	%r2093, %r2091, %r2092;
	add.s32 	%r2094, %r2089, %r2093;
	add.s32 	%r2095, %r2084, %r1992;
	add.s32 	%r2096, %r2094, %r2084;
	shf.l.wrap.b32 	%r2097, %r2095, %r2095, 26;
	shf.l.wrap.b32 	%r2098, %r2095, %r2095, 21;
	xor.b32  	%r2099, %r2097, %r2098;
	shf.l.wrap.b32 	%r2100, %r2095, %r2095, 7;
	xor.b32  	%r2101, %r2099, %r2100;
	and.b32  	%r2102, %r2095, %r2069;
	not.b32 	%r2103, %r2095;
	and.b32  	%r2104, %r2043, %r2103;
	or.b32  	%r2105, %r2102, %r2104;
	ld.const.u32 	%r2106, [K+200];
	add.s32 	%r2107, %r2105, %r2017;
	add.s32 	%r2108, %r2107, %r2101;
	add.s32 	%r2109, %r2108, %r2106;
	add.s32 	%r2110, %r2109, %r692;
	shf.l.wrap.b32 	%r2111, %r2096, %r2096, 30;
	shf.l.wrap.b32 	%r2112, %r2096, %r2096, 19;
	xor.b32  	%r2113, %r2111, %r2112;
	shf.l.wrap.b32 	%r2114, %r2096, %r2096, 10;
	xor.b32  	%r2115, %r2113, %r2114;
	xor.b32  	%r2116, %r2070, %r2044;
	and.b32  	%r2117, %r2096, %r2116;
	and.b32  	%r2118, %r2070, %r2044;
	xor.b32  	%r2119, %r2117, %r2118;
	add.s32 	%r2120, %r2115, %r2119;
	add.s32 	%r2121, %r2110, %r2018;
	add.s32 	%r2122, %r2120, %r2110;
	shf.l.wrap.b32 	%r2123, %r2121, %r2121, 26;
	shf.l.wrap.b32 	%r2124, %r2121, %r2121, 21;
	xor.b32  	%r2125, %r2123, %r2124;
	shf.l.wrap.b32 	%r2126, %r2121, %r2121, 7;
	xor.b32  	%r2127, %r2125, %r2126;
	and.b32  	%r2128, %r2121, %r2095;
	not.b32 	%r2129, %r2121;
	and.b32  	%r2130, %r2069, %r2129;
	or.b32  	%r2131, %r2128, %r2130;
	ld.const.u32 	%r2132, [K+204];
	add.s32 	%r2133, %r2131, %r2043;
	add.s32 	%r2134, %r2133, %r2127;
	add.s32 	%r2135, %r2134, %r2132;
	add.s32 	%r2136, %r2135, %r705;
	shf.l.wrap.b32 	%r2137, %r2122, %r2122, 30;
	shf.l.wrap.b32 	%r2138, %r2122, %r2122, 19;
	xor.b32  	%r2139, %r2137, %r2138;
	shf.l.wrap.b32 	%r2140, %r2122, %r2122, 10;
	xor.b32  	%r2141, %r2139, %r2140;
	xor.b32  	%r2142, %r2096, %r2070;
	and.b32  	%r2143, %r2122, %r2142;
	and.b32  	%r2144, %r2096, %r2070;
	xor.b32  	%r2145, %r2143, %r2144;
	add.s32 	%r2146, %r2141, %r2145;
	add.s32 	%r2147, %r2136, %r2044;
	add.s32 	%r2148, %r2146, %r2136;
	shf.l.wrap.b32 	%r2149, %r2147, %r2147, 26;
	shf.l.wrap.b32 	%r2150, %r2147, %r2147, 21;
	xor.b32  	%r2151, %r2149, %r2150;
	shf.l.wrap.b32 	%r2152, %r2147, %r2147, 7;
	xor.b32  	%r2153, %r2151, %r2152;
	and.b32  	%r2154, %r2147, %r2121;
	not.b32 	%r2155, %r2147;
	and.b32  	%r2156, %r2095, %r2155;
	or.b32  	%r2157, %r2154, %r2156;
	ld.const.u32 	%r2158, [K+208];
	add.s32 	%r2159, %r2157, %r2069;
	add.s32 	%r2160, %r2159, %r2153;
	add.s32 	%r2161, %r2160, %r2158;
	add.s32 	%r2162, %r2161, %r718;
	shf.l.wrap.b32 	%r2163, %r2148, %r2148, 30;
	shf.l.wrap.b32 	%r2164, %r2148, %r2148, 19;
	xor.b32  	%r2165, %r2163, %r2164;
	shf.l.wrap.b32 	%r2166, %r2148, %r2148, 10;
	xor.b32  	%r2167, %r2165, %r2166;
	xor.b32  	%r2168, %r2122, %r2096;
	and.b32  	%r2169, %r2148, %r2168;
	and.b32  	%r2170, %r2122, %r2096;
	xor.b32  	%r2171, %r2169, %r2170;
	add.s32 	%r2172, %r2167, %r2171;
	add.s32 	%r2173, %r2162, %r2070;
	add.s32 	%r2174, %r2172, %r2162;
	shf.l.wrap.b32 	%r2175, %r2173, %r2173, 26;
	shf.l.wrap.b32 	%r2176, %r2173, %r2173, 21;
	xor.b32  	%r2177, %r2175, %r2176;
	shf.l.wrap.b32 	%r2178, %r2173, %r2173, 7;
	xor.b32  	%r2179, %r2177, %r2178;
	and.b32  	%r2180, %r2173, %r2147;
	not.b32 	%r2181, %r2173;
	and.b32  	%r2182, %r2121, %r2181;
	or.b32  	%r2183, %r2180, %r2182;
	ld.const.u32 	%r2184, [K+212];
	add.s32 	%r2185, %r2183, %r2095;
	add.s32 	%r2186, %r2185, %r2179;
	add.s32 	%r2187, %r2186, %r2184;
	add.s32 	%r2188, %r2187, %r731;
	shf.l.wrap.b32 	%r2189, %r2174, %r2174, 30;
	shf.l.wrap.b32 	%r2190, %r2174, %r2174, 19;
	xor.b32  	%r2191, %r2189, %r2190;
	shf.l.wrap.b32 	%r2192, %r2174, %r2174, 10;
	xor.b32  	%r2193, %r2191, %r2192;
	xor.b32  	%r2194, %r2148, %r2122;
	and.b32  	%r2195, %r2174, %r2194;
	and.b32  	%r2196, %r2148, %r2122;
	xor.b32  	%r2197, %r2195, %r2196;
	add.s32 	%r2198, %r2193, %r2197;
	add.s32 	%r2199, %r2188, %r2096;
	add.s32 	%r2200, %r2198, %r2188;
	shf.l.wrap.b32 	%r2201, %r2199, %r2199, 26;
	shf.l.wrap.b32 	%r2202, %r2199, %r2199, 21;
	xor.b32  	%r2203, %r2201, %r2202;
	shf.l.wrap.b32 	%r2204, %r2199, %r2199, 7;
	xor.b32  	%r2205, %r2203, %r2204;
	and.b32  	%r2206, %r2199, %r2173;
	not.b32 	%r2207, %r2199;
	and.b32  	%r2208, %r2147, %r2207;
	or.b32  	%r2209, %r2206, %r2208;
	ld.const.u32 	%r2210, [K+216];
	add.s32 	%r2211, %r2209, %r2121;
	add.s32 	%r2212, %r2211, %r2205;
	add.s32 	%r2213, %r2212, %r2210;
	add.s32 	%r2214, %r2213, %r744;
	shf.l.wrap.b32 	%r2215, %r2200, %r2200, 30;
	shf.l.wrap.b32 	%r2216, %r2200, %r2200, 19;
	xor.b32  	%r2217, %r2215, %r2216;
	shf.l.wrap.b32 	%r2218, %r2200, %r2200, 10;
	xor.b32  	%r2219, %r2217, %r2218;
	xor.b32  	%r2220, %r2174, %r2148;
	and.b32  	%r2221, %r2200, %r2220;
	and.b32  	%r2222, %r2174, %r2148;
	xor.b32  	%r2223, %r2221, %r2222;
	add.s32 	%r2224, %r2219, %r2223;
	add.s32 	%r2225, %r2214, %r2122;
	add.s32 	%r2226, %r2224, %r2214;
	shf.l.wrap.b32 	%r2227, %r2225, %r2225, 26;
	shf.l.wrap.b32 	%r2228, %r2225, %r2225, 21;
	xor.b32  	%r2229, %r2227, %r2228;
	shf.l.wrap.b32 	%r2230, %r2225, %r2225, 7;
	xor.b32  	%r2231, %r2229, %r2230;
	and.b32  	%r2232, %r2225, %r2199;
	not.b32 	%r2233, %r2225;
	and.b32  	%r2234, %r2173, %r2233;
	or.b32  	%r2235, %r2232, %r2234;
	ld.const.u32 	%r2236, [K+220];
	add.s32 	%r2237, %r2235, %r2147;
	add.s32 	%r2238, %r2237, %r2231;
	add.s32 	%r2239, %r2238, %r2236;
	add.s32 	%r2240, %r2239, %r757;
	shf.l.wrap.b32 	%r2241, %r2226, %r2226, 30;
	shf.l.wrap.b32 	%r2242, %r2226, %r2226, 19;
	xor.b32  	%r2243, %r2241, %r2242;
	shf.l.wrap.b32 	%r2244, %r2226, %r2226, 10;
	xor.b32  	%r2245, %r2243, %r2244;
	xor.b32  	%r2246, %r2200, %r2174;
	and.b32  	%r2247, %r2226, %r2246;
	and.b32  	%r2248, %r2200, %r2174;
	xor.b32  	%r2249, %r2247, %r2248;
	add.s32 	%r2250, %r2245, %r2249;
	add.s32 	%r2251, %r2240, %r2148;
	add.s32 	%r2252, %r2250, %r2240;
	shf.l.wrap.b32 	%r2253, %r2251, %r2251, 26;
	shf.l.wrap.b32 	%r2254, %r2251, %r2251, 21;
	xor.b32  	%r2255, %r2253, %r2254;
	shf.l.wrap.b32 	%r2256, %r2251, %r2251, 7;
	xor.b32  	%r2257, %r2255, %r2256;
	and.b32  	%r2258, %r2251, %r2225;
	not.b32 	%r2259, %r2251;
	and.b32  	%r2260, %r2199, %r2259;
	or.b32  	%r2261, %r2258, %r2260;
	ld.const.u32 	%r2262, [K+224];
	add.s32 	%r2263, %r2261, %r2173;
	add.s32 	%r2264, %r2263, %r2257;
	add.s32 	%r2265, %r2264, %r2262;
	add.s32 	%r2266, %r2265, %r770;
	shf.l.wrap.b32 	%r2267, %r2252, %r2252, 30;
	shf.l.wrap.b32 	%r2268, %r2252, %r2252, 19;
	xor.b32  	%r2269, %r2267, %r2268;
	shf.l.wrap.b32 	%r2270, %r2252, %r2252, 10;
	xor.b32  	%r2271, %r2269, %r2270;
	xor.b32  	%r2272, %r2226, %r2200;
	and.b32  	%r2273, %r2252, %r2272;
	and.b32  	%r2274, %r2226, %r2200;
	xor.b32  	%r2275, %r2273, %r2274;
	add.s32 	%r2276, %r2271, %r2275;
	add.s32 	%r2277, %r2266, %r2174;
	add.s32 	%r2278, %r2276, %r2266;
	shf.l.wrap.b32 	%r2279, %r2277, %r2277, 26;
	shf.l.wrap.b32 	%r2280, %r2277, %r2277, 21;
	xor.b32  	%r2281, %r2279, %r2280;
	shf.l.wrap.b32 	%r2282, %r2277, %r2277, 7;
	xor.b32  	%r2283, %r2281, %r2282;
	and.b32  	%r2284, %r2277, %r2251;
	not.b32 	%r2285, %r2277;
	and.b32  	%r2286, %r2225, %r2285;
	or.b32  	%r2287, %r2284, %r2286;
	ld.const.u32 	%r2288, [K+228];
	add.s32 	%r2289, %r2287, %r2199;
	add.s32 	%r2290, %r2289, %r2283;
	add.s32 	%r2291, %r2290, %r2288;
	add.s32 	%r2292, %r2291, %r783;
	shf.l.wrap.b32 	%r2293, %r2278, %r2278, 30;
	shf.l.wrap.b32 	%r2294, %r2278, %r2278, 19;
	xor.b32  	%r2295, %r2293, %r2294;
	shf.l.wrap.b32 	%r2296, %r2278, %r2278, 10;
	xor.b32  	%r2297, %r2295, %r2296;
	xor.b32  	%r2298, %r2252, %r2226;
	and.b32  	%r2299, %r2278, %r2298;
	and.b32  	%r2300, %r2252, %r2226;
	xor.b32  	%r2301, %r2299, %r2300;
	add.s32 	%r2302, %r2297, %r2301;
	add.s32 	%r2303, %r2292, %r2200;
	add.s32 	%r2304, %r2302, %r2292;
	shf.l.wrap.b32 	%r2305, %r2303, %r2303, 26;
	shf.l.wrap.b32 	%r2306, %r2303, %r2303, 21;
	xor.b32  	%r2307, %r2305, %r2306;
	shf.l.wrap.b32 	%r2308, %r2303, %r2303, 7;
	xor.b32  	%r2309, %r2307, %r2308;
	and.b32  	%r2310, %r2303, %r2277;
	not.b32 	%r2311, %r2303;
	and.b32  	%r2312, %r2251, %r2311;
	or.b32  	%r2313, %r2310, %r2312;
	ld.const.u32 	%r2314, [K+232];
	add.s32 	%r2315, %r2313, %r2225;
	add.s32 	%r2316, %r2315, %r2309;
	add.s32 	%r2317, %r2316, %r2314;
	add.s32 	%r2318, %r2317, %r796;
	shf.l.wrap.b32 	%r2319, %r2304, %r2304, 30;
	shf.l.wrap.b32 	%r2320, %r2304, %r2304, 19;
	xor.b32  	%r2321, %r2319, %r2320;
	shf.l.wrap.b32 	%r2322, %r2304, %r2304, 10;
	xor.b32  	%r2323, %r2321, %r2322;
	xor.b32  	%r2324, %r2278, %r2252;
	and.b32  	%r2325, %r2304, %r2324;
	and.b32  	%r2326, %r2278, %r2252;
	xor.b32  	%r2327, %r2325, %r2326;
	add.s32 	%r2328, %r2323, %r2327;
	add.s32 	%r2329, %r2318, %r2226;
	add.s32 	%r2330, %r2328, %r2318;
	shf.l.wrap.b32 	%r2331, %r2329, %r2329, 26;
	shf.l.wrap.b32 	%r2332, %r2329, %r2329, 21;
	xor.b32  	%r2333, %r2331, %r2332;
	shf.l.wrap.b32 	%r2334, %r2329, %r2329, 7;
	xor.b32  	%r2335, %r2333, %r2334;
	and.b32  	%r2336, %r2329, %r2303;
	not.b32 	%r2337, %r2329;
	and.b32  	%r2338, %r2277, %r2337;
	or.b32  	%r2339, %r2336, %r2338;
	ld.const.u32 	%r42, [K+236];
	add.s32 	%r2340, %r2339, %r2251;
	add.s32 	%r2341, %r2340, %r2335;
	add.s32 	%r2342, %r2341, %r42;
	add.s32 	%r2343, %r2342, %r809;
	shf.l.wrap.b32 	%r2344, %r2330, %r2330, 30;
	shf.l.wrap.b32 	%r2345, %r2330, %r2330, 19;
	xor.b32  	%r2346, %r2344, %r2345;
	shf.l.wrap.b32 	%r2347, %r2330, %r2330, 10;
	xor.b32  	%r2348, %r2346, %r2347;
	xor.b32  	%r2349, %r2304, %r2278;
	and.b32  	%r2350, %r2330, %r2349;
	and.b32  	%r2351, %r2304, %r2278;
	xor.b32  	%r2352, %r2350, %r2351;
	add.s32 	%r2353, %r2348, %r2352;
	add.s32 	%r2354, %r2343, %r2252;
	add.s32 	%r2355, %r2353, %r2343;
	shf.l.wrap.b32 	%r2356, %r2354, %r2354, 26;
	shf.l.wrap.b32 	%r2357, %r2354, %r2354, 21;
	xor.b32  	%r2358, %r2356, %r2357;
	shf.l.wrap.b32 	%r2359, %r2354, %r2354, 7;
	xor.b32  	%r2360, %r2358, %r2359;
	and.b32  	%r2361, %r2354, %r2329;
	not.b32 	%r2362, %r2354;
	and.b32  	%r2363, %r2303, %r2362;
	or.b32  	%r2364, %r2361, %r2363;
	ld.const.u32 	%r2365, [K+240];
	add.s32 	%r2366, %r2364, %r2277;
	add.s32 	%r2367, %r2366, %r2360;
	add.s32 	%r2368, %r2367, %r2365;
	add.s32 	%r2369, %r2368, %r822;
	shf.l.wrap.b32 	%r2370, %r2355, %r2355, 30;
	shf.l.wrap.b32 	%r2371, %r2355, %r2355, 19;
	xor.b32  	%r2372, %r2370, %r2371;
	shf.l.wrap.b32 	%r2373, %r2355, %r2355, 10;
	xor.b32  	%r2374, %r2372, %r2373;
	xor.b32  	%r2375, %r2330, %r2304;
	and.b32  	%r2376, %r2355, %r2375;
	and.b32  	%r2377, %r2330, %r2304;
	xor.b32  	%r2378, %r2376, %r2377;
	add.s32 	%r2379, %r2374, %r2378;
	add.s32 	%r2380, %r2369, %r2278;
	add.s32 	%r2381, %r2379, %r2369;
	shf.l.wrap.b32 	%r2382, %r2380, %r2380, 26;
	shf.l.wrap.b32 	%r2383, %r2380, %r2380, 21;
	xor.b32  	%r2384, %r2382, %r2383;
	shf.l.wrap.b32 	%r2385, %r2380, %r2380, 7;
	xor.b32  	%r2386, %r2384, %r2385;
	and.b32  	%r2387, %r2380, %r2354;
	not.b32 	%r2388, %r2380;
	and.b32  	%r2389, %r2329, %r2388;
	or.b32  	%r2390, %r2387, %r2389;
	ld.const.u32 	%r2391, [K+244];
	add.s32 	%r2392, %r2390, %r2303;
	add.s32 	%r2393, %r2392, %r2386;
	add.s32 	%r2394, %r2393, %r2391;
	add.s32 	%r2395, %r2394, %r835;
	shf.l.wrap.b32 	%r2396, %r2381, %r2381, 30;
	shf.l.wrap.b32 	%r2397, %r2381, %r2381, 19;
	xor.b32  	%r2398, %r2396, %r2397;
	shf.l.wrap.b32 	%r2399, %r2381, %r2381, 10;
	xor.b32  	%r2400, %r2398, %r2399;
	xor.b32  	%r2401, %r2355, %r2330;
	and.b32  	%r2402, %r2381, %r2401;
	and.b32  	%r2403, %r2355, %r2330;
	xor.b32  	%r2404, %r2402, %r2403;
	add.s32 	%r2405, %r2400, %r2404;
	add.s32 	%r2406, %r2395, %r2304;
	add.s32 	%r2407, %r2405, %r2395;
	shf.l.wrap.b32 	%r2408, %r2406, %r2406, 26;
	shf.l.wrap.b32 	%r2409, %r2406, %r2406, 21;
	xor.b32  	%r2410, %r2408, %r2409;
	shf.l.wrap.b32 	%r2411, %r2406, %r2406, 7;
	xor.b32  	%r2412, %r2410, %r2411;
	and.b32  	%r2413, %r2406, %r2380;
	not.b32 	%r2414, %r2406;
	and.b32  	%r2415, %r2354, %r2414;
	or.b32  	%r2416, %r2413, %r2415;
	ld.const.u32 	%r2417, [K+248];
	add.s32 	%r2418, %r2416, %r2329;
	add.s32 	%r2419, %r2418, %r2412;
	add.s32 	%r2420, %r2419, %r2417;
	add.s32 	%r2421, %r2420, %r848;
	shf.l.wrap.b32 	%r2422, %r2407, %r2407, 30;
	shf.l.wrap.b32 	%r2423, %r2407, %r2407, 19;
	xor.b32  	%r2424, %r2422, %r2423;
	shf.l.wrap.b32 	%r2425, %r2407, %r2407, 10;
	xor.b32  	%r2426, %r2424, %r2425;
	xor.b32  	%r2427, %r2381, %r2355;
	and.b32  	%r2428, %r2407, %r2427;
	and.b32  	%r2429, %r2381, %r2355;
	xor.b32  	%r2430, %r2428, %r2429;
	add.s32 	%r2431, %r2426, %r2430;
	add.s32 	%r2432, %r2421, %r2330;
	add.s32 	%r2433, %r2431, %r2421;
	shf.l.wrap.b32 	%r2434, %r2432, %r2432, 26;
	shf.l.wrap.b32 	%r2435, %r2432, %r2432, 21;
	xor.b32  	%r2436, %r2434, %r2435;
	shf.l.wrap.b32 	%r2437, %r2432, %r2432, 7;
	xor.b32  	%r2438, %r2436, %r2437;
	and.b32  	%r2439, %r2432, %r2406;
	not.b32 	%r2440, %r2432;
	and.b32  	%r2441, %r2380, %r2440;
	or.b32  	%r2442, %r2439, %r2441;
	ld.const.u32 	%r2443, [K+252];
	add.s32 	%r2444, %r2442, %r2354;
	add.s32 	%r2445, %r2444, %r2438;
	add.s32 	%r2446, %r2445, %r2443;
	add.s32 	%r2447, %r2446, %r861;
	shf.l.wrap.b32 	%r2448, %r2433, %r2433, 30;
	shf.l.wrap.b32 	%r2449, %r2433, %r2433, 19;
	xor.b32  	%r2450, %r2448, %r2449;
	shf.l.wrap.b32 	%r2451, %r2433, %r2433, 10;
	xor.b32  	%r2452, %r2450, %r2451;
	xor.b32  	%r2453, %r2407, %r2381;
	and.b32  	%r2454, %r2433, %r2453;
	and.b32  	%r2455, %r2407, %r2381;
	xor.b32  	%r2456, %r2454, %r2455;
	add.s32 	%r2457, %r2452, %r2456;
	add.s32 	%r2458, %r2457, %r2447;
	add.s32 	%r2459, %r2458, 1779033703;
	shr.u32 	%r2460, %r2459, 24;
	cvt.u16.u32 	%rs70, %r2460;
	ld.local.u8 	%rs71, [%rd2+32];
	setp.ne.s16 	%p23, %rs71, %rs70;
	st.local.u16 	[%rd373+42], %rs22;
	@%p23 bra 	$L__BB0_236;
	ld.shared.u16 	%rs72, [_ZZ24test_combinations_kernelPKtS0_S0_S0_S0_S0_S0_iiiiiPbPtE9s_targets+2];
	st.local.u16 	[%rd373+44], %rs72;
	mov.b64 	%rd360, 0;
$L__BB0_47:
	add.s64 	%rd178, %rd2, %rd360;
	mov.b16 	%rs73, 0;
	st.local.u8 	[%rd178], %rs73;
	add.s64 	%rd42, %rd360, 1;
	setp.lt.u64 	%p24, %rd360, 32;
	mov.u64 	%rd360, %rd42;
	@%p24 bra 	$L__BB0_47;
	mov.b32 	%r18884, 5;
	mov.u64 	%rd361, %rd373;
$L__BB0_49:
	ld.local.u16 	%r44, [%rd361];
	and.b32  	%r2462, %r44, 1024;
	setp.eq.s32 	%p25, %r2462, 0;
	@%p25 bra 	$L__BB0_51;
	add.s32 	%r2463, %r18884, -5;
	shr.s32 	%r2464, %r2463, 31;
	shr.u32 	%r2465, %r2464, 29;
	add.s32 	%r2466, %r2463, %r2465;
	and.b32  	%r2467, %r2466, -8;
	sub.s32 	%r2468, %r2467, %r2463;
	add.s32 	%r2469, %r2468, 7;
	shr.s32 	%r2470, %r2466, 3;
	mov.b32 	%r2471, 1;
	shl.b32 	%r2472, %r2471, %r2469;
	cvt.s64.s32 	%rd179, %r2470;
	add.s64 	%rd180, %rd2, %rd179;
	ld.local.u8 	%rs74, [%rd180];
	cvt.u16.u32 	%rs75, %r2472;
	or.b16  	%rs76, %rs74, %rs75;
	st.local.u8 	[%rd180], %rs76;
$L__BB0_51:
	and.b32  	%r2473, %r44, 512;
	setp.eq.s32 	%p26, %r2473, 0;
	@%p26 bra 	$L__BB0_53;
	add.s32 	%r2474, %r18884, -4;
	shr.s32 	%r2475, %r2474, 31;
	shr.u32 	%r2476, %r2475, 29;
	add.s32 	%r2477, %r2474, %r2476;
	and.b32  	%r2478, %r2477, -8;
	sub.s32 	%r2479, %r2478, %r2474;
	add.s32 	%r2480, %r2479, 7;
	shr.s32 	%r2481, %r2477, 3;
	mov.b32 	%r2482, 1;
	shl.b32 	%r2483, %r2482, %r2480;
	cvt.s64.s32 	%rd181, %r2481;
	add.s64 	%rd182, %rd2, %rd181;
	ld.local.u8 	%rs77, [%rd182];
	cvt.u16.u32 	%rs78, %r2483;
	or.b16  	%rs79, %rs77, %rs78;
	st.local.u8 	[%rd182], %rs79;
$L__BB0_53:
	and.b32  	%r2484, %r44, 256;
	setp.eq.s32 	%p27, %r2484, 0;
	@%p27 bra 	$L__BB0_55;
	add.s32 	%r2485, %r18884, -3;
	shr.s32 	%r2486, %r2485, 31;
	shr.u32 	%r2487, %r2486, 29;
	add.s32 	%r2488, %r2485, %r2487;
	and.b32  	%r2489, %r2488, -8;
	sub.s32 	%r2490, %r2489, %r2485;
	add.s32 	%r2491, %r2490, 7;
	shr.s32 	%r2492, %r2488, 3;
	mov.b32 	%r2493, 1;
	shl.b32 	%r2494, %r2493, %r2491;
	cvt.s64.s32 	%rd183, %r2492;
	add.s64 	%rd184, %rd2, %rd183;
	ld.local.u8 	%rs80, [%rd184];
	cvt.u16.u32 	%rs81, %r2494;
	or.b16  	%rs82, %rs80, %rs81;
	st.local.u8 	[%rd184], %rs82;
$L__BB0_55:
	and.b32  	%r2495, %r44, 128;
	setp.eq.s32 	%p28, %r2495, 0;
	@%p28 bra 	$L__BB0_57;
	add.s32 	%r2496, %r18884, -2;
	shr.s32 	%r2497, %r2496, 31;
	shr.u32 	%r2498, %r2497, 29;
	add.s32 	%r2499, %r2496, %r2498;
	and.b32  	%r2500, %r2499, -8;
	sub.s32 	%r2501, %r2500, %r2496;
	add.s32 	%r2502, %r2501, 7;
	shr.s32 	%r2503, %r2499, 3;
	mov.b32 	%r2504, 1;
	shl.b32 	%r2505, %r2504, %r2502;
	cvt.s64.s32 	%rd185, %r2503;
	add.s64 	%rd186, %rd2, %rd185;
	ld.local.u8 	%rs83, [%rd186];
	cvt.u16.u32 	%rs84, %r2505;
	or.b16  	%rs85, %rs83, %rs84;
	st.local.u8 	[%rd186], %rs85;
$L__BB0_57:
	and.b32  	%r2506, %r44, 64;
	setp.eq.s32 	%p29, %r2506, 0;
	@%p29 bra 	$L__BB0_59;
	add.s32 	%r2507, %r18884, -1;
	shr.s32 	%r2508, %r2507, 31;
	shr.u32 	%r2509, %r2508, 29;
	add.s32 	%r2510, %r2507, %r2509;
	and.b32  	%r2511, %r2510, -8;
	sub.s32 	%r2512, %r2511, %r2507;
	add.s32 	%r2513, %r2512, 7;
	shr.s32 	%r2514, %r2510, 3;
	mov.b32 	%r2515, 1;
	shl.b32 	%r2516, %r2515, %r2513;
	cvt.s64.s32 	%rd187, %r2514;
	add.s64 	%rd188, %rd2, %rd187;
	ld.local.u8 	%rs86, [%rd188];
	cvt.u16.u32 	%rs87, %r2516;
	or.b16  	%rs88, %rs86, %rs87;
	st.local.u8 	[%rd188], %rs88;
$L__BB0_59:
	and.b32  	%r2517, %r44, 32;
	setp.eq.s32 	%p30, %r2517, 0;
	@%p30 bra 	$L__BB0_61;
	shr.s32 	%r2518, %r18884, 31;
	shr.u32 	%r2519, %r2518, 29;
	add.s32 	%r2520, %r18884, %r2519;
	and.b32  	%r2521, %r2520, -8;
	sub.s32 	%r2522, %r2521, %r18884;
	add.s32 	%r2523, %r2522, 7;
	shr.s32 	%r2524, %r2520, 3;
	mov.b32 	%r2525, 1;
	shl.b32 	%r2526, %r2525, %r2523;
	cvt.s64.s32 	%rd189, %r2524;
	add.s64 	%rd190, %rd2, %rd189;
	ld.local.u8 	%rs89, [%rd190];
	cvt.u16.u32 	%rs90, %r2526;
	or.b16  	%rs91, %rs89, %rs90;
	st.local.u8 	[%rd190], %rs91;
$L__BB0_61:
	and.b32  	%r2527, %r44, 16;
	setp.eq.s32 	%p31, %r2527, 0;
	@%p31 bra 	$L__BB0_63;
	add.s32 	%r2528, %r18884, 1;
	shr.s32 	%r2529, %r2528, 31;
	shr.u32 	%r2530, %r2529, 29;
	add.s32 	%r2531, %r2528, %r2530;
	and.b32  	%r2532, %r2531, -8;
	sub.s32 	%r2533, %r2532, %r2528;
	add.s32 	%r2534, %r2533, 7;
	shr.s32 	%r2535, %r2531, 3;
	mov.b32 	%r2536, 1;
	shl.b32 	%r2537, %r2536, %r2534;
	cvt.s64.s32 	%rd191, %r2535;
	add.s64 	%rd192, %rd2, %rd191;
	ld.local.u8 	%rs92, [%rd192];
	cvt.u16.u32 	%rs93, %r2537;
	or.b16  	%rs94, %rs92, %rs93;
	st.local.u8 	[%rd192], %rs94;
$L__BB0_63:
	and.b32  	%r2538, %r44, 8;
	setp.eq.s32 	%p32, %r2538, 0;
	@%p32 bra 	$L__BB0_65;
	add.s32 	%r2539, %r18884, 2;
	shr.s32 	%r2540, %r2539, 31;
	shr.u32 	%r2541, %r2540, 29;
	add.s32 	%r2542, %r2539, %r2541;
	and.b32  	%r2543, %r2542, -8;
	sub.s32 	%r2544, %r2543, %r2539;
	add.s32 	%r2545, %r2544, 7;
	shr.s32 	%r2546, %r2542, 3;
	mov.b32 	%r2547, 1;
	shl.b32 	%r2548, %r2547, %r2545;
	cvt.s64.s32 	%rd193, %r2546;
	add.s64 	%rd194, %rd2, %rd193;
	ld.local.u8 	%rs95, [%rd194];
	cvt.u16.u32 	%rs96, %r2548;
	or.b16  	%rs97, %rs95, %rs96;
	st.local.u8 	[%rd194], %rs97;
$L__BB0_65:
	and.b32  	%r2549, %r44, 4;
	setp.eq.s32 	%p33, %r2549, 0;
	@%p33 bra 	$L__BB0_67;
	add.s32 	%r2550, %r18884, 3;
	shr.s32 	%r2551, %r2550, 31;
	shr.u32 	%r2552, %r2551, 29;
	add.s32 	%r2553, %r2550, %r2552;
	and.b32  	%r2554, %r2553, -8;
	sub.s32 	%r2555, %r2554, %r2550;
	add.s32 	%r2556, %r2555, 7;
	shr.s32 	%r2557, %r2553, 3;
	mov.b32 	%r2558, 1;
	shl.b32 	%r2559, %r2558, %r2556;
	cvt.s64.s32 	%rd195, %r2557;
	add.s64 	%rd196, %rd2, %rd195;
	ld.local.u8 	%rs98, [%rd196];
	cvt.u16.u32 	%rs99, %r2559;
	or.b16  	%rs100, %rs98, %rs99;
	st.local.u8 	[%rd196], %rs100;
$L__BB0_67:
	and.b32  	%r2560, %r44, 2;
	setp.eq.s32 	%p34, %r2560, 0;
	@%p34 bra 	$L__BB0_69;
	add.s32 	%r2561, %r18884, 4;
	shr.s32 	%r2562, %r2561, 31;
	shr.u32 	%r2563, %r2562, 29;
	add.s32 	%r2564, %r2561, %r2563;
	and.b32  	%r2565, %r2564, -8;
	sub.s32 	%r2566, %r2565, %r2561;
	add.s32 	%r2567, %r2566, 7;
	shr.s32 	%r2568, %r2564, 3;
	mov.b32 	%r2569, 1;
	shl.b32 	%r2570, %r2569, %r2567;
	cvt.s64.s32 	%rd197, %r2568;
	add.s64 	%rd198, %rd2, %rd197;
	ld.local.u8 	%rs101, [%rd198];
	cvt.u16.u32 	%rs102, %r2570;
	or.b16  	%rs103, %rs101, %rs102;
	st.local.u8 	[%rd198], %rs103;
$L__BB0_69:
	and.b32  	%r2571, %r44, 1;
	setp.eq.b32 	%p35, %r2571, 1;
	not.pred 	%p36, %p35;
	@%p36 bra 	$L__BB0_71;
	add.s32 	%r2572, %r18884, 5;
	shr.s32 	%r2573, %r2572, 31;
	shr.u32 	%r2574, %r2573, 29;
	add.s32 	%r2575, %r2572, %r2574;
	and.b32  	%r2576, %r2575, -8;
	sub.s32 	%r2577, %r2576, %r2572;
	add.s32 	%r2578, %r2577, 7;
	shr.s32 	%r2579, %r2575, 3;
	mov.b32 	%r2580, 1;
	shl.b32 	%r2581, %r2580, %r2578;
	cvt.s64.s32 	%rd199, %r2579;
	add.s64 	%rd200, %rd2, %rd199;
	ld.local.u8 	%rs104, [%rd200];
	cvt.u16.u32 	%rs105, %r2581;
	or.b16  	%rs106, %rs104, %rs105;
	st.local.u8 	[%rd200], %rs106;
$L__BB0_71:
	add.s32 	%r18884, %r18884, 11;
	add.s64 	%rd361, %rd361, 2;
	setp.ne.s32 	%p37, %r18884, 269;
	@%p37 bra 	$L__BB0_49;
	ld.local.u8 	%r2582, [%rd2+1];
	ld.local.u8 	%rs107, [%rd2+2];
	ld.local.u8 	%r2583, [%rd2+3];
	ld.local.u8 	%r2584, [%rd2+5];
	ld.local.u8 	%rs108, [%rd2+6];
	ld.local.u8 	%r2585, [%rd2+7];
	ld.local.u8 	%r2586, [%rd2+9];
	ld.local.u8 	%rs109, [%rd2+10];
	ld.local.u8 	%r2587, [%rd2+11];
	ld.local.u8 	%r2588, [%rd2+13];
	ld.local.u8 	%rs110, [%rd2+14];
	ld.local.u8 	%r2589, [%rd2+15];
	ld.local.u8 	%r2590, [%rd2+17];
	ld.local.u8 	%rs111, [%rd2+18];
	ld.local.u8 	%r2591, [%rd2+19];
	ld.local.u8 	%r2592, [%rd2+21];
	ld.local.u8 	%rs112, [%rd2+22];
	ld.local.u8 	%r2593, [%rd2+23];
	ld.local.u8 	%r2594, [%rd2+25];
	ld.local.u8 	%rs113, [%rd2+26];
	ld.local.u8 	%r2595, [%rd2+27];
	ld.local.u8 	%r2596, [%rd2+29];
	ld.local.u8 	%rs114, [%rd2+30];
	ld.local.u8 	%r2597, [%rd2+31];
	ld.local.u8 	%r2598, [%rd2];
	shl.b32 	%r2599, %r2598, 24;
	shl.b32 	%r2600, %r2582, 16;
	or.b32  	%r2601, %r2600, %r2599;
	mul.wide.u16 	%r2602, %rs107, 256;
	or.b32  	%r2603, %r2601, %r2602;
	or.b32  	%r2604, %r2603, %r2583;
	ld.local.u8 	%r2605, [%rd2+4];
	shl.b32 	%r2606, %r2605, 24;
	shl.b32 	%r2607, %r2584, 16;
	or.b32  	%r2608, %r2607, %r2606;
	mul.wide.u16 	%r2609, %rs108, 256;
	or.b32  	%r2610, %r2608, %r2609;
	or.b32  	%r2611, %r2610, %r2585;
	ld.local.u8 	%r2612, [%rd2+8];
	shl.b32 	%r2613, %r2612, 24;
	shl.b32 	%r2614, %r2586, 16;
	or.b32  	%r2615, %r2614, %r2613;
	mul.wide.u16 	%r2616, %rs109, 256;
	or.b32  	%r2617, %r2615, %r2616;
	or.b32  	%r2618, %r2617, %r2587;
	ld.local.u8 	%r2619, [%rd2+12];
	shl.b32 	%r2620, %r2619, 24;
	shl.b32 	%r2621, %r2588, 16;
	or.b32  	%r2622, %r2621, %r2620;
	mul.wide.u16 	%r2623, %rs110, 256;
	or.b32  	%r2624, %r2622, %r2623;
	or.b32  	%r2625, %r2624, %r2589;
	ld.local.u8 	%r2626, [%rd2+16];
	shl.b32 	%r2627, %r2626, 24;
	shl.b32 	%r2628, %r2590, 16;
	or.b32  	%r2629, %r2628, %r2627;
	mul.wide.u16 	%r2630, %rs111, 256;
	or.b32  	%r2631, %r2629, %r2630;
	or.b32  	%r2632, %r2631, %r2591;
	ld.local.u8 	%r2633, [%rd2+20];
	shl.b32 	%r2634, %r2633, 24;
	shl.b32 	%r2635, %r2592, 16;
	or.b32  	%r2636, %r2635, %r2634;
	mul.wide.u16 	%r2637, %rs112, 256;
	or.b32  	%r2638, %r2636, %r2637;
	or.b32  	%r2639, %r2638, %r2593;
	ld.local.u8 	%r2640, [%rd2+24];
	shl.b32 	%r2641, %r2640, 24;
	shl.b32 	%r2642, %r2594, 16;
	or.b32  	%r2643, %r2642, %r2641;
	mul.wide.u16 	%r2644, %rs113, 256;
	or.b32  	%r2645, %r2643, %r2644;
	or.b32  	%r2646, %r2645, %r2595;
	ld.local.u8 	%r2647, [%rd2+28];
	shl.b32 	%r2648, %r2647, 24;
	shl.b32 	%r2649, %r2596, 16;
	or.b32  	%r2650, %r2649, %r2648;
	mul.wide.u16 	%r2651, %rs114, 256;
	or.b32  	%r2652, %r2650, %r2651;
	or.b32  	%r2653, %r2652, %r2597;
	shf.l.wrap.b32 	%r2654, %r2611, %r2611, 25;
	shf.l.wrap.b32 	%r2655, %r2610, %r2611, 14;
	xor.b32  	%r2656, %r2654, %r2655;
	shr.u32 	%r2657, %r2611, 3;
	xor.b32  	%r2658, %r2656, %r2657;
	add.s32 	%r2659, %r2604, %r2658;
	shf.l.wrap.b32 	%r2660, %r2618, %r2618, 25;
	shf.l.wrap.b32 	%r2661, %r2617, %r2618, 14;
	xor.b32  	%r2662, %r2660, %r2661;
	shr.u32 	%r2663, %r2618, 3;
	xor.b32  	%r2664, %r2662, %r2663;
	add.s32 	%r2665, %r2611, %r2664;
	add.s32 	%r2666, %r2665, 10485760;
	shf.l.wrap.b32 	%r2667, %r2659, %r2659, 15;
	shf.l.wrap.b32 	%r2668, %r2659, %r2659, 13;
	xor.b32  	%r2669, %r2667, %r2668;
	shr.u32 	%r2670, %r2659, 10;
	xor.b32  	%r2671, %r2669, %r2670;
	shf.l.wrap.b32 	%r2672, %r2625, %r2625, 25;
	shf.l.wrap.b32 	%r2673, %r2624, %r2625, 14;
	xor.b32  	%r2674, %r2672, %r2673;
	shr.u32 	%r2675, %r2625, 3;
	xor.b32  	%r2676, %r2674, %r2675;
	add.s32 	%r2677, %r2671, %r2618;
	add.s32 	%r2678, %r2677, %r2676;
	shf.l.wrap.b32 	%r2679, %r2666, %r2666, 15;
	shf.l.wrap.b32 	%r2680, %r2666, %r2666, 13;
	xor.b32  	%r2681, %r2679, %r2680;
	shr.u32 	%r2682, %r2666, 10;
	xor.b32  	%r2683, %r2681, %r2682;
	shf.l.wrap.b32 	%r2684, %r2632, %r2632, 25;
	shf.l.wrap.b32 	%r2685, %r2631, %r2632, 14;
	xor.b32  	%r2686, %r2684, %r2685;
	shr.u32 	%r2687, %r2632, 3;
	xor.b32  	%r2688, %r2686, %r2687;
	add.s32 	%r2689, %r2683, %r2625;
	add.s32 	%r2690, %r2689, %r2688;
	shf.l.wrap.b32 	%r2691, %r2678, %r2678, 15;
	shf.l.wrap.b32 	%r2692, %r2678, %r2678, 13;
	xor.b32  	%r2693, %r2691, %r2692;
	shr.u32 	%r2694, %r2678, 10;
	xor.b32  	%r2695, %r2693, %r2694;
	shf.l.wrap.b32 	%r2696, %r2639, %r2639, 25;
	shf.l.wrap.b32 	%r2697, %r2638, %r2639, 14;
	xor.b32  	%r2698, %r2696, %r2697;
	shr.u32 	%r2699, %r2639, 3;
	xor.b32  	%r2700, %r2698, %r2699;
	add.s32 	%r2701, %r2695, %r2632;
	add.s32 	%r2702, %r2701, %r2700;
	shf.l.wrap.b32 	%r2703, %r2690, %r2690, 15;
	shf.l.wrap.b32 	%r2704, %r2690, %r2690, 13;
	xor.b32  	%r2705, %r2703, %r2704;
	shr.u32 	%r2706, %r2690, 10;
	xor.b32  	%r2707, %r2705, %r2706;
	shf.l.wrap.b32 	%r2708, %r2646, %r2646, 25;
	shf.l.wrap.b32 	%r2709, %r2645, %r2646, 14;
	xor.b32  	%r2710, %r2708, %r2709;
	shr.u32 	%r2711, %r2646, 3;
	xor.b32  	%r2712, %r2710, %r2711;
	add.s32 	%r2713, %r2707, %r2639;
	add.s32 	%r2714, %r2713, %r2712;
	shf.l.wrap.b32 	%r2715, %r2702, %r2702, 15;
	shf.l.wrap.b32 	%r2716, %r2702, %r2702, 13;
	xor.b32  	%r2717, %r2715, %r2716;
	shr.u32 	%r2718, %r2702, 10;
	xor.b32  	%r2719, %r2717, %r2718;
	add.s32 	%r2720, %r2719, %r2646;
	shf.l.wrap.b32 	%r2721, %r2653, %r2653, 25;
	shf.l.wrap.b32 	%r2722, %r2652, %r2653, 14;
	xor.b32  	%r2723, %r2721, %r2722;
	shr.u32 	%r2724, %r2653, 3;
	xor.b32  	%r2725, %r2723, %r2724;
	add.s32 	%r2726, %r2720, %r2725;
	add.s32 	%r2727, %r2726, 256;
	shf.l.wrap.b32 	%r2728, %r2714, %r2714, 15;
	shf.l.wrap.b32 	%r2729, %r2714, %r2714, 13;
	xor.b32  	%r2730, %r2728, %r2729;
	shr.u32 	%r2731, %r2714, 10;
	xor.b32  	%r2732, %r2730, %r2731;
	add.s32 	%r2733, %r2732, %r2659;
	add.s32 	%r2734, %r2733, %r2653;
	add.s32 	%r2735, %r2734, 285220864;
	shf.l.wrap.b32 	%r2736, %r2727, %r2727, 15;
	shf.l.wrap.b32 	%r2737, %r2727, %r2727, 13;
	xor.b32  	%r2738, %r2736, %r2737;
	shr.u32 	%r2739, %r2727, 10;
	xor.b32  	%r2740, %r2738, %r2739;
	add.s32 	%r2741, %r2740, %r2666;
	xor.b32  	%r2742, %r2741, -2147483648;
	shf.l.wrap.b32 	%r2743, %r2735, %r2735, 15;
	shf.l.wrap.b32 	%r2744, %r2735, %r2735, 13;
	xor.b32  	%r2745, %r2743, %r2744;
	shr.u32 	%r2746, %r2735, 10;
	xor.b32  	%r2747, %r2745, %r2746;
	add.s32 	%r2748, %r2747, %r2678;
	shf.l.wrap.b32 	%r2749, %r2742, %r2741, 15;
	shf.l.wrap.b32 	%r2750, %r2742, %r2741, 13;
	xor.b32  	%r2751, %r2749, %r2750;
	shr.u32 	%r2752, %r2742, 10;
	xor.b32  	%r2753, %r2751, %r2752;
	add.s32 	%r2754, %r2753, %r2690;
	shf.l.wrap.b32 	%r2755, %r2748, %r2748, 15;
	shf.l.wrap.b32 	%r2756, %r2748, %r2748, 13;
	xor.b32  	%r2757, %r2755, %r2756;
	shr.u32 	%r2758, %r2748, 10;
	xor.b32  	%r2759, %r2757, %r2758;
	add.s32 	%r2760, %r2759, %r2702;
	shf.l.wrap.b32 	%r2761, %r2754, %r2754, 15;
	shf.l.wrap.b32 	%r2762, %r2754, %r2754, 13;
	xor.b32  	%r2763, %r2761, %r2762;
	shr.u32 	%r2764, %r2754, 10;
	xor.b32  	%r2765, %r2763, %r2764;
	add.s32 	%r2766, %r2765, %r2714;
	shf.l.wrap.b32 	%r2767, %r2760, %r2760, 15;
	shf.l.wrap.b32 	%r2768, %r2760, %r2760, 13;
	xor.b32  	%r2769, %r2767, %r2768;
	shr.u32 	%r2770, %r2760, 10;
	xor.b32  	%r2771, %r2769, %r2770;
	add.s32 	%r2772, %r2771, %r2727;
	shf.l.wrap.b32 	%r2773, %r2766, %r2766, 15;
	shf.l.wrap.b32 	%r2774, %r2766, %r2766, 13;
	xor.b32  	%r2775, %r2773, %r2774;
	shr.u32 	%r2776, %r2766, 10;
	xor.b32  	%r2777, %r2775, %r2776;
	add.s32 	%r2778, %r2777, %r2735;
	add.s32 	%r2779, %r2778, 4194338;
	shf.l.wrap.b32 	%r2780, %r2772, %r2772, 15;
	shf.l.wrap.b32 	%r2781, %r2772, %r2772, 13;
	xor.b32  	%r2782, %r2780, %r2781;
	shr.u32 	%r2783, %r2772, 10;
	xor.b32  	%r2784, %r2782, %r2783;
	add.s32 	%r2785, %r2784, %r2742;
	shf.l.wrap.b32 	%r2786, %r2659, %r2659, 25;
	shf.l.wrap.b32 	%r2787, %r2659, %r2659, 14;
	xor.b32  	%r2788, %r2786, %r2787;
	shr.u32 	%r2789, %r2659, 3;
	xor.b32  	%r2790, %r2788, %r2789;
	add.s32 	%r2791, %r2785, %r2790;
	add.s32 	%r2792, %r2791, 256;
	shf.l.wrap.b32 	%r2793, %r2779, %r2779, 15;
	shf.l.wrap.b32 	%r2794, %r2779, %r2779, 13;
	xor.b32  	%r2795, %r2793, %r2794;
	shr.u32 	%r2796, %r2779, 10;
	xor.b32  	%r2797, %r2795, %r2796;
	add.s32 	%r2798, %r2797, %r2748;
	shf.l.wrap.b32 	%r2799, %r2666, %r2666, 25;
	shf.l.wrap.b32 	%r2800, %r2666, %r2666, 14;
	xor.b32  	%r2801, %r2799, %r2800;
	shr.u32 	%r2802, %r2666, 3;
	xor.b32  	%r2803, %r2801, %r2802;
	add.s32 	%r2804, %r2798, %r2659;
	add.s32 	%r2805, %r2804, %r2803;
	shf.l.wrap.b32 	%r2806, %r2792, %r2792, 15;
	shf.l.wrap.b32 	%r2807, %r2792, %r2792, 13;
	xor.b32  	%r2808, %r2806, %r2807;
	shr.u32 	%r2809, %r2792, 10;
	xor.b32  	%r2810, %r2808, %r2809;
	add.s32 	%r2811, %r2810, %r2754;
	shf.l.wrap.b32 	%r2812, %r2678, %r2678, 25;
	shf.l.wrap.b32 	%r2813, %r2678, %r2678, 14;
	xor.b32  	%r2814, %r2812, %r2813;
	shr.u32 	%r2815, %r2678, 3;
	xor.b32  	%r2816, %r2814, %r2815;
	add.s32 	%r2817, %r2811, %r2666;
	add.s32 	%r2818, %r2817, %r2816;
	shf.l.wrap.b32 	%r2819, %r2805, %r2805, 15;
	shf.l.wrap.b32 	%r2820, %r2805, %r2805, 13;
	xor.b32  	%r2821, %r2819, %r2820;
	shr.u32 	%r2822, %r2805, 10;
	xor.b32  	%r2823, %r2821, %r2822;
	add.s32 	%r2824, %r2823, %r2760;
	shf.l.wrap.b32 	%r2825, %r2690, %r2690, 25;
	shf.l.wrap.b32 	%r2826, %r2690, %r2690, 14;
	xor.b32  	%r2827, %r2825, %r2826;
	shr.u32 	%r2828, %r2690, 3;
	xor.b32  	%r2829, %r2827, %r2828;
	add.s32 	%r2830, %r2824, %r2678;
	add.s32 	%r2831, %r2830, %r2829;
	shf.l.wrap.b32 	%r2832, %r2818, %r2818, 15;
	shf.l.wrap.b32 	%r2833, %r2818, %r2818, 13;
	xor.b32  	%r2834, %r2832, %r2833;
	shr.u32 	%r2835, %r2818, 10;
	xor.b32  	%r2836, %r2834, %r2835;
	add.s32 	%r2837, %r2836, %r2766;
	shf.l.wrap.b32 	%r2838, %r2702, %r2702, 25;
	shf.l.wrap.b32 	%r2839, %r2702, %r2702, 14;
	xor.b32  	%r2840, %r2838, %r2839;
	shr.u32 	%r2841, %r2702, 3;
	xor.b32  	%r2842, %r2840, %r2841;
	add.s32 	%r2843, %r2837, %r2690;
	add.s32 	%r2844, %r2843, %r2842;
	shf.l.wrap.b32 	%r2845, %r2831, %r2831, 15;
	shf.l.wrap.b32 	%r2846, %r2831, %r2831, 13;
	xor.b32  	%r2847, %r2845, %r2846;
	shr.u32 	%r2848, %r2831, 10;
	xor.b32  	%r2849, %r2847, %r2848;
	add.s32 	%r2850, %r2849, %r2772;
	shf.l.wrap.b32 	%r2851, %r2714, %r2714, 25;
	shf.l.wrap.b32 	%r2852, %r2714, %r2714, 14;
	xor.b32  	%r2853, %r2851, %r2852;
	shr.u32 	%r2854, %r2714, 3;
	xor.b32  	%r2855, %r2853, %r2854;
	add.s32 	%r2856, %r2850, %r2702;
	add.s32 	%r2857, %r2856, %r2855;
	shf.l.wrap.b32 	%r2858, %r2844, %r2844, 15;
	shf.l.wrap.b32 	%r2859, %r2844, %r2844, 13;
	xor.b32  	%r2860, %r2858, %r2859;
	shr.u32 	%r2861, %r2844, 10;
	xor.b32  	%r2862, %r2860, %r2861;
	add.s32 	%r2863, %r2862, %r2779;
	shf.l.wrap.b32 	%r2864, %r2727, %r2727, 25;
	shf.l.wrap.b32 	%r2865, %r2727, %r2727, 14;
	xor.b32  	%r2866, %r2864, %r2865;
	shr.u32 	%r2867, %r2727, 3;
	xor.b32  	%r2868, %r2866, %r2867;
	add.s32 	%r2869, %r2863, %r2714;
	add.s32 	%r2870, %r2869, %r2868;
	shf.l.wrap.b32 	%r2871, %r2857, %r2857, 15;
	shf.l.wrap.b32 	%r2872, %r2857, %r2857, 13;
	xor.b32  	%r2873, %r2871, %r2872;
	shr.u32 	%r2874, %r2857, 10;
	xor.b32  	%r2875, %r2873, %r2874;
	add.s32 	%r2876, %r2875, %r2792;
	shf.l.wrap.b32 	%r2877, %r2735, %r2735, 25;
	shf.l.wrap.b32 	%r2878, %r2735, %r2735, 14;
	xor.b32  	%r2879, %r2877, %r2878;
	shr.u32 	%r2880, %r2735, 3;
	xor.b32  	%r2881, %r2879, %r2880;
	add.s32 	%r2882, %r2876, %r2727;
	add.s32 	%r2883, %r2882, %r2881;
	shf.l.wrap.b32 	%r2884, %r2870, %r2870, 15;
	shf.l.wrap.b32 	%r2885, %r2870, %r2870, 13;
	xor.b32  	%r2886, %r2884, %r2885;
	shr.u32 	%r2887, %r2870, 10;
	xor.b32  	%r2888, %r2886, %r2887;
	add.s32 	%r2889, %r2888, %r2805;
	shf.l.wrap.b32 	%r2890, %r2742, %r2741, 25;
	shf.l.wrap.b32 	%r2891, %r2742, %r2741, 14;
	xor.b32  	%r2892, %r2890, %r2891;
	shr.u32 	%r2893, %r2742, 3;
	xor.b32  	%r2894, %r2892, %r2893;
	add.s32 	%r2895, %r2889, %r2735;
	add.s32 	%r2896, %r2895, %r2894;
	shf.l.wrap.b32 	%r2897, %r2883, %r2883, 15;
	shf.l.wrap.b32 	%r2898, %r2883, %r2883, 13;
	xor.b32  	%r2899, %r2897, %r2898;
	shr.u32 	%r2900, %r2883, 10;
	xor.b32  	%r2901, %r2899, %r2900;
	add.s32 	%r2902, %r2901, %r2818;
	shf.l.wrap.b32 	%r2903, %r2748, %r2748, 25;
	shf.l.wrap.b32 	%r2904, %r2748, %r2748, 14;
	xor.b32  	%r2905, %r2903, %r2904;
	shr.u32 	%r2906, %r2748, 3;
	xor.b32  	%r2907, %r2905, %r2906;
	add.s32 	%r2908, %r2902, %r2742;
	add.s32 	%r2909, %r2908, %r2907;
	shf.l.wrap.b32 	%r2910, %r2896, %r2896, 15;
	shf.l.wrap.b32 	%r2911, %r2896, %r2896, 13;
	xor.b32  	%r2912, %r2910, %r2911;
	shr.u32 	%r2913, %r2896, 10;
	xor.b32  	%r2914, %r2912, %r2913;
	add.s32 	%r2915, %r2914, %r2831;
	shf.l.wrap.b32 	%r2916, %r2754, %r2754, 25;
	shf.l.wrap.b32 	%r2917, %r2754, %r2754, 14;
	xor.b32  	%r2918, %r2916, %r2917;
	shr.u32 	%r2919, %r2754, 3;
	xor.b32  	%r2920, %r2918, %r2919;
	add.s32 	%r2921, %r2915, %r2748;
	add.s32 	%r2922, %r2921, %r2920;
	shf.l.wrap.b32 	%r2923, %r2909, %r2909, 15;
	shf.l.wrap.b32 	%r2924, %r2909, %r2909, 13;
	xor.b32  	%r2925, %r2923, %r2924;
	shr.u32 	%r2926, %r2909, 10;
	xor.b32  	%r2927, %r2925, %r2926;
	add.s32 	%r2928, %r2927, %r2844;
	shf.l.wrap.b32 	%r2929, %r2760, %r2760, 25;
	shf.l.wrap.b32 	%r2930, %r2760, %r2760, 14;
	xor.b32  	%r2931, %r2929, %r2930;
	shr.u32 	%r2932, %r2760, 3;
	xor.b32  	%r2933, %r2931, %r2932;
	add.s32 	%r2934, %r2928, %r2754;
	add.s32 	%r2935, %r2934, %r2933;
	shf.l.wrap.b32 	%r2936, %r2922, %r2922, 15;
	shf.l.wrap.b32 	%r2937, %r2922, %r2922, 13;
	xor.b32  	%r2938, %r2936, %r2937;
	shr.u32 	%r2939, %r2922, 10;
	xor.b32  	%r2940, %r2938, %r2939;
	add.s32 	%r2941, %r2940, %r2857;
	shf.l.wrap.b32 	%r2942, %r2766, %r2766, 25;
	shf.l.wrap.b32 	%r2943, %r2766, %r2766, 14;
	xor.b32  	%r2944, %r2942, %r2943;
	shr.u32 	%r2945, %r2766, 3;
	xor.b32  	%r2946, %r2944, %r2945;
	add.s32 	%r2947, %r2941, %r2760;
	add.s32 	%r2948, %r2947, %r2946;
	shf.l.wrap.b32 	%r2949, %r2935, %r2935, 15;
	shf.l.wrap.b32 	%r2950, %r2935, %r2935, 13;
	xor.b32  	%r2951, %r2949, %r2950;
	shr.u32 	%r2952, %r2935, 10;
	xor.b32  	%r2953, %r2951, %r2952;
	add.s32 	%r2954, %r2953, %r2870;
	shf.l.wrap.b32 	%r2955, %r2772, %r2772, 25;
	shf.l.wrap.b32 	%r2956, %r2772, %r2772, 14;
	xor.b32  	%r2957, %r2955, %r2956;
	shr.u32 	%r2958, %r2772, 3;
	xor.b32  	%r2959, %r2957, %r2958;
	add.s32 	%r2960, %r2954, %r2766;
	add.s32 	%r2961, %r2960, %r2959;
	shf.l.wrap.b32 	%r2962, %r2948, %r2948, 15;
	shf.l.wrap.b32 	%r2963, %r2948, %r2948, 13;
	xor.b32  	%r2964, %r2962, %r2963;
	shr.u32 	%r2965, %r2948, 10;
	xor.b32  	%r2966, %r2964, %r2965;
	add.s32 	%r2967, %r2966, %r2883;
	shf.l.wrap.b32 	%r2968, %r2779, %r2779, 25;
	shf.l.wrap.b32 	%r2969, %r2779, %r2779, 14;
	xor.b32  	%r2970, %r2968, %r2969;
	shr.u32 	%r2971, %r2779, 3;
	xor.b32  	%r2972, %r2970, %r2971;
	add.s32 	%r2973, %r2967, %r2772;
	add.s32 	%r2974, %r2973, %r2972;
	shf.l.wrap.b32 	%r2975, %r2961, %r2961, 15;
	shf.l.wrap.b32 	%r2976, %r2961, %r2961, 13;
	xor.b32  	%r2977, %r2975, %r2976;
	shr.u32 	%r2978, %r2961, 10;
	xor.b32  	%r2979, %r2977, %r2978;
	add.s32 	%r2980, %r2979, %r2896;
	shf.l.wrap.b32 	%r2981, %r2792, %r2792, 25;
	shf.l.wrap.b32 	%r2982, %r2792, %r2792, 14;
	xor.b32  	%r2983, %r2981, %r2982;
	shr.u32 	%r2984, %r2792, 3;
	xor.b32  	%r2985, %r2983, %r2984;
	add.s32 	%r2986, %r2980, %r2779;
	add.s32 	%r2987, %r2986, %r2985;
	shf.l.wrap.b32 	%r2988, %r2974, %r2974, 15;
	shf.l.wrap.b32 	%r2989, %r2974, %r2974, 13;
	xor.b32  	%r2990, %r2988, %r2989;
	shr.u32 	%r2991, %r2974, 10;
	xor.b32  	%r2992, %r2990, %r2991;
	add.s32 	%r2993, %r2992, %r2909;
	shf.l.wrap.b32 	%r2994, %r2805, %r2805, 25;
	shf.l.wrap.b32 	%r2995, %r2805, %r2805, 14;
	xor.b32  	%r2996, %r2994, %r2995;
	shr.u32 	%r2997, %r2805, 3;
	xor.b32  	%r2998, %r2996, %r2997;
	add.s32 	%r2999, %r2993, %r2792;
	add.s32 	%r3000, %r2999, %r2998;
	shf.l.wrap.b32 	%r3001, %r2987, %r2987, 15;
	shf.l.wrap.b32 	%r3002, %r2987, %r2987, 13;
	xor.b32  	%r3003, %r3001, %r3002;
	shr.u32 	%r3004, %r2987, 10;
	xor.b32  	%r3005, %r3003, %r3004;
	add.s32 	%r3006, %r3005, %r2922;
	shf.l.wrap.b32 	%r3007, %r2818, %r2818, 25;
	shf.l.wrap.b32 	%r3008, %r2818, %r2818, 14;
	xor.b32  	%r3009, %r3007, %r3008;
	shr.u32 	%r3010, %r2818, 3;
	xor.b32  	%r3011, %r3009, %r3010;
	add.s32 	%r3012, %r3006, %r2805;
	add.s32 	%r3013, %r3012, %r3011;
	shf.l.wrap.b32 	%r3014, %r3000, %r3000, 15;
	shf.l.wrap.b32 	%r3015, %r3000, %r3000, 13;
	xor.b32  	%r3016, %r3014, %r3015;
	shr.u32 	%r3017, %r3000, 10;
	xor.b32  	%r3018, %r3016, %r3017;
	add.s32 	%r3019, %r3018, %r2935;
	shf.l.wrap.b32 	%r3020, %r2831, %r2831, 25;
	shf.l.wrap.b32 	%r3021, %r2831, %r2831, 14;
	xor.b32  	%r3022, %r3020, %r3021;
	shr.u32 	%r3023, %r2831, 3;
	xor.b32  	%r3024, %r3022, %r3023;
	add.s32 	%r3025, %r3019, %r2818;
	add.s32 	%r3026, %r3025, %r3024;
	shf.l.wrap.b32 	%r3027, %r3013, %r3013, 15;
	shf.l.wrap.b32 	%r3028, %r3013, %r3013, 13;
	xor.b32  	%r3029, %r3027, %r3028;
	shr.u32 	%r3030, %r3013, 10;
	xor.b32  	%r3031, %r3029, %r3030;
	add.s32 	%r3032, %r3031, %r2948;
	shf.l.wrap.b32 	%r3033, %r2844, %r2844, 25;
	shf.l.wrap.b32 	%r3034, %r2844, %r2844, 14;
	xor.b32  	%r3035, %r3033, %r3034;
	shr.u32 	%r3036, %r2844, 3;
	xor.b32  	%r3037, %r3035, %r3036;
	add.s32 	%r3038, %r3032, %r2831;
	add.s32 	%r3039, %r3038, %r3037;
	shf.l.wrap.b32 	%r3040, %r3026, %r3026, 15;
	shf.l.wrap.b32 	%r3041, %r3026, %r3026, 13;
	xor.b32  	%r3042, %r3040, %r3041;
	shr.u32 	%r3043, %r3026, 10;
	xor.b32  	%r3044, %r3042, %r3043;
	add.s32 	%r3045, %r3044, %r2961;
	shf.l.wrap.b32 	%r3046, %r2857, %r2857, 25;
	shf.l.wrap.b32 	%r3047, %r2857, %r2857, 14;
	xor.b32  	%r3048, %r3046, %r3047;
	shr.u32 	%r3049, %r2857, 3;
	xor.b32  	%r3050, %r3048, %r3049;
	add.s32 	%r3051, %r3045, %r2844;
	add.s32 	%r3052, %r3051, %r3050;
	shf.l.wrap.b32 	%r3053, %r3039, %r3039, 15;
	shf.l.wrap.b32 	%r3054, %r3039, %r3039, 13;
	xor.b32  	%r3055, %r3053, %r3054;
	shr.u32 	%r3056, %r3039, 10;
	xor.b32  	%r3057, %r3055, %r3056;
	add.s32 	%r3058, %r3057, %r2974;
	shf.l.wrap.b32 	%r3059, %r2870, %r2870, 25;
	shf.l.wrap.b32 	%r3060, %r2870, %r2870, 14;
	xor.b32  	%r3061, %r3059, %r3060;
	shr.u32 	%r3062, %r2870, 3;
	xor.b32  	%r3063, %r3061, %r3062;
	add.s32 	%r3064, %r3058, %r2857;
	add.s32 	%r3065, %r3064, %r3063;
	shf.l.wrap.b32 	%r3066, %r3052, %r3052, 15;
	shf.l.wrap.b32 	%r3067, %r3052, %r3052, 13;
	xor.b32  	%r3068, %r3066, %r3067;
	shr.u32 	%r3069, %r3052, 10;
	xor.b32  	%r3070, %r3068, %r3069;
	add.s32 	%r3071, %r3070, %r2987;
	shf.l.wrap.b32 	%r3072, %r2883, %r2883, 25;
	shf.l.wrap.b32 	%r3073, %r2883, %r2883, 14;
	xor.b32  	%r3074, %r3072, %r3073;
	shr.u32 	%r3075, %r2883, 3;
	xor.b32  	%r3076, %r3074, %r3075;
	add.s32 	%r3077, %r3071, %r2870;
	add.s32 	%r3078, %r3077, %r3076;
	shf.l.wrap.b32 	%r3079, %r3065, %r3065, 15;
	shf.l.wrap.b32 	%r3080, %r3065, %r3065, 13;
	xor.b32  	%r3081, %r3079, %r3080;
	shr.u32 	%r3082, %r3065, 10;
	xor.b32  	%r3083, %r3081, %r3082;
	add.s32 	%r3084, %r3083, %r3000;
	shf.l.wrap.b32 	%r3085, %r2896, %r2896, 25;
	shf.l.wrap.b32 	%r3086, %r2896, %r2896, 14;
	xor.b32  	%r3087, %r3085, %r3086;
	shr.u32 	%r3088, %r2896, 3;
	xor.b32  	%r3089, %r3087, %r3088;
	add.s32 	%r3090, %r3084, %r2883;
	add.s32 	%r3091, %r3090, %r3089;
	shf.l.wrap.b32 	%r3092, %r3078, %r3078, 15;
	shf.l.wrap.b32 	%r3093, %r3078, %r3078, 13;
	xor.b32  	%r3094, %r3092, %r3093;
	shr.u32 	%r3095, %r3078, 10;
	xor.b32  	%r3096, %r3094, %r3095;
	add.s32 	%r3097, %r3096, %r3013;
	shf.l.wrap.b32 	%r3098, %r2909, %r2909, 25;
	shf.l.wrap.b32 	%r3099, %r2909, %r2909, 14;
	xor.b32  	%r3100, %r3098, %r3099;
	shr.u32 	%r3101, %r2909, 3;
	xor.b32  	%r3102, %r3100, %r3101;
	add.s32 	%r3103, %r3097, %r2896;
	add.s32 	%r3104, %r3103, %r3102;
	shf.l.wrap.b32 	%r3105, %r3091, %r3091, 15;
	shf.l.wrap.b32 	%r3106, %r3091, %r3091, 13;
	xor.b32  	%r3107, %r3105, %r3106;
	shr.u32 	%r3108, %r3091, 10;
	xor.b32  	%r3109, %r3107, %r3108;
	add.s32 	%r3110, %r3109, %r3026;
	shf.l.wrap.b32 	%r3111, %r2922, %r2922, 25;
	shf.l.wrap.b32 	%r3112, %r2922, %r2922, 14;
	xor.b32  	%r3113, %r3111, %r3112;
	shr.u32 	%r3114, %r2922, 3;
	xor.b32  	%r3115, %r3113, %r3114;
	add.s32 	%r3116, %r3110, %r2909;
	add.s32 	%r3117, %r3116, %r3115;
	shf.l.wrap.b32 	%r3118, %r3104, %r3104, 15;
	shf.l.wrap.b32 	%r3119, %r3104, %r3104, 13;
	xor.b32  	%r3120, %r3118, %r3119;
	shr.u32 	%r3121, %r3104, 10;
	xor.b32  	%r3122, %r3120, %r3121;
	add.s32 	%r3123, %r3122, %r3039;
	shf.l.wrap.b32 	%r3124, %r2935, %r2935, 25;
	shf.l.wrap.b32 	%r3125, %r2935, %r2935, 14;
	xor.b32  	%r3126, %r3124, %r3125;
	shr.u32 	%r3127, %r2935, 3;
	xor.b32  	%r3128, %r3126, %r3127;
	add.s32 	%r3129, %r3123, %r2922;
	add.s32 	%r3130, %r3129, %r3128;
	shf.l.wrap.b32 	%r3131, %r3117, %r3117, 15;
	shf.l.wrap.b32 	%r3132, %r3117, %r3117, 13;
	xor.b32  	%r3133, %r3131, %r3132;
	shr.u32 	%r3134, %r3117, 10;
	xor.b32  	%r3135, %r3133, %r3134;
	add.s32 	%r3136, %r3135, %r3052;
	shf.l.wrap.b32 	%r3137, %r2948, %r2948, 25;
	shf.l.wrap.b32 	%r3138, %r2948, %r2948, 14;
	xor.b32  	%r3139, %r3137, %r3138;
	shr.u32 	%r3140, %r2948, 3;
	xor.b32  	%r3141, %r3139, %r3140;
	add.s32 	%r3142, %r3136, %r2935;
	add.s32 	%r3143, %r3142, %r3141;
	shf.l.wrap.b32 	%r3144, %r3130, %r3130, 15;
	shf.l.wrap.b32 	%r3145, %r3130, %r3130, 13;
	xor.b32  	%r3146, %r3144, %r3145;
	shr.u32 	%r3147, %r3130, 10;
	xor.b32  	%r3148, %r3146, %r3147;
	add.s32 	%r3149, %r3148, %r3065;
	shf.l.wrap.b32 	%r3150, %r2961, %r2961, 25;
	shf.l.wrap.b32 	%r3151, %r2961, %r2961, 14;
	xor.b32  	%r3152, %r3150, %r3151;
	shr.u32 	%r3153, %r2961, 3;
	xor.b32  	%r3154, %r3152, %r3153;
	add.s32 	%r3155, %r3149, %r2948;
	add.s32 	%r3156, %r3155, %r3154;
	shf.l.wrap.b32 	%r3157, %r3143, %r3143, 15;
	shf.l.wrap.b32 	%r3158, %r3143, %r3143, 13;
	xor.b32  	%r3159, %r3157, %r3158;
	shr.u32 	%r3160, %r3143, 10;
	xor.b32  	%r3161, %r3159, %r3160;
	add.s32 	%r3162, %r3161, %r3078;
	shf.l.wrap.b32 	%r3163, %r2974, %r2974, 25;
	shf.l.wrap.b32 	%r3164, %r2974, %r2974, 14;
	xor.b32  	%r3165, %r3163, %r3164;
	shr.u32 	%r3166, %r2974, 3;
	xor.b32  	%r3167, %r3165, %r3166;
	add.s32 	%r3168, %r3162, %r2961;
	add.s32 	%r3169, %r3168, %r3167;
	shf.l.wrap.b32 	%r3170, %r3156, %r3156, 15;
	shf.l.wrap.b32 	%r3171, %r3156, %r3156, 13;
	xor.b32  	%r3172, %r3170, %r3171;
	shr.u32 	%r3173, %r3156, 10;
	xor.b32  	%r3174, %r3172, %r3173;
	add.s32 	%r3175, %r3174, %r3091;
	shf.l.wrap.b32 	%r3176, %r2987, %r2987, 25;
	shf.l.wrap.b32 	%r3177, %r2987, %r2987, 14;
	xor.b32  	%r3178, %r3176, %r3177;
	shr.u32 	%r3179, %r2987, 3;
	xor.b32  	%r3180, %r3178, %r3179;
	add.s32 	%r3181, %r3175, %r2974;
	add.s32 	%r3182, %r3181, %r3180;
	shf.l.wrap.b32 	%r3183, %r3169, %r3169, 15;
	shf.l.wrap.b32 	%r3184, %r3169, %r3169, 13;
	xor.b32  	%r3185, %r3183, %r3184;
	shr.u32 	%r3186, %r3169, 10;
	xor.b32  	%r3187, %r3185, %r3186;
	add.s32 	%r3188, %r3187, %r3104;
	shf.l.wrap.b32 	%r3189, %r3000, %r3000, 25;
	shf.l.wrap.b32 	%r3190, %r3000, %r3000, 14;
	xor.b32  	%r3191, %r3189, %r3190;
	shr.u32 	%r3192, %r3000, 3;
	xor.b32  	%r3193, %r3191, %r3192;
	add.s32 	%r3194, %r3188, %r2987;
	add.s32 	%r3195, %r3194, %r3193;
	shf.l.wrap.b32 	%r3196, %r3182, %r3182, 15;
	shf.l.wrap.b32 	%r3197, %r3182, %r3182, 13;
	xor.b32  	%r3198, %r3196, %r3197;
	shr.u32 	%r3199, %r3182, 10;
	xor.b32  	%r3200, %r3198, %r3199;
	add.s32 	%r3201, %r3200, %r3117;
	shf.l.wrap.b32 	%r3202, %r3013, %r3013, 25;
	shf.l.wrap.b32 	%r3203, %r3013, %r3013, 14;
	xor.b32  	%r3204, %r3202, %r3203;
	shr.u32 	%r3205, %r3013, 3;
	xor.b32  	%r3206, %r3204, %r3205;
	add.s32 	%r3207, %r3201, %r3000;
	add.s32 	%r3208, %r3207, %r3206;
	add.s32 	%r3209, %r7, %r2604;
	add.s32 	%r3210, %r3209, -1521486534;
	add.s32 	%r3211, %r3209, 143694565;
	shf.l.wrap.b32 	%r3212, %r3210, %r3210, 26;
	shf.l.wrap.b32 	%r3213, %r3210, %r3210, 21;
	xor.b32  	%r3214, %r3212, %r3213;
	shf.l.wrap.b32 	%r3215, %r3210, %r3210, 7;
	xor.b32  	%r3216, %r3214, %r3215;
	and.b32  	%r3217, %r3210, 1359893119;
	sub.s32 	%r3218, 1521486533, %r3209;
	and.b32  	%r3219, %r3218, -1694144372;
	or.b32  	%r3220, %r3217, %r3219;
	add.s32 	%r3221, %r3220, %r3216;
	add.s32 	%r3222, %r3221, %r8;
	add.s32 	%r3223, %r3222, %r2611;
	shf.l.wrap.b32 	%r3224, %r3211, %r3211, 30;
	shf.l.wrap.b32 	%r3225, %r3211, %r3211, 19;
	xor.b32  	%r3226, %r3224, %r3225;
	shf.l.wrap.b32 	%r3227, %r3211, %r3211, 10;
	xor.b32  	%r3228, %r3226, %r3227;
	and.b32  	%r3229, %r3211, -781301534;
	add.s32 	%r3230, %r3228, %r3229;
	add.s32 	%r3231, %r3223, %r3230;
	add.s32 	%r3232, %r3223, 1542638877;
	add.s32 	%r3233, %r3231, 1233485744;
	shf.l.wrap.b32 	%r3234, %r3232, %r3232, 26;
	shf.l.wrap.b32 	%r3235, %r3232, %r3232, 21;
	xor.b32  	%r3236, %r3234, %r3235;
	shf.l.wrap.b32 	%r3237, %r3232, %r3232, 7;
	xor.b32  	%r3238, %r3236, %r3237;
	and.b32  	%r3239, %r3232, %r3210;
	sub.s32 	%r3240, 604844770, %r3223;
	and.b32  	%r3241, %r3240, 1359893119;
	or.b32  	%r3242, %r3239, %r3241;
	add.s32 	%r3243, %r3242, %r3238;
	ld.const.u32 	%r3244, [K+8];
	add.s32 	%r3245, %r3243, %r3244;
	add.s32 	%r3246, %r3245, %r2618;
	shf.l.wrap.b32 	%r3247, %r3233, %r3233, 30;
	shf.l.wrap.b32 	%r3248, %r3233, %r3233, 19;
	xor.b32  	%r3249, %r3247, %r3248;
	shf.l.wrap.b32 	%r3250, %r3233, %r3233, 10;
	xor.b32  	%r3251, %r3249, %r3250;
	xor.b32  	%r3252, %r3211, 1779033703;
	and.b32  	%r3253, %r3233, %r3252;
	and.b32  	%r3254, %r3211, 1779033703;
	xor.b32  	%r3255, %r3253, %r3254;
	add.s32 	%r3256, %r3251, %r3255;
	add.s32 	%r3257, %r3246, %r3256;
	add.s32 	%r3258, %r3246, 1449989905;
	add.s32 	%r3259, %r3257, -1694144372;
	shf.l.wrap.b32 	%r3260, %r3258, %r3258, 26;
	shf.l.wrap.b32 	%r3261, %r3258, %r3258, 21;
	xor.b32  	%r3262, %r3260, %r3261;
	shf.l.wrap.b32 	%r3263, %r3258, %r3258, 7;
	xor.b32  	%r3264, %r3262, %r3263;
	and.b32  	%r3265, %r3258, %r3232;
	sub.s32 	%r3266, -1449989906, %r3246;
	and.b32  	%r3267, %r3210, %r3266;
	or.b32  	%r3268, %r3265, %r3267;
	add.s32 	%r3269, %r3268, %r3264;
	add.s32 	%r3270, %r3269, %r9;
	add.s32 	%r3271, %r3270, %r2625;
	shf.l.wrap.b32 	%r3272, %r3259, %r3259, 30;
	shf.l.wrap.b32 	%r3273, %r3259, %r3259, 19;
	xor.b32  	%r3274, %r3272, %r3273;
	shf.l.wrap.b32 	%r3275, %r3259, %r3259, 10;
	xor.b32  	%r3276, %r3274, %r3275;
	xor.b32  	%r3277, %r3233, %r3211;
	and.b32  	%r3278, %r3259, %r3277;
	and.b32  	%r3279, %r3233, %r3211;
	xor.b32  	%r3280, %r3278, %r3279;
	add.s32 	%r3281, %r3276, %r3280;
	add.s32 	%r3282, %r3271, %r3281;
	add.s32 	%r3283, %r3271, -1156040474;
	add.s32 	%r3284, %r3282, 1359893119;
	shf.l.wrap.b32 	%r3285, %r3283, %r3283, 26;
	shf.l.wrap.b32 	%r3286, %r3283, %r3283, 21;
	xor.b32  	%r3287, %r3285, %r3286;
	shf.l.wrap.b32 	%r3288, %r3283, %r3283, 7;
	xor.b32  	%r3289, %r3287, %r3288;
	and.b32  	%r3290, %r3283, %r3258;
	sub.s32 	%r3291, 1156040473, %r3271;
	and.b32  	%r3292, %r3232, %r3291;
	or.b32  	%r3293, %r3290, %r3292;
	add.s32 	%r3294, %r3293, %r3210;
	add.s32 	%r3295, %r3294, %r3289;
	add.s32 	%r3296, %r3295, %r10;
	add.s32 	%r3297, %r3296, %r2632;
	shf.l.wrap.b32 	%r3298, %r3284, %r3284, 30;
	shf.l.wrap.b32 	%r3299, %r3284, %r3284, 19;
	xor.b32  	%r3300, %r3298, %r3299;
	shf.l.wrap.b32 	%r3301, %r3284, %r3284, 10;
	xor.b32  	%r3302, %r3300, %r3301;
	xor.b32  	%r3303, %r3259, %r3233;
	and.b32  	%r3304, %r3284, %r3303;
	and.b32  	%r3305, %r3259, %r3233;
	xor.b32  	%r3306, %r3304, %r3305;
	add.s32 	%r3307, %r3302, %r3306;
	add.s32 	%r3308, %r3297, %r3211;
	add.s32 	%r3309, %r3307, %r3297;
	shf.l.wrap.b32 	%r3310, %r3308, %r3308, 26;
	shf.l.wrap.b32 	%r3311, %r3308, %r3308, 21;
	xor.b32  	%r3312, %r3310, %r3311;
	shf.l.wrap.b32 	%r3313, %r3308, %r3308, 7;
	xor.b32  	%r3314, %r3312, %r3313;
	and.b32  	%r3315, %r3308, %r3283;
	not.b32 	%r3316, %r3308;
	and.b32  	%r3317, %r3258, %r3316;
	or.b32  	%r3318, %r3315, %r3317;
	add.s32 	%r3319, %r3318, %r3232;
	add.s32 	%r3320, %r3319, %r3314;
	add.s32 	%r3321, %r3320, %r11;
	add.s32 	%r3322, %r3321, %r2639;
	shf.l.wrap.b32 	%r3323, %r3309, %r3309, 30;
	shf.l.wrap.b32 	%r3324, %r3309, %r3309, 19;
	xor.b32  	%r3325, %r3323, %r3324;
	shf.l.wrap.b32 	%r3326, %r3309, %r3309, 10;
	xor.b32  	%r3327, %r3325, %r3326;
	xor.b32  	%r3328, %r3284, %r3259;
	and.b32  	%r3329, %r3309, %r3328;
	and.b32  	%r3330, %r3284, %r3259;
	xor.b32  	%r3331, %r3329, %r3330;
	add.s32 	%r3332, %r3327, %r3331;
	add.s32 	%r3333, %r3322, %r3233;
	add.s32 	%r3334, %r3332, %r3322;
	shf.l.wrap.b32 	%r3335, %r3333, %r3333, 26;
	shf.l.wrap.b32 	%r3336, %r3333, %r3333, 21;
	xor.b32  	%r3337, %r3335, %r3336;
	shf.l.wrap.b32 	%r3338, %r3333, %r3333, 7;
	xor.b32  	%r3339, %r3337, %r3338;
	and.b32  	%r3340, %r3333, %r3308;
	not.b32 	%r3341, %r3333;
	and.b32  	%r3342, %r3283, %r3341;
	or.b32  	%r3343, %r3340, %r3342;
	add.s32 	%r3344, %r3343, %r3258;
	add.s32 	%r3345, %r3344, %r3339;
	add.s32 	%r3346, %r3345, %r12;
	add.s32 	%r3347, %r3346, %r2646;
	shf.l.wrap.b32 	%r3348, %r3334, %r3334, 30;
	shf.l.wrap.b32 	%r3349, %r3334, %r3334, 19;
	xor.b32  	%r3350, %r3348, %r3349;
	shf.l.wrap.b32 	%r3351, %r3334, %r3334, 10;
	xor.b32  	%r3352, %r3350, %r3351;
	xor.b32  	%r3353, %r3309, %r3284;
	and.b32  	%r3354, %r3334, %r3353;
	and.b32  	%r3355, %r3309, %r3284;
	xor.b32  	%r3356, %r3354, %r3355;
	add.s32 	%r3357, %r3352, %r3356;
	add.s32 	%r3358, %r3347, %r3259;
	add.s32 	%r3359, %r3357, %r3347;
	shf.l.wrap.b32 	%r3360, %r3358, %r3358, 26;
	shf.l.wrap.b32 	%r3361, %r3358, %r3358, 21;
	xor.b32  	%r3362, %r3360, %r3361;
	shf.l.wrap.b32 	%r3363, %r3358, %r3358, 7;
	xor.b32  	%r3364, %r3362, %r3363;
	and.b32  	%r3365, %r3358, %r3333;
	not.b32 	%r3366, %r3358;
	and.b32  	%r3367, %r3308, %r3366;
	or.b32  	%r3368, %r3365, %r3367;
	add.s32 	%r3369, %r3368, %r3283;
	add.s32 	%r3370, %r3369, %r3364;
	add.s32 	%r3371, %r3370, %r13;
	add.s32 	%r3372, %r3371, %r2653;
	shf.l.wrap.b32 	%r3373, %r3359, %r3359, 30;
	shf.l.wrap.b32 	%r3374, %r3359, %r3359, 19;
	xor.b32  	%r3375, %r3373, %r3374;
	shf.l.wrap.b32 	%r3376, %r3359, %r3359, 10;
	xor.b32  	%r3377, %r3375, %r3376;
	xor.b32  	%r3378, %r3334, %r3309;
	and.b32  	%r3379, %r3359, %r3378;
	and.b32  	%r3380, %r3334, %r3309;
	xor.b32  	%r3381, %r3379, %r3380;
	add.s32 	%r3382, %r3377, %r3381;
	add.s32 	%r3383, %r3372, %r3284;
	add.s32 	%r3384, %r3382, %r3372;
	shf.l.wrap.b32 	%r3385, %r3383, %r3383, 26;
	shf.l.wrap.b32 	%r3386, %r3383, %r3383, 21;
	xor.b32  	%r3387, %r3385, %r3386;
	shf.l.wrap.b32 	%r3388, %r3383, %r3383, 7;
	xor.b32  	%r3389, %r3387, %r3388;
	and.b32  	%r3390, %r3383, %r3358;
	not.b32 	%r3391, %r3383;
	and.b32  	%r3392, %r3333, %r3391;
	or.b32  	%r3393, %r3390, %r3392;
	add.s32 	%r3394, %r3393, %r3308;
	add.s32 	%r3395, %r3394, %r3389;
	add.s32 	%r3396, %r3395, %r14;
	xor.b32  	%r3397, %r3396, -2147483648;
	shf.l.wrap.b32 	%r3398, %r3384, %r3384, 30;
	shf.l.wrap.b32 	%r3399, %r3384, %r3384, 19;
	xor.b32  	%r3400, %r3398, %r3399;
	shf.l.wrap.b32 	%r3401, %r3384, %r3384, 10;
	xor.b32  	%r3402, %r3400, %r3401;
	xor.b32  	%r3403, %r3359, %r3334;
	and.b32  	%r3404, %r3384, %r3403;
	and.b32  	%r3405, %r3359, %r3334;
	xor.b32  	%r3406, %r3404, %r3405;
	add.s32 	%r3407, %r3402, %r3406;
	add.s32 	%r3408, %r3397, %r3309;
	add.s32 	%r3409, %r3407, %r3397;
	shf.l.wrap.b32 	%r3410, %r3408, %r3408, 26;
	shf.l.wrap.b32 	%r3411, %r3408, %r3408, 21;
	xor.b32  	%r3412, %r3410, %r3411;
	shf.l.wrap.b32 	%r3413, %r3408, %r3408, 7;
	xor.b32  	%r3414, %r3412, %r3413;
	and.b32  	%r3415, %r3408, %r3383;
	not.b32 	%r3416, %r3408;
	and.b32  	%r3417, %r3358, %r3416;
	or.b32  	%r3418, %r3415, %r3417;
	add.s32 	%r3419, %r3418, %r3333;
	add.s32 	%r3420, %r3419, %r3414;
	add.s32 	%r3421, %r3420, %r15;
	shf.l.wrap.b32 	%r3422, %r3409, %r3409, 30;
	shf.l.wrap.b32 	%r3423, %r3409, %r3409, 19;
	xor.b32  	%r3424, %r3422, %r3423;
	shf.l.wrap.b32 	%r3425, %r3409, %r3409, 10;
	xor.b32  	%r3426, %r3424, %r3425;
	xor.b32  	%r3427, %r3384, %r3359;
	and.b32  	%r3428, %r3409, %r3427;
	and.b32  	%r3429, %r3384, %r3359;
	xor.b32  	%r3430, %r3428, %r3429;
	add.s32 	%r3431, %r3426, %r3430;
	add.s32 	%r3432, %r3421, %r3334;
	add.s32 	%r3433, %r3431, %r3421;
	shf.l.wrap.b32 	%r3434, %r3432, %r3432, 26;
	shf.l.wrap.b32 	%r3435, %r3432, %r3432, 21;
	xor.b32  	%r3436, %r3434, %r3435;
	shf.l.wrap.b32 	%r3437, %r3432, %r3432, 7;
	xor.b32  	%r3438, %r3436, %r3437;
	and.b32  	%r3439, %r3432, %r3408;
	not.b32 	%r3440, %r3432;
	and.b32  	%r3441, %r3383, %r3440;
	or.b32  	%r3442, %r3439, %r3441;
	add.s32 	%r3443, %r3442, %r3358;
	add.s32 	%r3444, %r3443, %r3438;
	ld.const.u32 	%r3445, [K+40];
	add.s32 	%r3446, %r3444, %r3445;
	shf.l.wrap.b32 	%r3447, %r3433, %r3433, 30;
	shf.l.wrap.b32 	%r3448, %r3433, %r3433, 19;
	xor.b32  	%r3449, %r3447, %r3448;
	shf.l.wrap.b32 	%r3450, %r3433, %r3433, 10;
	xor.b32  	%r3451, %r3449, %r3450;
	xor.b32  	%r3452, %r3409, %r3384;
	and.b32  	%r3453, %r3433, %r3452;
	and.b32  	%r3454, %r3409, %r3384;
	xor.b32  	%r3455, %r3453, %r3454;
	add.s32 	%r3456, %r3451, %r3455;
	add.s32 	%r3457, %r3446, %r3359;
	add.s32 	%r3458, %r3456, %r3446;
	shf.l.wrap.b32 	%r3459, %r3457, %r3457, 26;
	shf.l.wrap.b32 	%r3460, %r3457, %r3457, 21;
	xor.b32  	%r3461, %r3459, %r3460;
	shf.l.wrap.b32 	%r3462, %r3457, %r3457, 7;
	xor.b32  	%r3463, %r3461, %r3462;
	and.b32  	%r3464, %r3457, %r3432;
	not.b32 	%r3465, %r3457;
	and.b32  	%r3466, %r3408, %r3465;
	or.b32  	%r3467, %r3464, %r3466;
	add.s32 	%r3468, %r3467, %r3383;
	add.s32 	%r3469, %r3468, %r3463;
	add.s32 	%r3470, %r3469, %r16;
	shf.l.wrap.b32 	%r3471, %r3458, %r3458, 30;
	shf.l.wrap.b32 	%r3472, %r3458, %r3458, 19;
	xor.b32  	%r3473, %r3471, %r3472;
	shf.l.wrap.b32 	%r3474, %r3458, %r3458, 10;
	xor.b32  	%r3475, %r3473, %r3474;
	xor.b32  	%r3476, %r3433, %r3409;
	and.b32  	%r3477, %r3458, %r3476;
	and.b32  	%r3478, %r3433, %r3409;
	xor.b32  	%r3479, %r3477, %r3478;
	add.s32 	%r3480, %r3475, %r3479;
	add.s32 	%r3481, %r3470, %r3384;
	add.s32 	%r3482, %r3480, %r3470;
	shf.l.wrap.b32 	%r3483, %r3481, %r3481, 26;
	shf.l.wrap.b32 	%r3484, %r3481, %r3481, 21;
	xor.b32  	%r3485, %r3483, %r3484;
	shf.l.wrap.b32 	%r3486, %r3481, %r3481, 7;
	xor.b32  	%r3487, %r3485, %r3486;
	and.b32  	%r3488, %r3481, %r3457;
	not.b32 	%r3489, %r3481;
	and.b32  	%r3490, %r3432, %r3489;
	or.b32  	%r3491, %r3488, %r3490;
	add.s32 	%r3492, %r3491, %r3408;
	add.s32 	%r3493, %r3492, %r3487;
	add.s32 	%r3494, %r3493, %r17;
	shf.l.wrap.b32 	%r3495, %r3482, %r3482, 30;
	shf.l.wrap.b32 	%r3496, %r3482, %r3482, 19;
	xor.b32  	%r3497, %r3495, %r3496;
	shf.l.wrap.b32 	%r3498, %r3482, %r3482, 10;
	xor.b32  	%r3499, %r3497, %r3498;
	xor.b32  	%r3500, %r3458, %r3433;
	and.b32  	%r3501, %r3482, %r3500;
	and.b32  	%r3502, %r3458, %r3433;
	xor.b32  	%r3503, %r3501, %r3502;
	add.s32 	%r3504, %r3499, %r3503;
	add.s32 	%r3505, %r3494, %r3409;
	add.s32 	%r3506, %r3504, %r3494;
	shf.l.wrap.b32 	%r3507, %r3505, %r3505, 26;
	shf.l.wrap.b32 	%r3508, %r3505, %r3505, 21;
	xor.b32  	%r3509, %r3507, %r3508;
	shf.l.wrap.b32 	%r3510, %r3505, %r3505, 7;
	xor.b32  	%r3511, %r3509, %r3510;
	and.b32  	%r3512, %r3505, %r3481;
	not.b32 	%r3513, %r3505;
	and.b32  	%r3514, %r3457, %r3513;
	or.b32  	%r3515, %r3512, %r3514;
	add.s32 	%r3516, %r3515, %r3432;
	add.s32 	%r3517, %r3516, %r3511;
	add.s32 	%r3518, %r3517, %r18;
	shf.l.wrap.b32 	%r3519, %r3506, %r3506, 30;
	shf.l.wrap.b32 	%r3520, %r3506, %r3506, 19;
	xor.b32  	%r3521, %r3519, %r3520;
	shf.l.wrap.b32 	%r3522, %r3506, %r3506, 10;
	xor.b32  	%r3523, %r3521, %r3522;
	xor.b32  	%r3524, %r3482, %r3458;
	and.b32  	%r3525, %r3506, %r3524;
	and.b32  	%r3526, %r3482, %r3458;
	xor.b32  	%r3527, %r3525, %r3526;
	add.s32 	%r3528, %r3523, %r3527;
	add.s32 	%r3529, %r3518, %r3433;
	add.s32 	%r3530, %r3528, %r3518;
	shf.l.wrap.b32 	%r3531, %r3529, %r3529, 26;
	shf.l.wrap.b32 	%r3532, %r3529, %r3529, 21;
	xor.b32  	%r3533, %r3531, %r3532;
	shf.l.wrap.b32 	%r3534, %r3529, %r3529, 7;
	xor.b32  	%r3535, %r3533, %r3534;
	and.b32  	%r3536, %r3529, %r3505;
	not.b32 	%r3537, %r3529;
	and.b32  	%r3538, %r3481, %r3537;
	or.b32  	%r3539, %r3536, %r3538;
	add.s32 	%r3540, %r3539, %r3457;
	add.s32 	%r3541, %r3540, %r3535;
	add.s32 	%r3542, %r3541, %r19;
	shf.l.wrap.b32 	%r3543, %r3530, %r3530, 30;
	shf.l.wrap.b32 	%r3544, %r3530, %r3530, 19;
	xor.b32  	%r3545, %r3543, %r3544;
	shf.l.wrap.b32 	%r3546, %r3530, %r3530, 10;
	xor.b32  	%r3547, %r3545, %r3546;
	xor.b32  	%r3548, %r3506, %r3482;
	and.b32  	%r3549, %r3530, %r3548;
	and.b32  	%r3550, %r3506, %r3482;
	xor.b32  	%r3551, %r3549, %r3550;
	add.s32 	%r3552, %r3547, %r3551;
	add.s32 	%r3553, %r3542, %r3458;
	add.s32 	%r3554, %r3552, %r3542;
	shf.l.wrap.b32 	%r3555, %r3553, %r3553, 26;
	shf.l.wrap.b32 	%r3556, %r3553, %r3553, 21;
	xor.b32  	%r3557, %r3555, %r3556;
	shf.l.wrap.b32 	%r3558, %r3553, %r3553, 7;
	xor.b32  	%r3559, %r3557, %r3558;
	and.b32  	%r3560, %r3553, %r3529;
	not.b32 	%r3561, %r3553;
	and.b32  	%r3562, %r3505, %r3561;
	or.b32  	%r3563, %r3560, %r3562;
	add.s32 	%r3564, %r3563, %r3481;
	add.s32 	%r3565, %r3564, %r3559;
	add.s32 	%r3566, %r3565, %r20;
	add.s32 	%r3567, %r3566, 256;
	shf.l.wrap.b32 	%r3568, %r3554, %r3554, 30;
	shf.l.wrap.b32 	%r3569, %r3554, %r3554, 19;
	xor.b32  	%r3570, %r3568, %r3569;
	shf.l.wrap.b32 	%r3571, %r3554, %r3554, 10;
	xor.b32  	%r3572, %r3570, %r3571;
	xor.b32  	%r3573, %r3530, %r3506;
	and.b32  	%r3574, %r3554, %r3573;
	and.b32  	%r3575, %r3530, %r3506;
	xor.b32  	%r3576, %r3574, %r3575;
	add.s32 	%r3577, %r3572, %r3576;
	add.s32 	%r3578, %r3567, %r3482;
	add.s32 	%r3579, %r3577, %r3567;
	shf.l.wrap.b32 	%r3580, %r3578, %r3578, 26;
	shf.l.wrap.b32 	%r3581, %r3578, %r3578, 21;
	xor.b32  	%r3582, %r3580, %r3581;
	shf.l.wrap.b32 	%r3583, %r3578, %r3578, 7;
	xor.b32  	%r3584, %r3582, %r3583;
	and.b32  	%r3585, %r3578, %r3553;
	not.b32 	%r3586, %r3578;
	and.b32  	%r3587, %r3529, %r3586;
	or.b32  	%r3588, %r3585, %r3587;
	add.s32 	%r3589, %r3588, %r3505;
	add.s32 	%r3590, %r3589, %r3584;
	add.s32 	%r3591, %r3590, %r21;
	add.s32 	%r3592, %r3591, %r2659;
	shf.l.wrap.b32 	%r3593, %r3579, %r3579, 30;
	shf.l.wrap.b32 	%r3594, %r3579, %r3579, 19;
	xor.b32  	%r3595, %r3593, %r3594;
	shf.l.wrap.b32 	%r3596, %r3579, %r3579, 10;
	xor.b32  	%r3597, %r3595, %r3596;
	xor.b32  	%r3598, %r3554, %r3530;
	and.b32  	%r3599, %r3579, %r3598;
	and.b32  	%r3600, %r3554, %r3530;
	xor.b32  	%r3601, %r3599, %r3600;
	add.s32 	%r3602, %r3597, %r3601;
	add.s32 	%r3603, %r3592, %r3506;
	add.s32 	%r3604, %r3602, %r3592;
	shf.l.wrap.b32 	%r3605, %r3603, %r3603, 26;
	shf.l.wrap.b32 	%r3606, %r3603, %r3603, 21;
	xor.b32  	%r3607, %r3605, %r3606;
	shf.l.wrap.b32 	%r3608, %r3603, %r3603, 7;
	xor.b32  	%r3609, %r3607, %r3608;
	and.b32  	%r3610, %r3603, %r3578;
	not.b32 	%r3611, %r3603;
	and.b32  	%r3612, %r3553, %r3611;
	or.b32  	%r3613, %r3610, %r3612;
	add.s32 	%r3614, %r3613, %r3529;
	add.s32 	%r3615, %r3614, %r3609;
	add.s32 	%r3616, %r3615, %r22;
	add.s32 	%r3617, %r3616, %r2666;
	shf.l.wrap.b32 	%r3618, %r3604, %r3604, 30;
	shf.l.wrap.b32 	%r3619, %r3604, %r3604, 19;
	xor.b32  	%r3620, %r3618, %r3619;
	shf.l.wrap.b32 	%r3621, %r3604, %r3604, 10;
	xor.b32  	%r3622, %r3620, %r3621;
	xor.b32  	%r3623, %r3579, %r3554;
	and.b32  	%r3624, %r3604, %r3623;
	and.b32  	%r3625, %r3579, %r3554;
	xor.b32  	%r3626, %r3624, %r3625;
	add.s32 	%r3627, %r3622, %r3626;
	add.s32 	%r3628, %r3617, %r3530;
	add.s32 	%r3629, %r3627, %r3617;
	shf.l.wrap.b32 	%r3630, %r3628, %r3628, 26;
	shf.l.wrap.b32 	%r3631, %r3628, %r3628, 21;
	xor.b32  	%r3632, %r3630, %r3631;
	shf.l.wrap.b32 	%r3633, %r3628, %r3628, 7;
	xor.b32  	%r3634, %r3632, %r3633;
	and.b32  	%r3635, %r3628, %r3603;
	not.b32 	%r3636, %r3628;
	and.b32  	%r3637, %r3578, %r3636;
	or.b32  	%r3638, %r3635, %r3637;
	add.s32 	%r3639, %r3638, %r3553;
	add.s32 	%r3640, %r3639, %r3634;
	add.s32 	%r3641, %r3640, %r23;
	add.s32 	%r3642, %r3641, %r2678;
	shf.l.wrap.b32 	%r3643, %r3629, %r3629, 30;
	shf.l.wrap.b32 	%r3644, %r3629, %r3629, 19;
	xor.b32  	%r3645, %r3643, %r3644;
	shf.l.wrap.b32 	%r3646, %r3629, %r3629, 10;
	xor.b32  	%r3647, %r3645, %r3646;
	xor.b32  	%r3648, %r3604, %r3579;
	and.b32  	%r3649, %r3629, %r3648;
	and.b32  	%r3650, %r3604, %r3579;
	xor.b32  	%r3651, %r3649, %r3650;
	add.s32 	%r3652, %r3647, %r3651;
	add.s32 	%r3653, %r3642, %r3554;
	add.s32 	%r3654, %r3652, %r3642;
	shf.l.wrap.b32 	%r3655, %r3653, %r3653, 26;
	shf.l.wrap.b32 	%r3656, %r3653, %r3653, 21;
	xor.b32  	%r3657, %r3655, %r3656;
	shf.l.wrap.b32 	%r3658, %r3653, %r3653, 7;
	xor.b32  	%r3659, %r3657, %r3658;
	and.b32  	%r3660, %r3653, %r3628;
	not.b32 	%r3661, %r3653;
	and.b32  	%r3662, %r3603, %r3661;
	or.b32  	%r3663, %r3660, %r3662;
	add.s32 	%r3664, %r3663, %r3578;
	add.s32 	%r3665, %r3664, %r3659;
	add.s32 	%r3666, %r3665, %r24;
	add.s32 	%r3667, %r3666, %r2690;
	shf.l.wrap.b32 	%r3668, %r3654, %r3654, 30;
	shf.l.wrap.b32 	%r3669, %r3654, %r3654, 19;
	xor.b32  	%r3670, %r3668, %r3669;
	shf.l.wrap.b32 	%r3671, %r3654, %r3654, 10;
	xor.b32  	%r3672, %r3670, %r3671;
	xor.b32  	%r3673, %r3629, %r3604;
	and.b32  	%r3674, %r3654, %r3673;
	and.b32  	%r3675, %r3629, %r3604;
	xor.b32  	%r3676, %r3674, %r3675;
	add.s32 	%r3677, %r3672, %r3676;
	add.s32 	%r3678, %r3667, %r3579;
	add.s32 	%r3679, %r3677, %r3667;
	shf.l.wrap.b32 	%r3680, %r3678, %r3678, 26;
	shf.l.wrap.b32 	%r3681, %r3678, %r3678, 21;
	xor.b32  	%r3682, %r3680, %r3681;
	shf.l.wrap.b32 	%r3683, %r3678, %r3678, 7;
	xor.b32  	%r3684, %r3682, %r3683;
	and.b32  	%r3685, %r3678, %r3653;
	not.b32 	%r3686, %r3678;
	and.b32  	%r3687, %r3628, %r3686;
	or.b32  	%r3688, %r3685, %r3687;
	add.s32 	%r3689, %r3688, %r3603;
	add.s32 	%r3690, %r3689, %r3684;
	add.s32 	%r3691, %r3690, %r25;
	add.s32 	%r3692, %r3691, %r2702;
	shf.l.wrap.b32 	%r3693, %r3679, %r3679, 30;
	shf.l.wrap.b32 	%r3694, %r3679, %r3679, 19;
	xor.b32  	%r3695, %r3693, %r3694;
	shf.l.wrap.b32 	%r3696, %r3679, %r3679, 10;
	xor.b32  	%r3697, %r3695, %r3696;
	xor.b32  	%r3698, %r3654, %r3629;
	and.b32  	%r3699, %r3679, %r3698;
	and.b32  	%r3700, %r3654, %r3629;
	xor.b32  	%r3701, %r3699, %r3700;
	add.s32 	%r3702, %r3697, %r3701;
	add.s32 	%r3703, %r3692, %r3604;
	add.s32 	%r3704, %r3702, %r3692;
	shf.l.wrap.b32 	%r3705, %r3703, %r3703, 26;
	shf.l.wrap.b32 	%r3706, %r3703, %r3703, 21;
	xor.b32  	%r3707, %r3705, %r3706;
	shf.l.wrap.b32 	%r3708, %r3703, %r3703, 7;
	xor.b32  	%r3709, %r3707, %r3708;
	and.b32  	%r3710, %r3703, %r3678;
	not.b32 	%r3711, %r3703;
	and.b32  	%r3712, %r3653, %r3711;
	or.b32  	%r3713, %r3710, %r3712;
	add.s32 	%r3714, %r3713, %r3628;
	add.s32 	%r3715, %r3714, %r3709;
	add.s32 	%r3716, %r3715, %r26;
	add.s32 	%r3717, %r3716, %r2714;
	shf.l.wrap.b32 	%r3718, %r3704, %r3704, 30;
	shf.l.wrap.b32 	%r3719, %r3704, %r3704, 19;
	xor.b32  	%r3720, %r3718, %r3719;
	shf.l.wrap.b32 	%r3721, %r3704, %r3704, 10;
	xor.b32  	%r3722, %r3720, %r3721;
	xor.b32  	%r3723, %r3679, %r3654;
	and.b32  	%r3724, %r3704, %r3723;
	and.b32  	%r3725, %r3679, %r3654;
	xor.b32  	%r3726, %r3724, %r3725;
	add.s32 	%r3727, %r3722, %r3726;
	add.s32 	%r3728, %r3717, %r3629;
	add.s32 	%r3729, %r3727, %r3717;
	shf.l.wrap.b32 	%r3730, %r3728, %r3728, 26;
	shf.l.wrap.b32 	%r3731, %r3728, %r3728, 21;
	xor.b32  	%r3732, %r3730, %r3731;
	shf.l.wrap.b32 	%r3733, %r3728, %r3728, 7;
	xor.b32  	%r3734, %r3732, %r3733;
	and.b32  	%r3735, %r3728, %r3703;
	not.b32 	%r3736, %r3728;
	and.b32  	%r3737, %r3678, %r3736;
	or.b32  	%r3738, %r3735, %r3737;
	add.s32 	%r3739, %r3738, %r3653;
	add.s32 	%r3740, %r3739, %r3734;
	add.s32 	%r3741, %r3740, %r27;
	add.s32 	%r3742, %r3741, %r2727;
	shf.l.wrap.b32 	%r3743, %r3729, %r3729, 30;
	shf.l.wrap.b32 	%r3744, %r3729, %r3729, 19;
	xor.b32  	%r3745, %r3743, %r3744;
	shf.l.wrap.b32 	%r3746, %r3729, %r3729, 10;
	xor.b32  	%r3747, %r3745, %r3746;
	xor.b32  	%r3748, %r3704, %r3679;
	and.b32  	%r3749, %r3729, %r3748;
	and.b32  	%r3750, %r3704, %r3679;
	xor.b32  	%r3751, %r3749, %r3750;
	add.s32 	%r3752, %r3747, %r3751;
	add.s32 	%r3753, %r3742, %r3654;
	add.s32 	%r3754, %r3752, %r3742;
	shf.l.wrap.b32 	%r3755, %r3753, %r3753, 26;
	shf.l.wrap.b32 	%r3756, %r3753, %r3753, 21;
	xor.b32  	%r3757, %r3755, %r3756;
	shf.l.wrap.b32 	%r3758, %r3753, %r3753, 7;
	xor.b32  	%r3759, %r3757, %r3758;
	and.b32  	%r3760, %r3753, %r3728;
	not.b32 	%r3761, %r3753;
	and.b32  	%r3762, %r3703, %r3761;
	or.b32  	%r3763, %r3760, %r3762;
	add.s32 	%r3764, %r3763, %r3678;
	add.s32 	%r3765, %r3764, %r3759;
	add.s32 	%r3766, %r3765, %r28;
	add.s32 	%r3767, %r3766, %r2735;
	shf.l.wrap.b32 	%r3768, %r3754, %r3754, 30;
	shf.l.wrap.b32 	%r3769, %r3754, %r3754, 19;
	xor.b32  	%r3770, %r3768, %r3769;
	shf.l.wrap.b32 	%r3771, %r3754, %r3754, 10;
	xor.b32  	%r3772, %r3770, %r3771;
	xor.b32  	%r3773, %r3729, %r3704;
	and.b32  	%r3774, %r3754, %r3773;
	and.b32  	%r3775, %r3729, %r3704;
	xor.b32  	%r3776, %r3774, %r3775;
	add.s32 	%r3777, %r3772, %r3776;
	add.s32 	%r3778, %r3767, %r3679;
	add.s32 	%r3779, %r3777, %r3767;
	shf.l.wrap.b32 	%r3780, %r3778, %r3778, 26;
	shf.l.wrap.b32 	%r3781, %r3778, %r3778, 21;
	xor.b32  	%r3782, %r3780, %r3781;
	shf.l.wrap.b32 	%r3783, %r3778, %r3778, 7;
	xor.b32  	%r3784, %r3782, %r3783;
	and.b32  	%r3785, %r3778, %r3753;
	not.b32 	%r3786, %r3778;
	and.b32  	%r3787, %r3728, %r3786;
	or.b32  	%r3788, %r3785, %r3787;
	add.s32 	%r3789, %r3788, %r3703;
	add.s32 	%r3790, %r3789, %r3784;
	add.s32 	%r3791, %r3790, %r29;
	add.s32 	%r3792, %r3791, %r2742;
	shf.l.wrap.b32 	%r3793, %r3779, %r3779, 30;
	shf.l.wrap.b32 	%r3794, %r3779, %r3779, 19;
	xor.b32  	%r3795, %r3793, %r3794;
	shf.l.wrap.b32 	%r3796, %r3779, %r3779, 10;
	xor.b32  	%r3797, %r3795, %r3796;
	xor.b32  	%r3798, %r3754, %r3729;
	and.b32  	%r3799, %r3779, %r3798;
	and.b32  	%r3800, %r3754, %r3729;
	xor.b32  	%r3801, %r3799, %r3800;
	add.s32 	%r3802, %r3797, %r3801;
	add.s32 	%r3803, %r3792, %r3704;
	add.s32 	%r3804, %r3802, %r3792;
	shf.l.wrap.b32 	%r3805, %r3803, %r3803, 26;
	shf.l.wrap.b32 	%r3806, %r3803, %r3803, 21;
	xor.b32  	%r3807, %r3805, %r3806;
	shf.l.wrap.b32 	%r3808, %r3803, %r3803, 7;
	xor.b32  	%r3809, %r3807, %r3808;
	and.b32  	%r3810, %r3803, %r3778;
	not.b32 	%r3811, %r3803;
	and.b32  	%r3812, %r3753, %r3811;
	or.b32  	%r3813, %r3810, %r3812;
	add.s32 	%r3814, %r3813, %r3728;
	add.s32 	%r3815, %r3814, %r3809;
	ld.const.u32 	%r3816, [K+100];
	add.s32 	%r3817, %r3815, %r3816;
	add.s32 	%r3818, %r3817, %r2748;
	shf.l.wrap.b32 	%r3819, %r3804, %r3804, 30;
	shf.l.wrap.b32 	%r3820, %r3804, %r3804, 19;
	xor.b32  	%r3821, %r3819, %r3820;
	shf.l.wrap.b32 	%r3822, %r3804, %r3804, 10;
	xor.b32  	%r3823, %r3821, %r3822;
	xor.b32  	%r3824, %r3779, %r3754;
	and.b32  	%r3825, %r3804, %r3824;
	and.b32  	%r3826, %r3779, %r3754;
	xor.b32  	%r3827, %r3825, %r3826;
	add.s32 	%r3828, %r3823, %r3827;
	add.s32 	%r3829, %r3818, %r3729;
	add.s32 	%r3830, %r3828, %r3818;
	shf.l.wrap.b32 	%r3831, %r3829, %r3829, 26;
	shf.l.wrap.b32 	%r3832, %r3829, %r3829, 21;
	xor.b32  	%r3833, %r3831, %r3832;
	shf.l.wrap.b32 	%r3834, %r3829, %r3829, 7;
	xor.b32  	%r3835, %r3833, %r3834;
	and.b32  	%r3836, %r3829, %r3803;
	not.b32 	%r3837, %r3829;
	and.b32  	%r3838, %r3778, %r3837;
	or.b32  	%r3839, %r3836, %r3838;
	add.s32 	%r3840, %r3839, %r3753;
	add.s32 	%r3841, %r3840, %r3835;
	ld.const.u32 	%r3842, [K+104];
	add.s32 	%r3843, %r3841, %r3842;
	add.s32 	%r3844, %r3843, %r2754;
	shf.l.wrap.b32 	%r3845, %r3830, %r3830, 30;
	shf.l.wrap.b32 	%r3846, %r3830, %r3830, 19;
	xor.b32  	%r3847, %r3845, %r3846;
	shf.l.wrap.b32 	%r3848, %r3830, %r3830, 10;
	xor.b32  	%r3849, %r3847, %r3848;
	xor.b32  	%r3850, %r3804, %r3779;
	and.b32  	%r3851, %r3830, %r3850;
	and.b32  	%r3852, %r3804, %r3779;
	xor.b32  	%r3853, %r3851, %r3852;
	add.s32 	%r3854, %r3849, %r3853;
	add.s32 	%r3855, %r3844, %r3754;
	add.s32 	%r3856, %r3854, %r3844;
	shf.l.wrap.b32 	%r3857, %r3855, %r3855, 26;
	shf.l.wrap.b32 	%r3858, %r3855, %r3855, 21;
	xor.b32  	%r3859, %r3857, %r3858;
	shf.l.wrap.b32 	%r3860, %r3855, %r3855, 7;
	xor.b32  	%r3861, %r3859, %r3860;
	and.b32  	%r3862, %r3855, %r3829;
	not.b32 	%r3863, %r3855;
	and.b32  	%r3864, %r3803, %r3863;
	or.b32  	%r3865, %r3862, %r3864;
	add.s32 	%r3866, %r3865, %r3778;
	add.s32 	%r3867, %r3866, %r3861;
	add.s32 	%r3868, %r3867, %r30;
	add.s32 	%r3869, %r3868, %r2760;
	shf.l.wrap.b32 	%r3870, %r3856, %r3856, 30;
	shf.l.wrap.b32 	%r3871, %r3856, %r3856, 19;
	xor.b32  	%r3872, %r3870, %r3871;
	shf.l.wrap.b32 	%r3873, %r3856, %r3856, 10;
	xor.b32  	%r3874, %r3872, %r3873;
	xor.b32  	%r3875, %r3830, %r3804;
	and.b32  	%r3876, %r3856, %r3875;
	and.b32  	%r3877, %r3830, %r3804;
	xor.b32  	%r3878, %r3876, %r3877;
	add.s32 	%r3879, %r3874, %r3878;
	add.s32 	%r3880, %r3869, %r3779;
	add.s32 	%r3881, %r3879, %r3869;
	shf.l.wrap.b32 	%r3882, %r3880, %r3880, 26;
	shf.l.wrap.b32 	%r3883, %r3880, %r3880, 21;
	xor.b32  	%r3884, %r3882, %r3883;
	shf.l.wrap.b32 	%r3885, %r3880, %r3880, 7;
	xor.b32  	%r3886, %r3884, %r3885;
	and.b32  	%r3887, %r3880, %r3855;
	not.b32 	%r3888, %r3880;
	and.b32  	%r3889, %r3829, %r3888;
	or.b32  	%r3890, %r3887, %r3889;
	add.s32 	%r3891, %r3890, %r3803;
	add.s32 	%r3892, %r3891, %r3886;
	add.s32 	%r3893, %r3892, %r31;
	add.s32 	%r3894, %r3893, %r2766;
	shf.l.wrap.b32 	%r3895, %r3881, %r3881, 30;
	shf.l.wrap.b32 	%r3896, %r3881, %r3881, 19;
	xor.b32  	%r3897, %r3895, %r3896;
	shf.l.wrap.b32 	%r3898, %r3881, %r3881, 10;
	xor.b32  	%r3899, %r3897, %r3898;
	xor.b32  	%r3900, %r3856, %r3830;
	and.b32  	%r3901, %r3881, %r3900;
	and.b32  	%r3902, %r3856, %r3830;
	xor.b32  	%r3903, %r3901, %r3902;
	add.s32 	%r3904, %r3899, %r3903;
	add.s32 	%r3905, %r3894, %r3804;
	add.s32 	%r3906, %r3904, %r3894;
	shf.l.wrap.b32 	%r3907, %r3905, %r3905, 26;
	shf.l.wrap.b32 	%r3908, %r3905, %r3905, 21;
	xor.b32  	%r3909, %r3907, %r3908;
	shf.l.wrap.b32 	%r3910, %r3905, %r3905, 7;
	xor.b32  	%r3911, %r3909, %r3910;
	and.b32  	%r3912, %r3905, %r3880;
	not.b32 	%r3913, %r3905;
	and.b32  	%r3914, %r3855, %r3913;
	or.b32  	%r3915, %r3912, %r3914;
	add.s32 	%r3916, %r3915, %r3829;
	add.s32 	%r3917, %r3916, %r3911;
	add.s32 	%r3918, %r3917, %r32;
	add.s32 	%r3919, %r3918, %r2772;
	shf.l.wrap.b32 	%r3920, %r3906, %r3906, 30;
	shf.l.wrap.b32 	%r3921, %r3906, %r3906, 19;
	xor.b32  	%r3922, %r3920, %r3921;
	shf.l.wrap.b32 	%r3923, %r3906, %r3906, 10;
	xor.b32  	%r3924, %r3922, %r3923;
	xor.b32  	%r3925, %r3881, %r3856;
	and.b32  	%r3926, %r3906, %r3925;
	and.b32  	%r3927, %r3881, %r3856;
	xor.b32  	%r3928, %r3926, %r3927;
	add.s32 	%r3929, %r3924, %r3928;
	add.s32 	%r3930, %r3919, %r3830;
	add.s32 	%r3931, %r3929, %r3919;
	shf.l.wrap.b32 	%r3932, %r3930, %r3930, 26;
	shf.l.wrap.b32 	%r3933, %r3930, %r3930, 21;
	xor.b32  	%r3934, %r3932, %r3933;
	shf.l.wrap.b32 	%r3935, %r3930, %r3930, 7;
	xor.b32  	%r3936, %r3934, %r3935;
	and.b32  	%r3937, %r3930, %r3905;
	not.b32 	%r3938, %r3930;
	and.b32  	%r3939, %r3880, %r3938;
	or.b32  	%r3940, %r3937, %r3939;
	add.s32 	%r3941, %r3940, %r3855;
	add.s32 	%r3942, %r3941, %r3936;
	add.s32 	%r3943, %r3942, %r33;
	add.s32 	%r3944, %r3943, %r2779;
	shf.l.wrap.b32 	%r3945, %r3931, %r3931, 30;
	shf.l.wrap.b32 	%r3946, %r3931, %r3931, 19;
	xor.b32  	%r3947, %r3945, %r3946;
	shf.l.wrap.b32 	%r3948, %r3931, %r3931, 10;
	xor.b32  	%r3949, %r3947, %r3948;
	xor.b32  	%r3950, %r3906, %r3881;
	and.b32  	%r3951, %r3931, %r3950;
	and.b32  	%r3952, %r3906, %r3881;
	xor.b32  	%r3953, %r3951, %r3952;
	add.s32 	%r3954, %r3949, %r3953;
	add.s32 	%r3955, %r3944, %r3856;
	add.s32 	%r3956, %r3954, %r3944;
	shf.l.wrap.b32 	%r3957, %r3955, %r3955, 26;
	shf.l.wrap.b32 	%r3958, %r3955, %r3955, 21;
	xor.b32  	%r3959, %r3957, %r3958;
	shf.l.wrap.b32 	%r3960, %r3955, %r3955, 7;
	xor.b32  	%r3961, %r3959, %r3960;
	and.b32  	%r3962, %r3955, %r3930;
	not.b32 	%r3963, %r3955;
	and.b32  	%r3964, %r3905, %r3963;
	or.b32  	%r3965, %r3962, %r3964;
	add.s32 	%r3966, %r3965, %r3880;
	add.s32 	%r3967, %r3966, %r3961;
	add.s32 	%r3968, %r3967, %r34;
	add.s32 	%r3969, %r3968, %r2792;
	shf.l.wrap.b32 	%r3970, %r3956, %r3956, 30;
	shf.l.wrap.b32 	%r3971, %r3956, %r3956, 19;
	xor.b32  	%r3972, %r3970, %r3971;
	shf.l.wrap.b32 	%r3973, %r3956, %r3956, 10;
	xor.b32  	%r3974, %r3972, %r3973;
	xor.b32  	%r3975, %r3931, %r3906;
	and.b32  	%r3976, %r3956, %r3975;
	and.b32  	%r3977, %r3931, %r3906;
	xor.b32  	%r3978, %r3976, %r3977;
	add.s32 	%r3979, %r3974, %r3978;
	add.s32 	%r3980, %r3969, %r3881;
	add.s32 	%r3981, %r3979, %r3969;
	shf.l.wrap.b32 	%r3982, %r3980, %r3980, 26;
	shf.l.wrap.b32 	%r3983, %r3980, %r3980, 21;
	xor.b32  	%r3984, %r3982, %r3983;
	shf.l.wrap.b32 	%r3985, %r3980, %r3980, 7;
	xor.b32  	%r3986, %r3984, %r3985;
	and.b32  	%r3987, %r3980, %r3955;
	not.b32 	%r3988, %r3980;
	and.b32  	%r3989, %r3930, %r3988;
	or.b32  	%r3990, %r3987, %r3989;
	add.s32 	%r3991, %r3990, %r3905;
	add.s32 	%r3992, %r3991, %r3986;
	add.s32 	%r3993, %r3992, %r35;
	add.s32 	%r3994, %r3993, %r2805;
	shf.l.wrap.b32 	%r3995, %r3981, %r3981, 30;
	shf.l.wrap.b32 	%r3996, %r3981, %r3981, 19;
	xor.b32  	%r3997, %r3995, %r3996;
	shf.l.wrap.b32 	%r3998, %r3981, %r3981, 10;
	xor.b32  	%r3999, %r3997, %r3998;
	xor.b32  	%r4000, %r3956, %r3931;
	and.b32  	%r4001, %r3981, %r4000;
	and.b32  	%r4002, %r3956, %r3931;
	xor.b32  	%r4003, %r4001, %r4002;
	add.s32 	%r4004, %r3999, %r4003;
	add.s32 	%r4005, %r3994, %r3906;
	add.s32 	%r4006, %r4004, %r3994;
	shf.l.wrap.b32 	%r4007, %r4005, %r4005, 26;
	shf.l.wrap.b32 	%r4008, %r4005, %r4005, 21;
	xor.b32  	%r4009, %r4007, %r4008;
	shf.l.wrap.b32 	%r4010, %r4005, %r4005, 7;
	xor.b32  	%r4011, %r4009, %r4010;
	and.b32  	%r4012, %r4005, %r3980;
	not.b32 	%r4013, %r4005;
	and.b32  	%r4014, %r3955, %r4013;
	or.b32  	%r4015, %r4012, %r4014;
	add.s32 	%r4016, %r4015, %r3930;
	add.s32 	%r4017, %r4016, %r4011;
	add.s32 	%r4018, %r4017, %r36;
	add.s32 	%r4019, %r4018, %r2818;
	shf.l.wrap.b32 	%r4020, %r4006, %r4006, 30;
	shf.l.wrap.b32 	%r4021, %r4006, %r4006, 19;
	xor.b32  	%r4022, %r4020, %r4021;
	shf.l.wrap.b32 	%r4023, %r4006, %r4006, 10;
	xor.b32  	%r4024, %r4022, %r4023;
	xor.b32  	%r4025, %r3981, %r3956;
	and.b32  	%r4026, %r4006, %r4025;
	and.b32  	%r4027, %r3981, %r3956;
	xor.b32  	%r4028, %r4026, %r4027;
	add.s32 	%r4029, %r4024, %r4028;
	add.s32 	%r4030, %r4019, %r3931;
	add.s32 	%r4031, %r4029, %r4019;
	shf.l.wrap.b32 	%r4032, %r4030, %r4030, 26;
	shf.l.wrap.b32 	%r4033, %r4030, %r4030, 21;
	xor.b32  	%r4034, %r4032, %r4033;
	shf.l.wrap.b32 	%r4035, %r4030, %r4030, 7;
	xor.b32  	%r4036, %r4034, %r4035;
	and.b32  	%r4037, %r4030, %r4005;
	not.b32 	%r4038, %r4030;
	and.b32  	%r4039, %r3980, %r4038;
	or.b32  	%r4040, %r4037, %r4039;
	add.s32 	%r4041, %r4040, %r3955;
	add.s32 	%r4042, %r4041, %r4036;
	add.s32 	%r4043, %r4042, %r37;
	add.s32 	%r4044, %r4043, %r2831;
	shf.l.wrap.b32 	%r4045, %r4031, %r4031, 30;
	shf.l.wrap.b32 	%r4046, %r4031, %r4031, 19;
	xor.b32  	%r4047, %r4045, %r4046;
	shf.l.wrap.b32 	%r4048, %r4031, %r4031, 10;
	xor.b32  	%r4049, %r4047, %r4048;
	xor.b32  	%r4050, %r4006, %r3981;
	and.b32  	%r4051, %r4031, %r4050;
	and.b32  	%r4052, %r4006, %r3981;
	xor.b32  	%r4053, %r4051, %r4052;
	add.s32 	%r4054, %r4049, %r4053;
	add.s32 	%r4055, %r4044, %r3956;
	add.s32 	%r4056, %r4054, %r4044;
	shf.l.wrap.b32 	%r4057, %r4055, %r4055, 26;
	shf.l.wrap.b32 	%r4058, %r4055, %r4055, 21;
	xor.b32  	%r4059, %r4057, %r4058;
	shf.l.wrap.b32 	%r4060, %r4055, %r4055, 7;
	xor.b32  	%r4061, %r4059, %r4060;
	and.b32  	%r4062, %r4055, %r4030;
	not.b32 	%r4063, %r4055;
	and.b32  	%r4064, %r4005, %r4063;
	or.b32  	%r4065, %r4062, %r4064;
	add.s32 	%r4066, %r4065, %r3980;
	add.s32 	%r4067, %r4066, %r4061;
	add.s32 	%r4068, %r4067, %r38;
	add.s32 	%r4069, %r4068, %r2844;
	shf.l.wrap.b32 	%r4070, %r4056, %r4056, 30;
	shf.l.wrap.b32 	%r4071, %r4056, %r4056, 19;
	xor.b32  	%r4072, %r4070, %r4071;
	shf.l.wrap.b32 	%r4073, %r4056, %r4056, 10;
	xor.b32  	%r4074, %r4072, %r4073;
	xor.b32  	%r4075, %r4031, %r4006;
	and.b32  	%r4076, %r4056, %r4075;
	and.b32  	%r4077, %r4031, %r4006;
	xor.b32  	%r4078, %r4076, %r4077;
	add.s32 	%r4079, %r4074, %r4078;
	add.s32 	%r4080, %r4069, %r3981;
	add.s32 	%r4081, %r4079, %r4069;
	shf.l.wrap.b32 	%r4082, %r4080, %r4080, 26;
	shf.l.wrap.b32 	%r4083, %r4080, %r4080, 21;
	xor.b32  	%r4084, %r4082, %r4083;
	shf.l.wrap.b32 	%r4085, %r4080, %r4080, 7;
	xor.b32  	%r4086, %r4084, %r4085;
	and.b32  	%r4087, %r4080, %r4055;
	not.b32 	%r4088, %r4080;
	and.b32  	%r4089, %r4030, %r4088;
	or.b32  	%r4090, %r4087, %r4089;
	add.s32 	%r4091, %r4090, %r4005;
	add.s32 	%r4092, %r4091, %r4086;
	add.s32 	%r4093, %r4092, %r39;
	add.s32 	%r4094, %r4093, %r2857;
	shf.l.wrap.b32 	%r4095, %r4081, %r4081, 30;
	shf.l.wrap.b32 	%r4096, %r4081, %r4081, 19;
	xor.b32  	%r4097, %r4095, %r4096;
	shf.l.wrap.b32 	%r4098, %r4081, %r4081, 10;
	xor.b32  	%r4099, %r4097, %r4098;
	xor.b32  	%r4100, %r4056, %r4031;
	and.b32  	%r4101, %r4081, %r4100;
	and.b32  	%r4102, %r4056, %r4031;
	xor.b32  	%r4103, %r4101, %r4102;
	add.s32 	%r4104, %r4099, %r4103;
	add.s32 	%r4105, %r4094, %r4006;
	add.s32 	%r4106, %r4104, %r4094;
	shf.l.wrap.b32 	%r4107, %r4105, %r4105, 26;
	shf.l.wrap.b32 	%r4108, %r4105, %r4105, 21;
	xor.b32  	%r4109, %r4107, %r4108;
	shf.l.wrap.b32 	%r4110, %r4105, %r4105, 7;
	xor.b32  	%r4111, %r4109, %r4110;
	and.b32  	%r4112, %r4105, %r4080;
	not.b32 	%r4113, %r4105;
	and.b32  	%r4114, %r4055, %r4113;
	or.b32  	%r4115, %r4112, %r4114;
	add.s32 	%r4116, %r4115, %r4030;
	add.s32 	%r4117, %r4116, %r4111;
	add.s32 	%r4118, %r4117, %r40;
	add.s32 	%r4119, %r4118, %r2870;
	shf.l.wrap.b32 	%r4120, %r4106, %r4106, 30;
	shf.l.wrap.b32 	%r4121, %r4106, %r4106, 19;
	xor.b32  	%r4122, %r4120, %r4121;
	shf.l.wrap.b32 	%r4123, %r4106, %r4106, 10;
	xor.b32  	%r4124, %r4122, %r4123;
	xor.b32  	%r4125, %r4081, %r4056;
	and.b32  	%r4126, %r4106, %r4125;
	and.b32  	%r4127, %r4081, %r4056;
	xor.b32  	%r4128, %r4126, %r4127;
	add.s32 	%r4129, %r4124, %r4128;
	add.s32 	%r4130, %r4119, %r4031;
	add.s32 	%r4131, %r4129, %r4119;
	shf.l.wrap.b32 	%r4132, %r4130, %r4130, 26;
	shf.l.wrap.b32 	%r4133, %r4130, %r4130, 21;
	xor.b32  	%r4134, %r4132, %r4133;
	shf.l.wrap.b32 	%r4135, %r4130, %r4130, 7;
	xor.b32  	%r4136, %r4134, %r4135;
	and.b32  	%r4137, %r4130, %r4105;
	not.b32 	%r4138, %r4130;
	and.b32  	%r4139, %r4080, %r4138;
	or.b32  	%r4140, %r4137, %r4139;
	add.s32 	%r4141, %r4140, %r4055;
	add.s32 	%r4142, %r4141, %r4136;
	ld.const.u32 	%r4143, [K+152];
	add.s32 	%r4144, %r4142, %r4143;
	add.s32 	%r4145, %r4144, %r2883;
	shf.l.wrap.b32 	%r4146, %r4131, %r4131, 30;
	shf.l.wrap.b32 	%r4147, %r4131, %r4131, 19;
	xor.b32  	%r4148, %r4146, %r4147;
	shf.l.wrap.b32 	%r4149, %r4131, %r4131, 10;
	xor.b32  	%r4150, %r4148, %r4149;
	xor.b32  	%r4151, %r4106, %r4081;
	and.b32  	%r4152, %r4131, %r4151;
	and.b32  	%r4153, %r4106, %r4081;
	xor.b32  	%r4154, %r4152, %r4153;
	add.s32 	%r4155, %r4150, %r4154;
	add.s32 	%r4156, %r4145, %r4056;
	add.s32 	%r4157, %r4155, %r4145;
	shf.l.wrap.b32 	%r4158, %r4156, %r4156, 26;
	shf.l.wrap.b32 	%r4159, %r4156, %r4156, 21;
	xor.b32  	%r4160, %r4158, %r4159;
	shf.l.wrap.b32 	%r4161, %r4156, %r4156, 7;
	xor.b32  	%r4162, %r4160, %r4161;
	and.b32  	%r4163, %r4156, %r4130;
	not.b32 	%r4164, %r4156;
	and.b32  	%r4165, %r4105, %r4164;
	or.b32  	%r4166, %r4163, %r4165;
	add.s32 	%r4167, %r4166, %r4080;
	add.s32 	%r4168, %r4167, %r4162;
	ld.const.u32 	%r4169, [K+156];
	add.s32 	%r4170, %r4168, %r4169;
	add.s32 	%r4171, %r4170, %r2896;
	shf.l.wrap.b32 	%r4172, %r4157, %r4157, 30;
	shf.l.wrap.b32 	%r4173, %r4157, %r4157, 19;
	xor.b32  	%r4174, %r4172, %r4173;
	shf.l.wrap.b32 	%r4175, %r4157, %r4157, 10;
	xor.b32  	%r4176, %r4174, %r4175;
	xor.b32  	%r4177, %r4131, %r4106;
	and.b32  	%r4178, %r4157, %r4177;
	and.b32  	%r4179, %r4131, %r4106;
	xor.b32  	%r4180, %r4178, %r4179;
	add.s32 	%r4181, %r4176, %r4180;
	add.s32 	%r4182, %r4171, %r4081;
	add.s32 	%r4183, %r4181, %r4171;
	shf.l.wrap.b32 	%r4184, %r4182, %r4182, 26;
	shf.l.wrap.b32 	%r4185, %r4182, %r4182, 21;
	xor.b32  	%r4186, %r4184, %r4185;
	shf.l.wrap.b32 	%r4187, %r4182, %r4182, 7;
	xor.b32  	%r4188, %r4186, %r4187;
	and.b32  	%r4189, %r4182, %r4156;
	not.b32 	%r4190, %r4182;
	and.b32  	%r4191, %r4130, %r4190;
	or.b32  	%r4192, %r4189, %r4191;
	add.s32 	%r4193, %r4192, %r4105;
	add.s32 	%r4194, %r4193, %r4188;
	ld.const.u32 	%r4195, [K+160];
	add.s32 	%r4196, %r4194, %r4195;
	add.s32 	%r4197, %r4196, %r2909;
	shf.l.wrap.b32 	%r4198, %r4183, %r4183, 30;
	shf.l.wrap.b32 	%r4199, %r4183, %r4183, 19;
	xor.b32  	%r4200, %r4198, %r4199;
	shf.l.wrap.b32 	%r4201, %r4183, %r4183, 10;
	xor.b32  	%r4202, %r4200, %r4201;
	xor.b32  	%r4203, %r4157, %r4131;
	and.b32  	%r4204, %r4183, %r4203;
	and.b32  	%r4205, %r4157, %r4131;
	xor.b32  	%r4206, %r4204, %r4205;
	add.s32 	%r4207, %r4202, %r4206;
	add.s32 	%r4208, %r4197, %r4106;
	add.s32 	%r4209, %r4207, %r4197;
	shf.l.wrap.b32 	%r4210, %r4208, %r4208, 26;
	shf.l.wrap.b32 	%r4211, %r4208, %r4208, 21;
	xor.b32  	%r4212, %r4210, %r4211;
	shf.l.wrap.b32 	%r4213, %r4208, %r4208, 7;
	xor.b32  	%r4214, %r4212, %r4213;
	and.b32  	%r4215, %r4208, %r4182;
	not.b32 	%r4216, %r4208;
	and.b32  	%r4217, %r4156, %r4216;
	or.b32  	%r4218, %r4215, %r4217;
	add.s32 	%r4219, %r4218, %r4130;
	add.s32 	%r4220, %r4219, %r4214;
	ld.const.u32 	%r4221, [K+164];
	add.s32 	%r4222, %r4220, %r4221;
	add.s32 	%r4223, %r4222, %r2922;
	shf.l.wrap.b32 	%r4224, %r4209, %r4209, 30;
	shf.l.wrap.b32 	%r4225, %r4209, %r4209, 19;
	xor.b32  	%r4226, %r4224, %r4225;
	shf.l.wrap.b32 	%r4227, %r4209, %r4209, 10;
	xor.b32  	%r4228, %r4226, %r4227;
	xor.b32  	%r4229, %r4183, %r4157;
	and.b32  	%r4230, %r4209, %r4229;
	and.b32  	%r4231, %r4183, %r4157;
	xor.b32  	%r4232, %r4230, %r4231;
	add.s32 	%r4233, %r4228, %r4232;
	add.s32 	%r4234, %r4223, %r4131;
	add.s32 	%r4235, %r4233, %r4223;
	shf.l.wrap.b32 	%r4236, %r4234, %r4234, 26;
	shf.l.wrap.b32 	%r4237, %r4234, %r4234, 21;
	xor.b32  	%r4238, %r4236, %r4237;
	shf.l.wrap.b32 	%r4239, %r4234, %r4234, 7;
	xor.b32  	%r4240, %r4238, %r4239;
	and.b32  	%r4241, %r4234, %r4208;
	not.b32 	%r4242, %r4234;
	and.b32  	%r4243, %r4182, %r4242;
	or.b32  	%r4244, %r4241, %r4243;
	add.s32 	%r4245, %r4244, %r4156;
	add.s32 	%r4246, %r4245, %r4240;
	add.s32 	%r4247, %r4246, %r41;
	add.s32 	%r4248, %r4247, %r2935;
	shf.l.wrap.b32 	%r4249, %r4235, %r4235, 30;
	shf.l.wrap.b32 	%r4250, %r4235, %r4235, 19;
	xor.b32  	%r4251, %r4249, %r4250;
	shf.l.wrap.b32 	%r4252, %r4235, %r4235, 10;
	xor.b32  	%r4253, %r4251, %r4252;
	xor.b32  	%r4254, %r4209, %r4183;
	and.b32  	%r4255, %r4235, %r4254;
	and.b32  	%r4256, %r4209, %r4183;
	xor.b32  	%r4257, %r4255, %r4256;
	add.s32 	%r4258, %r4253, %r4257;
	add.s32 	%r4259, %r4248, %r4157;
	add.s32 	%r4260, %r4258, %r4248;
	shf.l.wrap.b32 	%r4261, %r4259, %r4259, 26;
	shf.l.wrap.b32 	%r4262, %r4259, %r4259, 21;
	xor.b32  	%r4263, %r4261, %r4262;
	shf.l.wrap.b32 	%r4264, %r4259, %r4259, 7;
	xor.b32  	%r4265, %r4263, %r4264;
	and.b32  	%r4266, %r4259, %r4234;
	not.b32 	%r4267, %r4259;
	and.b32  	%r4268, %r4208, %r4267;
	or.b32  	%r4269, %r4266, %r4268;
	add.s32 	%r4270, %r4269, %r4182;
	add.s32 	%r4271, %r4270, %r4265;
	ld.const.u32 	%r4272, [K+172];
	add.s32 	%r4273, %r4271, %r4272;
	add.s32 	%r4274, %r4273, %r2948;
	shf.l.wrap.b32 	%r4275, %r4260, %r4260, 30;
	shf.l.wrap.b32 	%r4276, %r4260, %r4260, 19;
	xor.b32  	%r4277, %r4275, %r4276;
	shf.l.wrap.b32 	%r4278, %r4260, %r4260, 10;
	xor.b32  	%r4279, %r4277, %r4278;
	xor.b32  	%r4280, %r4235, %r4209;
	and.b32  	%r4281, %r4260, %r4280;
	and.b32  	%r4282, %r4235, %r4209;
	xor.b32  	%r4283, %r4281, %r4282;
	add.s32 	%r4284, %r4279, %r4283;
	add.s32 	%r4285, %r4274, %r4183;
	add.s32 	%r4286, %r4284, %r4274;
	shf.l.wrap.b32 	%r4287, %r4285, %r4285, 26;
	shf.l.wrap.b32 	%r4288, %r4285, %r4285, 21;
	xor.b32  	%r4289, %r4287, %r4288;
	shf.l.wrap.b32 	%r4290, %r4285, %r4285, 7;
	xor.b32  	%r4291, %r4289, %r4290;
	and.b32  	%r4292, %r4285, %r4259;
	not.b32 	%r4293, %r4285;
	and.b32  	%r4294, %r4234, %r4293;
	or.b32  	%r4295, %r4292, %r4294;
	add.s32 	%r4296, %r4295, %r4208;
	add.s32 	%r4297, %r4296, %r4291;
	ld.const.u32 	%r4298, [K+176];
	add.s32 	%r4299, %r4297, %r4298;
	add.s32 	%r4300, %r4299, %r2961;
	shf.l.wrap.b32 	%r4301, %r4286, %r4286, 30;
	shf.l.wrap.b32 	%r4302, %r4286, %r4286, 19;
	xor.b32  	%r4303, %r4301, %r4302;
	shf.l.wrap.b32 	%r4304, %r4286, %r4286, 10;
	xor.b32  	%r4305, %r4303, %r4304;
	xor.b32  	%r4306, %r4260, %r4235;
	and.b32  	%r4307, %r4286, %r4306;
	and.b32  	%r4308, %r4260, %r4235;
	xor.b32  	%r4309, %r4307, %r4308;
	add.s32 	%r4310, %r4305, %r4309;
	add.s32 	%r4311, %r4300, %r4209;
	add.s32 	%r4312, %r4310, %r4300;
	shf.l.wrap.b32 	%r4313, %r4311, %r4311, 26;
	shf.l.wrap.b32 	%r4314, %r4311, %r4311, 21;
	xor.b32  	%r4315, %r4313, %r4314;
	shf.l.wrap.b32 	%r4316, %r4311, %r4311, 7;
	xor.b32  	%r4317, %r4315, %r4316;
	and.b32  	%r4318, %r4311, %r4285;
	not.b32 	%r4319, %r4311;
	and.b32  	%r4320, %r4259, %r4319;
	or.b32  	%r4321, %r4318, %r4320;
	add.s32 	%r4322, %r4321, %r4234;
	add.s32 	%r4323, %r4322, %r4317;
	ld.const.u32 	%r4324, [K+180];
	add.s32 	%r4325, %r4323, %r4324;
	add.s32 	%r4326, %r4325, %r2974;
	shf.l.wrap.b32 	%r4327, %r4312, %r4312, 30;
	shf.l.wrap.b32 	%r4328, %r4312, %r4312, 19;
	xor.b32  	%r4329, %r4327, %r4328;
	shf.l.wrap.b32 	%r4330, %r4312, %r4312, 10;
	xor.b32  	%r4331, %r4329, %r4330;
	xor.b32  	%r4332, %r4286, %r4260;
	and.b32  	%r4333, %r4312, %r4332;
	and.b32  	%r4334, %r4286, %r4260;
	xor.b32  	%r4335, %r4333, %r4334;
	add.s32 	%r4336, %r4331, %r4335;
	add.s32 	%r4337, %r4326, %r4235;
	add.s32 	%r4338, %r4336, %r4326;
	shf.l.wrap.b32 	%r4339, %r4337, %r4337, 26;
	shf.l.wrap.b32 	%r4340, %r4337, %r4337, 21;
	xor.b32  	%r4341, %r4339, %r4340;
	shf.l.wrap.b32 	%r4342, %r4337, %r4337, 7;
	xor.b32  	%r4343, %r4341, %r4342;
	and.b32  	%r4344, %r4337, %r4311;
	not.b32 	%r4345, %r4337;
	and.b32  	%r4346, %r4285, %r4345;
	or.b32  	%r4347, %r4344, %r4346;
	add.s32 	%r4348, %r4347, %r4259;
	add.s32 	%r4349, %r4348, %r4343;
	ld.const.u32 	%r4350, [K+184];
	add.s32 	%r4351, %r4349, %r4350;
	add.s32 	%r4352, %r4351, %r2987;
	shf.l.wrap.b32 	%r4353, %r4338, %r4338, 30;
	shf.l.wrap.b32 	%r4354, %r4338, %r4338, 19;
	xor.b32  	%r4355, %r4353, %r4354;
	shf.l.wrap.b32 	%r4356, %r4338, %r4338, 10;
	xor.b32  	%r4357, %r4355, %r4356;
	xor.b32  	%r4358, %r4312, %r4286;
	and.b32  	%r4359, %r4338, %r4358;
	and.b32  	%r4360, %r4312, %r4286;
	xor.b32  	%r4361, %r4359, %r4360;
	add.s32 	%r4362, %r4357, %r4361;
	add.s32 	%r4363, %r4352, %r4260;
	add.s32 	%r4364, %r4362, %r4352;
	shf.l.wrap.b32 	%r4365, %r4363, %r4363, 26;
	shf.l.wrap.b32 	%r4366, %r4363, %r4363, 21;
	xor.b32  	%r4367, %r4365, %r4366;
	shf.l.wrap.b32 	%r4368, %r4363, %r4363, 7;
	xor.b32  	%r4369, %r4367, %r4368;
	and.b32  	%r4370, %r4363, %r4337;
	not.b32 	%r4371, %r4363;
	and.b32  	%r4372, %r4311, %r4371;
	or.b32  	%r4373, %r4370, %r4372;
	add.s32 	%r4374, %r4373, %r4285;
	add.s32 	%r4375, %r4374, %r4369;
	ld.const.u32 	%r4376, [K+188];
	add.s32 	%r4377, %r4375, %r4376;
	add.s32 	%r4378, %r4377, %r3000;
	shf.l.wrap.b32 	%r4379, %r4364, %r4364, 30;
	shf.l.wrap.b32 	%r4380, %r4364, %r4364, 19;
	xor.b32  	%r4381, %r4379, %r4380;
	shf.l.wrap.b32 	%r4382, %r4364, %r4364, 10;
	xor.b32  	%r4383, %r4381, %r4382;
	xor.b32  	%r4384, %r4338, %r4312;
	and.b32  	%r4385, %r4364, %r4384;
	and.b32  	%r4386, %r4338, %r4312;
	xor.b32  	%r4387, %r4385, %r4386;
	add.s32 	%r4388, %r4383, %r4387;
	add.s32 	%r4389, %r4378, %r4286;
	add.s32 	%r4390, %r4388, %r4378;
	shf.l.wrap.b32 	%r4391, %r4389, %r4389, 26;
	shf.l.wrap.b32 	%r4392, %r4389, %r4389, 21;
	xor.b32  	%r4393, %r4391, %r4392;
	shf.l.wrap.b32 	%r4394, %r4389, %r4389, 7;
	xor.b32  	%r4395, %r4393, %r4394;
	and.b32  	%r4396, %r4389, %r4363;
	not.b32 	%r4397, %r4389;
	and.b32  	%r4398, %r4337, %r4397;
	or.b32  	%r4399, %r4396, %r4398;
	add.s32 	%r4400, %r4399, %r4311;
	add.s32 	%r4401, %r4400, %r4395;
	ld.const.u32 	%r4402, [K+192];
	add.s32 	%r4403, %r4401, %r4402;
	add.s32 	%r4404, %r4403, %r3013;
	shf.l.wrap.b32 	%r4405, %r4390, %r4390, 30;
	shf.l.wrap.b32 	%r4406, %r4390, %r4390, 19;
	xor.b32  	%r4407, %r4405, %r4406;
	shf.l.wrap.b32 	%r4408, %r4390, %r4390, 10;
	xor.b32  	%r4409, %r4407, %r4408;
	xor.b32  	%r4410, %r4364, %r4338;
	and.b32  	%r4411, %r4390, %r4410;
	and.b32  	%r4412, %r4364, %r4338;
	xor.b32  	%r4413, %r4411, %r4412;
	add.s32 	%r4414, %r4409, %r4413;
	add.s32 	%r4415, %r4404, %r4312;
	add.s32 	%r4416, %r4414, %r4404;
	shf.l.wrap.b32 	%r4417, %r4415, %r4415, 26;
	shf.l.wrap.b32 	%r4418, %r4415, %r4415, 21;
	xor.b32  	%r4419, %r4417, %r4418;
	shf.l.wrap.b32 	%r4420, %r4415, %r4415, 7;
	xor.b32  	%r4421, %r4419, %r4420;
	and.b32  	%r4422, %r4415, %r4389;
	not.b32 	%r4423, %r4415;
	and.b32  	%r4424, %r4363, %r4423;
	or.b32  	%r4425, %r4422, %r4424;
	add.s32 	%r4426, %r4425, %r4337;
	add.s32 	%r4427, %r4426, %r4421;
	ld.const.u32 	%r4428, [K+196];
	add.s32 	%r4429, %r4427, %r4428;
	add.s32 	%r4430, %r4429, %r3026;
	shf.l.wrap.b32 	%r4431, %r4416, %r4416, 30;
	shf.l.wrap.b32 	%r4432, %r4416, %r4416, 19;
	xor.b32  	%r4433, %r4431, %r4432;
	shf.l.wrap.b32 	%r4434, %r4416, %r4416, 10;
	xor.b32  	%r4435, %r4433, %r4434;
	xor.b32  	%r4436, %r4390, %r4364;
	and.b32  	%r4437, %r4416, %r4436;
	and.b32  	%r4438, %r4390, %r4364;
	xor.b32  	%r4439, %r4437, %r4438;
	add.s32 	%r4440, %r4435, %r4439;
	add.s32 	%r4441, %r4430, %r4338;
	add.s32 	%r4442, %r4440, %r4430;
	shf.l.wrap.b32 	%r4443, %r4441, %r4441, 26;
	shf.l.wrap.b32 	%r4444, %r4441, %r4441, 21;
	xor.b32  	%r4445, %r4443, %r4444;
	shf.l.wrap.b32 	%r4446, %r4441, %r4441, 7;
	xor.b32  	%r4447, %r4445, %r4446;
	and.b32  	%r4448, %r4441, %r4415;
	not.b32 	%r4449, %r4441;
	and.b32  	%r4450, %r4389, %r4449;
	or.b32  	%r4451, %r4448, %r4450;
	add.s32 	%r4452, %r4451, %r4363;
	add.s32 	%r4453, %r4452, %r4447;
	ld.const.u32 	%r4454, [K+200];
	add.s32 	%r4455, %r4453, %r4454;
	add.s32 	%r4456, %r4455, %r3039;
	shf.l.wrap.b32 	%r4457, %r4442, %r4442, 30;
	shf.l.wrap.b32 	%r4458, %r4442, %r4442, 19;
	xor.b32  	%r4459, %r4457, %r4458;
	shf.l.wrap.b32 	%r4460, %r4442, %r4442, 10;
	xor.b32  	%r4461, %r4459, %r4460;
	xor.b32  	%r4462, %r4416, %r4390;
	and.b32  	%r4463, %r4442, %r4462;
	and.b32  	%r4464, %r4416, %r4390;
	xor.b32  	%r4465, %r4463, %r4464;
	add.s32 	%r4466, %r4461, %r4465;
	add.s32 	%r4467, %r4456, %r4364;
	add.s32 	%r4468, %r4466, %r4456;
	shf.l.wrap.b32 	%r4469, %r4467, %r4467, 26;
	shf.l.wrap.b32 	%r4470, %r4467, %r4467, 21;
	xor.b32  	%r4471, %r4469, %r4470;
	shf.l.wrap.b32 	%r4472, %r4467, %r4467, 7;
	xor.b32  	%r4473, %r4471, %r4472;
	and.b32  	%r4474, %r4467, %r4441;
	not.b32 	%r4475, %r4467;
	and.b32  	%r4476, %r4415, %r4475;
	or.b32  	%r4477, %r4474, %r4476;
	add.s32 	%r4478, %r4477, %r4389;
	add.s32 	%r4479, %r4478, %r4473;
	ld.const.u32 	%r4480, [K+204];
	add.s32 	%r4481, %r4479, %r4480;
	add.s32 	%r4482, %r4481, %r3052;
	shf.l.wrap.b32 	%r4483, %r4468, %r4468, 30;
	shf.l.wrap.b32 	%r4484, %r4468, %r4468, 19;
	xor.b32  	%r4485, %r4483, %r4484;
	shf.l.wrap.b32 	%r4486, %r4468, %r4468, 10;
	xor.b32  	%r4487, %r4485, %r4486;
	xor.b32  	%r4488, %r4442, %r4416;
	and.b32  	%r4489, %r4468, %r4488;
	and.b32  	%r4490, %r4442, %r4416;
	xor.b32  	%r4491, %r4489, %r4490;
	add.s32 	%r4492, %r4487, %r4491;
	add.s32 	%r4493, %r4482, %r4390;
	add.s32 	%r4494, %r4492, %r4482;
	shf.l.wrap.b32 	%r4495, %r4493, %r4493, 26;
	shf.l.wrap.b32 	%r4496, %r4493, %r4493, 21;
	xor.b32  	%r4497, %r4495, %r4496;
	shf.l.wrap.b32 	%r4498, %r4493, %r4493, 7;
	xor.b32  	%r4499, %r4497, %r4498;
	and.b32  	%r4500, %r4493, %r4467;
	not.b32 	%r4501, %r4493;
	and.b32  	%r4502, %r4441, %r4501;
	or.b32  	%r4503, %r4500, %r4502;
	add.s32 	%r4504, %r4503, %r4415;
	add.s32 	%r4505, %r4504, %r4499;
	ld.const.u32 	%r4506, [K+208];
	add.s32 	%r4507, %r4505, %r4506;
	add.s32 	%r4508, %r4507, %r3065;
	shf.l.wrap.b32 	%r4509, %r4494, %r4494, 30;
	shf.l.wrap.b32 	%r4510, %r4494, %r4494, 19;
	xor.b32  	%r4511, %r4509, %r4510;
	shf.l.wrap.b32 	%r4512, %r4494, %r4494, 10;
	xor.b32  	%r4513, %r4511, %r4512;
	xor.b32  	%r4514, %r4468, %r4442;
	and.b32  	%r4515, %r4494, %r4514;
	and.b32  	%r4516, %r4468, %r4442;
	xor.b32  	%r4517, %r4515, %r4516;
	add.s32 	%r4518, %r4513, %r4517;
	add.s32 	%r4519, %r4508, %r4416;
	add.s32 	%r4520, %r4518, %r4508;
	shf.l.wrap.b32 	%r4521, %r4519, %r4519, 26;
	shf.l.wrap.b32 	%r4522, %r4519, %r4519, 21;
	xor.b32  	%r4523, %r4521, %r4522;
	shf.l.wrap.b32 	%r4524, %r4519, %r4519, 7;
	xor.b32  	%r4525, %r4523, %r4524;
	and.b32  	%r4526, %r4519, %r4493;
	not.b32 	%r4527, %r4519;
	and.b32  	%r4528, %r4467, %r4527;
	or.b32  	%r4529, %r4526, %r4528;
	add.s32 	%r4530, %r4529, %r4441;
	add.s32 	%r4531, %r4530, %r4525;
	ld.const.u32 	%r4532, [K+212];
	add.s32 	%r4533, %r4531, %r4532;
	add.s32 	%r4534, %r4533, %r3078;
	shf.l.wrap.b32 	%r4535, %r4520, %r4520, 30;
	shf.l.wrap.b32 	%r4536, %r4520, %r4520, 19;
	xor.b32  	%r4537, %r4535, %r4536;
	shf.l.wrap.b32 	%r4538, %r4520, %r4520, 10;
	xor.b32  	%r4539, %r4537, %r4538;
	xor.b32  	%r4540, %r4494, %r4468;
	and.b32  	%r4541, %r4520, %r4540;
	and.b32  	%r4542, %r4494, %r4468;
	xor.b32  	%r4543, %r4541, %r4542;
	add.s32 	%r4544, %r4539, %r4543;
	add.s32 	%r4545, %r4534, %r4442;
	add.s32 	%r4546, %r4544, %r4534;
	shf.l.wrap.b32 	%r4547, %r4545, %r4545, 26;
	shf.l.wrap.b32 	%r4548, %r4545, %r4545, 21;
	xor.b32  	%r4549, %r4547, %r4548;
	shf.l.wrap.b32 	%r4550, %r4545, %r4545, 7;
	xor.b32  	%r4551, %r4549, %r4550;
	and.b32  	%r4552, %r4545, %r4519;
	not.b32 	%r4553, %r4545;
	and.b32  	%r4554, %r4493, %r4553;
	or.b32  	%r4555, %r4552, %r4554;
	add.s32 	%r4556, %r4555, %r4467;
	add.s32 	%r4557, %r4556, %r4551;
	ld.const.u32 	%r4558, [K+216];
	add.s32 	%r4559, %r4557, %r4558;
	add.s32 	%r4560, %r4559, %r3091;
	shf.l.wrap.b32 	%r4561, %r4546, %r4546, 30;
	shf.l.wrap.b32 	%r4562, %r4546, %r4546, 19;
	xor.b32  	%r4563, %r4561, %r4562;
	shf.l.wrap.b32 	%r4564, %r4546, %r4546, 10;
	xor.b32  	%r4565, %r4563, %r4564;
	xor.b32  	%r4566, %r4520, %r4494;
	and.b32  	%r4567, %r4546, %r4566;
	and.b32  	%r4568, %r4520, %r4494;
	xor.b32  	%r4569, %r4567, %r4568;
	add.s32 	%r4570, %r4565, %r4569;
	add.s32 	%r4571, %r4560, %r4468;
	add.s32 	%r4572, %r4570, %r4560;
	shf.l.wrap.b32 	%r4573, %r4571, %r4571, 26;
	shf.l.wrap.b32 	%r4574, %r4571, %r4571, 21;
	xor.b32  	%r4575, %r4573, %r4574;
	shf.l.wrap.b32 	%r4576, %r4571, %r4571, 7;
	xor.b32  	%r4577, %r4575, %r4576;
	and.b32  	%r4578, %r4571, %r4545;
	not.b32 	%r4579, %r4571;
	and.b32  	%r4580, %r4519, %r4579;
	or.b32  	%r4581, %r4578, %r4580;
	add.s32 	%r4582, %r4581, %r4493;
	add.s32 	%r4583, %r4582, %r4577;
	ld.const.u32 	%r4584, [K+220];
	add.s32 	%r4585, %r4583, %r4584;
	add.s32 	%r4586, %r4585, %r3104;
	shf.l.wrap.b32 	%r4587, %r4572, %r4572, 30;
	shf.l.wrap.b32 	%r4588, %r4572, %r4572, 19;
	xor.b32  	%r4589, %r4587, %r4588;
	shf.l.wrap.b32 	%r4590, %r4572, %r4572, 10;
	xor.b32  	%r4591, %r4589, %r4590;
	xor.b32  	%r4592, %r4546, %r4520;
	and.b32  	%r4593, %r4572, %r4592;
	and.b32  	%r4594, %r4546, %r4520;
	xor.b32  	%r4595, %r4593, %r4594;
	add.s32 	%r4596, %r4591, %r4595;
	add.s32 	%r4597, %r4586, %r4494;
	add.s32 	%r4598, %r4596, %r4586;
	shf.l.wrap.b32 	%r4599, %r4597, %r4597, 26;
	shf.l.wrap.b32 	%r4600, %r4597, %r4597, 21;
	xor.b32  	%r4601, %r4599, %r4600;
	shf.l.wrap.b32 	%r4602, %r4597, %r4597, 7;
	xor.b32  	%r4603, %r4601, %r4602;
	and.b32  	%r4604, %r4597, %r4571;
	not.b32 	%r4605, %r4597;
	and.b32  	%r4606, %r4545, %r4605;
	or.b32  	%r4607, %r4604, %r4606;
	add.s32 	%r4608, %r4607, %r4519;
	add.s32 	%r4609, %r4608, %r4603;
	ld.const.u32 	%r4610, [K+224];
	add.s32 	%r4611, %r4609, %r4610;
	add.s32 	%r4612, %r4611, %r3117;
	shf.l.wrap.b32 	%r4613, %r4598, %r4598, 30;
	shf.l.wrap.b32 	%r4614, %r4598, %r4598, 19;
	xor.b32  	%r4615, %r4613, %r4614;
	shf.l.wrap.b32 	%r4616, %r4598, %r4598, 10;
	xor.b32  	%r4617, %r4615, %r4616;
	xor.b32  	%r4618, %r4572, %r4546;
	and.b32  	%r4619, %r4598, %r4618;
	and.b32  	%r4620, %r4572, %r4546;
	xor.b32  	%r4621, %r4619, %r4620;
	add.s32 	%r4622, %r4617, %r4621;
	add.s32 	%r4623, %r4612, %r4520;
	add.s32 	%r4624, %r4622, %r4612;
	shf.l.wrap.b32 	%r4625, %r4623, %r4623, 26;
	shf.l.wrap.b32 	%r4626, %r4623, %r4623, 21;
	xor.b32  	%r4627, %r4625, %r4626;
	shf.l.wrap.b32 	%r4628, %r4623, %r4623, 7;
	xor.b32  	%r4629, %r4627, %r4628;
	and.b32  	%r4630, %r4623, %r4597;
	not.b32 	%r4631, %r4623;
	and.b32  	%r4632, %r4571, %r4631;
	or.b32  	%r4633, %r4630, %r4632;
	add.s32 	%r4634, %r4633, %r4545;
	add.s32 	%r4635, %r4634, %r4629;
	ld.const.u32 	%r4636, [K+228];
	add.s32 	%r4637, %r4635, %r4636;
	add.s32 	%r4638, %r4637, %r3130;
	shf.l.wrap.b32 	%r4639, %r4624, %r4624, 30;
	shf.l.wrap.b32 	%r4640, %r4624, %r4624, 19;
	xor.b32  	%r4641, %r4639, %r4640;
	shf.l.wrap.b32 	%r4642, %r4624, %r4624, 10;
	xor.b32  	%r4643, %r4641, %r4642;
	xor.b32  	%r4644, %r4598, %r4572;
	and.b32  	%r4645, %r4624, %r4644;
	and.b32  	%r4646, %r4598, %r4572;
	xor.b32  	%r4647, %r4645, %r4646;
	add.s32 	%r4648, %r4643, %r4647;
	add.s32 	%r4649, %r4638, %r4546;
	add.s32 	%r4650, %r4648, %r4638;
	shf.l.wrap.b32 	%r4651, %r4649, %r4649, 26;
	shf.l.wrap.b32 	%r4652, %r4649, %r4649, 21;
	xor.b32  	%r4653, %r4651, %r4652;
	shf.l.wrap.b32 	%r4654, %r4649, %r4649, 7;
	xor.b32  	%r4655, %r4653, %r4654;
	and.b32  	%r4656, %r4649, %r4623;
	not.b32 	%r4657, %r4649;
	and.b32  	%r4658, %r4597, %r4657;
	or.b32  	%r4659, %r4656, %r4658;
	add.s32 	%r4660, %r4659, %r4571;
	add.s32 	%r4661, %r4660, %r4655;
	ld.const.u32 	%r4662, [K+232];
	add.s32 	%r4663, %r4661, %r4662;
	add.s32 	%r4664, %r4663, %r3143;
	shf.l.wrap.b32 	%r4665, %r4650, %r4650, 30;
	shf.l.wrap.b32 	%r4666, %r4650, %r4650, 19;
	xor.b32  	%r4667, %r4665, %r4666;
	shf.l.wrap.b32 	%r4668, %r4650, %r4650, 10;
	xor.b32  	%r4669, %r4667, %r4668;
	xor.b32  	%r4670, %r4624, %r4598;
	and.b32  	%r4671, %r4650, %r4670;
	and.b32  	%r4672, %r4624, %r4598;
	xor.b32  	%r4673, %r4671, %r4672;
	add.s32 	%r4674, %r4669, %r4673;
	add.s32 	%r4675, %r4664, %r4572;
	add.s32 	%r4676, %r4674, %r4664;
	shf.l.wrap.b32 	%r4677, %r4675, %r4675, 26;
	shf.l.wrap.b32 	%r4678, %r4675, %r4675, 21;
	xor.b32  	%r4679, %r4677, %r4678;
	shf.l.wrap.b32 	%r4680, %r4675, %r4675, 7;
	xor.b32  	%r4681, %r4679, %r4680;
	and.b32  	%r4682, %r4675, %r4649;
	not.b32 	%r4683, %r4675;
	and.b32  	%r4684, %r4623, %r4683;
	or.b32  	%r4685, %r4682, %r4684;
	add.s32 	%r4686, %r4685, %r4597;
	add.s32 	%r4687, %r4686, %r4681;
	add.s32 	%r4688, %r4687, %r42;
	add.s32 	%r4689, %r4688, %r3156;
	shf.l.wrap.b32 	%r4690, %r4676, %r4676, 30;
	shf.l.wrap.b32 	%r4691, %r4676, %r4676, 19;
	xor.b32  	%r4692, %r4690, %r4691;
	shf.l.wrap.b32 	%r4693, %r4676, %r4676, 10;
	xor.b32  	%r4694, %r4692, %r4693;
	xor.b32  	%r4695, %r4650, %r4624;
	and.b32  	%r4696, %r4676, %r4695;
	and.b32  	%r4697, %r4650, %r4624;
	xor.b32  	%r4698, %r4696, %r4697;
	add.s32 	%r4699, %r4694, %r4698;
	add.s32 	%r4700, %r4689, %r4598;
	add.s32 	%r4701, %r4699, %r4689;
	shf.l.wrap.b32 	%r4702, %r4700, %r4700, 26;
	shf.l.wrap.b32 	%r4703, %r4700, %r4700, 21;
	xor.b32  	%r4704, %r4702, %r4703;
	shf.l.wrap.b32 	%r4705, %r4700, %r4700, 7;
	xor.b32  	%r4706, %r4704, %r4705;
	and.b32  	%r4707, %r4700, %r4675;
	not.b32 	%r4708, %r4700;
	and.b32  	%r4709, %r4649, %r4708;
	or.b32  	%r4710, %r4707, %r4709;
	add.s32 	%r4711, %r4710, %r4623;
	add.s32 	%r4712, %r4711, %r4706;
	ld.const.u32 	%r4713, [K+240];
	add.s32 	%r4714, %r4712, %r4713;
	add.s32 	%r4715, %r4714, %r3169;
	shf.l.wrap.b32 	%r4716, %r4701, %r4701, 30;
	shf.l.wrap.b32 	%r4717, %r4701, %r4701, 19;
	xor.b32  	%r4718, %r4716, %r4717;
	shf.l.wrap.b32 	%r4719, %r4701, %r4701, 10;
	xor.b32  	%r4720, %r4718, %r4719;
	xor.b32  	%r4721, %r4676, %r4650;
	and.b32  	%r4722, %r4701, %r4721;
	and.b32  	%r4723, %r4676, %r4650;
	xor.b32  	%r4724, %r4722, %r4723;
	add.s32 	%r4725, %r4720, %r4724;
	add.s32 	%r4726, %r4715, %r4624;
	add.s32 	%r4727, %r4725, %r4715;
	shf.l.wrap.b32 	%r4728, %r4726, %r4726, 26;
	shf.l.wrap.b32 	%r4729, %r4726, %r4726, 21;
	xor.b32  	%r4730, %r4728, %r4729;
	shf.l.wrap.b32 	%r4731, %r4726, %r4726, 7;
	xor.b32  	%r4732, %r4730, %r4731;
	and.b32  	%r4733, %r4726, %r4700;
	not.b32 	%r4734, %r4726;
	and.b32  	%r4735, %r4675, %r4734;
	or.b32  	%r4736, %r4733, %r4735;
	add.s32 	%r4737, %r4736, %r4649;
	add.s32 	%r4738, %r4737, %r4732;
	ld.const.u32 	%r4739, [K+244];
	add.s32 	%r4740, %r4738, %r4739;
	add.s32 	%r4741, %r4740, %r3182;
	shf.l.wrap.b32 	%r4742, %r4727, %r4727, 30;
	shf.l.wrap.b32 	%r4743, %r4727, %r4727, 19;
	xor.b32  	%r4744, %r4742, %r4743;
	shf.l.wrap.b32 	%r4745, %r4727, %r4727, 10;
	xor.b32  	%r4746, %r4744, %r4745;
	xor.b32  	%r4747, %r4701, %r4676;
	and.b32  	%r4748, %r4727, %r4747;
	and.b32  	%r4749, %r4701, %r4676;
	xor.b32  	%r4750, %r4748, %r4749;
	add.s32 	%r4751, %r4746, %r4750;
	add.s32 	%r4752, %r4741, %r4650;
	add.s32 	%r4753, %r4751, %r4741;
	shf.l.wrap.b32 	%r4754, %r4752, %r4752, 26;
	shf.l.wrap.b32 	%r4755, %r4752, %r4752, 21;
	xor.b32  	%r4756, %r4754, %r4755;
	shf.l.wrap.b32 	%r4757, %r4752, %r4752, 7;
	xor.b32  	%r4758, %r4756, %r4757;
	and.b32  	%r4759, %r4752, %r4726;
	not.b32 	%r4760, %r4752;
	and.b32  	%r4761, %r4700, %r4760;
	or.b32  	%r4762, %r4759, %r4761;
	add.s32 	%r4763, %r4762, %r4675;
	add.s32 	%r4764, %r4763, %r4758;
	ld.const.u32 	%r4765, [K+248];
	add.s32 	%r4766, %r4764, %r4765;
	add.s32 	%r4767, %r4766, %r3195;
	shf.l.wrap.b32 	%r4768, %r4753, %r4753, 30;
	shf.l.wrap.b32 	%r4769, %r4753, %r4753, 19;
	xor.b32  	%r4770, %r4768, %r4769;
	shf.l.wrap.b32 	%r4771, %r4753, %r4753, 10;
	xor.b32  	%r4772, %r4770, %r4771;
	xor.b32  	%r4773, %r4727, %r4701;
	and.b32  	%r4774, %r4753, %r4773;
	and.b32  	%r4775, %r4727, %r4701;
	xor.b32  	%r4776, %r4774, %r4775;
	add.s32 	%r4777, %r4772, %r4776;
	add.s32 	%r4778, %r4767, %r4676;
	add.s32 	%r4779, %r4777, %r4767;
	shf.l.wrap.b32 	%r4780, %r4778, %r4778, 26;
	shf.l.wrap.b32 	%r4781, %r4778, %r4778, 21;
	xor.b32  	%r4782, %r4780, %r4781;
	shf.l.wrap.b32 	%r4783, %r4778, %r4778, 7;
	xor.b32  	%r4784, %r4782, %r4783;
	and.b32  	%r4785, %r4778, %r4752;
	not.b32 	%r4786, %r4778;
	and.b32  	%r4787, %r4726, %r4786;
	or.b32  	%r4788, %r4785, %r4787;
	add.s32 	%r4789, %r4788, %r4700;
	add.s32 	%r4790, %r4789, %r4784;
	ld.const.u32 	%r4791, [K+252];
	add.s32 	%r4792, %r4790, %r4791;
	add.s32 	%r4793, %r4792, %r3208;
	shf.l.wrap.b32 	%r4794, %r4779, %r4779, 30;
	shf.l.wrap.b32 	%r4795, %r4779, %r4779, 19;
	xor.b32  	%r4796, %r4794, %r4795;
	shf.l.wrap.b32 	%r4797, %r4779, %r4779, 10;
	xor.b32  	%r4798, %r4796, %r4797;
	xor.b32  	%r4799, %r4753, %r4727;
	and.b32  	%r4800, %r4779, %r4799;
	and.b32  	%r4801, %r4753, %r4727;
	xor.b32  	%r4802, %r4800, %r4801;
	add.s32 	%r4803, %r4798, %r4802;
	add.s32 	%r4804, %r4803, %r4793;
	add.s32 	%r4805, %r4804, 1779033703;
	shr.u32 	%r4806, %r4805, 24;
	cvt.u16.u32 	%rs115, %r4806;
	ld.local.u8 	%rs116, [%rd2+32];
	setp.ne.s16 	%p38, %rs116, %rs115;
	st.local.u16 	[%rd373+44], %rs23;
	@%p38 bra 	$L__BB0_236;
	ld.shared.u16 	%rs117, [_ZZ24test_combinations_kernelPKtS0_S0_S0_S0_S0_S0_iiiiiPbPtE9s_targets+4];
	st.local.u16 	[%rd373+46], %rs117;
	mov.b64 	%rd362, 0;
$L__BB0_74:
	add.s64 	%rd202, %rd2, %rd362;
	mov.b16 	%rs118, 0;
	st.local.u8 	[%rd202], %rs118;
	add.s64 	%rd46, %rd362, 1;
	setp.lt.u64 	%p39, %rd362, 32;
	mov.u64 	%rd362, %rd46;
	@%p39 bra 	$L__BB0_74;
	mov.b32 	%r18885, 5;
	mov.u64 	%rd363, %rd373;
$L__BB0_76:
	ld.local.u16 	%r47, [%rd363];
	and.b32  	%r4808, %r47, 1024;
	setp.eq.s32 	%p40, %r4808, 0;
	@%p40 bra 	$L__BB0_78;
	add.s32 	%r4809, %r18885, -5;
	shr.s32 	%r4810, %r4809, 31;
	shr.u32 	%r4811, %r4810, 29;
	add.s32 	%r4812, %r4809, %r4811;
	and.b32  	%r4813, %r4812, -8;
	sub.s32 	%r4814, %r4813, %r4809;
	add.s32 	%r4815, %r4814, 7;
	shr.s32 	%r4816, %r4812, 3;
	mov.b32 	%r4817, 1;
	shl.b32 	%r4818, %r4817, %r4815;
	cvt.s64.s32 	%rd203, %r4816;
	add.s64 	%rd204, %rd2, %rd203;
	ld.local.u8 	%rs119, [%rd204];
	cvt.u16.u32 	%rs120, %r4818;
	or.b16  	%rs121, %rs119, %rs120;
	st.local.u8 	[%rd204], %rs121;
$L__BB0_78:
	and.b32  	%r4819, %r47, 512;
	setp.eq.s32 	%p41, %r4819, 0;
	@%p41 bra 	$L__BB0_80;
	add.s32 	%r4820, %r18885, -4;
	shr.s32 	%r4821, %r4820, 31;
	shr.u32 	%r4822, %r4821, 29;
	add.s32 	%r4823, %r4820, %r4822;
	and.b32  	%r4824, %r4823, -8;
	sub.s32 	%r4825, %r4824, %r4820;
	add.s32 	%r4826, %r4825, 7;
	shr.s32 	%r4827, %r4823, 3;
	mov.b32 	%r4828, 1;
	shl.b32 	%r4829, %r4828, %r4826;
	cvt.s64.s32 	%rd205, %r4827;
	add.s64 	%rd206, %rd2, %rd205;
	ld.local.u8 	%rs122, [%rd206];
	cvt.u16.u32 	%rs123, %r4829;
	or.b16  	%rs124, %rs122, %rs123;
	st.local.u8 	[%rd206], %rs124;
$L__BB0_80:
	and.b32  	%r4830, %r47, 256;
	setp.eq.s32 	%p42, %r4830, 0;
	@%p42 bra 	$L__BB0_82;
	add.s32 	%r4831, %r18885, -3;
	shr.s32 	%r4832, %r4831, 31;
	shr.u32 	%r4833, %r4832, 29;
	add.s32 	%r4834, %r4831, %r4833;
	and.b32  	%r4835, %r4834, -8;
	sub.s32 	%r4836, %r4835, %r4831;
	add.s32 	%r4837, %r4836, 7;
	shr.s32 	%r4838, %r4834, 3;
	mov.b32 	%r4839, 1;
	shl.b32 	%r4840, %r4839, %r4837;
	cvt.s64.s32 	%rd207, %r4838;
	add.s64 	%rd208, %rd2, %rd207;
	ld.local.u8 	%rs125, [%rd208];
	cvt.u16.u32 	%rs126, %r4840;
	or.b16  	%rs127, %rs125, %rs126;
	st.local.u8 	[%rd208], %rs127;
$L__BB0_82:
	and.b32  	%r4841, %r47, 128;
	setp.eq.s32 	%p43, %r4841, 0;
	@%p43 bra 	$L__BB0_84;
	add.s32 	%r4842, %r18885, -2;
	shr.s32 	%r4843, %r4842, 31;
	shr.u32 	%r4844, %r4843, 29;
	add.s32 	%r4845, %r4842, %r4844;
	and.b32  	%r4846, %r4845, -8;
	sub.s32 	%r4847, %r4846, %r4842;
	add.s32 	%r4848, %r4847, 7;
	shr.s32 	%r4849, %r4845, 3;
	mov.b32 	%r4850, 1;
	shl.b32 	%r4851, %r4850, %r4848;
	cvt.s64.s32 	%rd209, %r4849;
	add.s64 	%rd210, %rd2, %rd209;
	ld.local.u8 	%rs128, [%rd210];
	cvt.u16.u32 	%rs129, %r4851;
	or.b16  	%rs130, %rs128, %rs129;
	st.local.u8 	[%rd210], %rs130;
$L__BB0_84:
	and.b32  	%r4852, %r47, 64;
	setp.eq.s32 	%p44, %r4852, 0;
	@%p44 bra 	$L__BB0_86;
	add.s32 	%r4853, %r18885, -1;
	shr.s32 	%r4854, %r4853, 31;
	shr.u32 	%r4855, %r4854, 29;
	add.s32 	%r4856, %r4853, %r4855;
	and.b32  	%r4857, %r4856, -8;
	sub.s32 	%r4858, %r4857, %r4853;
	add.s32 	%r4859, %r4858, 7;
	shr.s32 	%r4860, %r4856, 3;
	mov.b32 	%r4861, 1;
	shl.b32 	%r4862, %r4861, %r4859;
	cvt.s64.s32 	%rd211, %r4860;
	add.s64 	%rd212, %rd2, %rd211;
	ld.local.u8 	%rs131, [%rd212];
	cvt.u16.u32 	%rs132, %r4862;
	or.b16  	%rs133, %rs131, %rs132;
	st.local.u8 	[%rd212], %rs133;
$L__BB0_86:
	and.b32  	%r4863, %r47, 32;
	setp.eq.s32 	%p45, %r4863, 0;
	@%p45 bra 	$L__BB0_88;
	shr.s32 	%r4864, %r18885, 31;
	shr.u32 	%r4865, %r4864, 29;
	add.s32 	%r4866, %r18885, %r4865;
	and.b32  	%r4867, %r4866, -8;
	sub.s32 	%r4868, %r4867, %r18885;
	add.s32 	%r4869, %r4868, 7;
	shr.s32 	%r4870, %r4866, 3;
	mov.b32 	%r4871, 1;
	shl.b32 	%r4872, %r4871, %r4869;
	cvt.s64.s32 	%rd213, %r4870;
	add.s64 	%rd214, %rd2, %rd213;
	ld.local.u8 	%rs134, [%rd214];
	cvt.u16.u32 	%rs135, %r4872;
	or.b16  	%rs136, %rs134, %rs135;
	st.local.u8 	[%rd214], %rs136;
$L__BB0_88:
	and.b32  	%r4873, %r47, 16;
	setp.eq.s32 	%p46, %r4873, 0;
	@%p46 bra 	$L__BB0_90;
	add.s32 	%r4874, %r18885, 1;
	shr.s32 	%r4875, %r4874, 31;
	shr.u32 	%r4876, %r4875, 29;
	add.s32 	%r4877, %r4874, %r4876;
	and.b32  	%r4878, %r4877, -8;
	sub.s32 	%r4879, %r4878, %r4874;
	add.s32 	%r4880, %r4879, 7;
	shr.s32 	%r4881, %r4877, 3;
	mov.b32 	%r4882, 1;
	shl.b32 	%r4883, %r4882, %r4880;
	cvt.s64.s32 	%rd215, %r4881;
	add.s64 	%rd216, %rd2, %rd215;
	ld.local.u8 	%rs137, [%rd216];
	cvt.u16.u32 	%rs138, %r4883;
	or.b16  	%rs139, %rs137, %rs138;
	st.local.u8 	[%rd216], %rs139;
$L__BB0_90:
	and.b32  	%r4884, %r47, 8;
	setp.eq.s32 	%p47, %r4884, 0;
	@%p47 bra 	$L__BB0_92;
	add.s32 	%r4885, %r18885, 2;
	shr.s32 	%r4886, %r4885, 31;
	shr.u32 	%r4887, %r4886, 29;
	add.s32 	%r4888, %r4885, %r4887;
	and.b32  	%r4889, %r4888, -8;
	sub.s32 	%r4890, %r4889, %r4885;
	add.s32 	%r4891, %r4890, 7;
	shr.s32 	%r4892, %r4888, 3;
	mov.b32 	%r4893, 1;
	shl.b32 	%r4894, %r4893, %r4891;
	cvt.s64.s32 	%rd217, %r4892;
	add.s64 	%rd218, %rd2, %rd217;
	ld.local.u8 	%rs140, [%rd218];
	cvt.u16.u32 	%rs141, %r4894;
	or.b16  	%rs142, %rs140, %rs141;
	st.local.u8 	[%rd218], %rs142;
$L__BB0_92:
	and.b32  	%r4895, %r47, 4;
	setp.eq.s32 	%p48, %r4895, 0;
	@%p48 bra 	$L__BB0_94;
	add.s32 	%r4896, %r18885, 3;
	shr.s32 	%r4897, %r4896, 31;
	shr.u32 	%r4898, %r4897, 29;
	add.s32 	%r4899, %r4896, %r4898;
	and.b32  	%r4900, %r4899, -8;
	sub.s32 	%r4901, %r4900, %r4896;
	add.s32 	%r4902, %r4901, 7;
	shr.s32 	%r4903, %r4899, 3;
	mov.b32 	%r4904, 1;
	shl.b32 	%r4905, %r4904, %r4902;
	cvt.s64.s32 	%rd219, %r4903;
	add.s64 	%rd220, %rd2, %rd219;
	ld.local.u8 	%rs143, [%rd220];
	cvt.u16.u32 	%rs144, %r4905;
	or.b16  	%rs145, %rs143, %rs144;
	st.local.u8 	[%rd220], %rs145;
$L__BB0_94:
	and.b32  	%r4906, %r47, 2;
	setp.eq.s32 	%p49, %r4906, 0;
	@%p49 bra 	$L__BB0_96;
	add.s32 	%r4907, %r18885, 4;
	shr.s32 	%r4908, %r4907, 31;
	shr.u32 	%r4909, %r4908, 29;
	add.s32 	%r4910, %r4907, %r4909;
	and.b32  	%r4911, %r4910, -8;
	sub.s32 	%r4912, %r4911, %r4907;
	add.s32 	%r4913, %r4912, 7;
	shr.s32 	%r4914, %r4910, 3;
	mov.b32 	%r4915, 1;
	shl.b32 	%r4916, %r4915, %r4913;
	cvt.s64.s32 	%rd221, %r4914;
	add.s64 	%rd222, %rd2, %rd221;
	ld.local.u8 	%rs146, [%rd222];
	cvt.u16.u32 	%rs147, %r4916;
	or.b16  	%rs148, %rs146, %rs147;
	st.local.u8 	[%rd222], %rs148;
$L__BB0_96:
	and.b32  	%r4917, %r47, 1;
	setp.eq.b32 	%p50, %r4917, 1;
	not.pred 	%p51, %p50;
	@%p51 bra 	$L__BB0_98;
	add.s32 	%r4918, %r18885, 5;
	shr.s32 	%r4919, %r4918, 31;
	shr.u32 	%r4920, %r4919, 29;
	add.s32 	%r4921, %r4918, %r4920;
	and.b32  	%r4922, %r4921, -8;
	sub.s32 	%r4923, %r4922, %r4918;
	add.s32 	%r4924, %r4923, 7;
	shr.s32 	%r4925, %r4921, 3;
	mov.b32 	%r4926, 1;
	shl.b32 	%r4927, %r4926, %r4924;
	cvt.s64.s32 	%rd223, %r4925;
	add.s64 	%rd224, %rd2, %rd223;
	ld.local.u8 	%rs149, [%rd224];
	cvt.u16.u32 	%rs150, %r4927;
	or.b16  	%rs151, %rs149, %rs150;
	st.local.u8 	[%rd224], %rs151;
$L__BB0_98:
	add.s32 	%r18885, %r18885, 11;
	add.s64 	%rd363, %rd363, 2;
	setp.ne.s32 	%p52, %r18885, 269;
	@%p52 bra 	$L__BB0_76;
	ld.local.u8 	%r4928, [%rd2+1];
	ld.local.u8 	%rs152, [%rd2+2];
	ld.local.u8 	%r4929, [%rd2+3];
	ld.local.u8 	%r4930, [%rd2+5];
	ld.local.u8 	%rs153, [%rd2+6];
	ld.local.u8 	%r4931, [%rd2+7];
	ld.local.u8 	%r4932, [%rd2+9];
	ld.local.u8 	%rs154, [%rd2+10];
	ld.local.u8 	%r4933, [%rd2+11];
	ld.local.u8 	%r4934, [%rd2+13];
	ld.local.u8 	%rs155, [%rd2+14];
	ld.local.u8 	%r4935, [%rd2+15];
	ld.local.u8 	%r4936, [%rd2+17];
	ld.local.u8 	%rs156, [%rd2+18];
	ld.local.u8 	%r4937, [%rd2+19];
	ld.local.u8 	%r4938, [%rd2+21];
	ld.local.u8 	%rs157, [%rd2+22];
	ld.local.u8 	%r4939, [%rd2+23];
	ld.local.u8 	%r4940, [%rd2+25];
	ld.local.u8 	%rs158, [%rd2+26];
	ld.local.u8 	%r4941, [%rd2+27];
	ld.local.u8 	%r4942, [%rd2+29];
	ld.local.u8 	%rs159, [%rd2+30];
	ld.local.u8 	%r4943, [%rd2+31];
	ld.local.u8 	%r4944, [%rd2];
	shl.b32 	%r4945, %r4944, 24;
	shl.b32 	%r4946, %r4928, 16;
	or.b32  	%r4947, %r4946, %r4945;
	mul.wide.u16 	%r4948, %rs152, 256;
	or.b32  	%r4949, %r4947, %r4948;
	or.b32  	%r4950, %r4949, %r4929;
	ld.local.u8 	%r4951, [%rd2+4];
	shl.b32 	%r4952, %r4951, 24;
	shl.b32 	%r4953, %r4930, 16;
	or.b32  	%r4954, %r4953, %r4952;
	mul.wide.u16 	%r4955, %rs153, 256;
	or.b32  	%r4956, %r4954, %r4955;
	or.b32  	%r4957, %r4956, %r4931;
	ld.local.u8 	%r4958, [%rd2+8];
	shl.b32 	%r4959, %r4958, 24;
	shl.b32 	%r4960, %r4932, 16;
	or.b32  	%r4961, %r4960, %r4959;
	mul.wide.u16 	%r4962, %rs154, 256;
	or.b32  	%r4963, %r4961, %r4962;
	or.b32  	%r4964, %r4963, %r4933;
	ld.local.u8 	%r4965, [%rd2+12];
	shl.b32 	%r4966, %r4965, 24;
	shl.b32 	%r4967, %r4934, 16;
	or.b32  	%r4968, %r4967, %r4966;
	mul.wide.u16 	%r4969, %rs155, 256;
	or.b32  	%r4970, %r4968, %r4969;
	or.b32  	%r4971, %r4970, %r4935;
	ld.local.u8 	%r4972, [%rd2+16];
	shl.b32 	%r4973, %r4972, 24;
	shl.b32 	%r4974, %r4936, 16;
	or.b32  	%r4975, %r4974, %r4973;
	mul.wide.u16 	%r4976, %rs156, 256;
	or.b32  	%r4977, %r4975, %r4976;
	or.b32  	%r4978, %r4977, %r4937;
	ld.local.u8 	%r4979, [%rd2+20];
	shl.b32 	%r4980, %r4979, 24;
	shl.b32 	%r4981, %r4938, 16;
	or.b32  	%r4982, %r4981, %r4980;
	mul.wide.u16 	%r4983, %rs157, 256;
	or.b32  	%r4984, %r4982, %r4983;
	or.b32  	%r4985, %r4984, %r4939;
	ld.local.u8 	%r4986, [%rd2+24];
	shl.b32 	%r4987, %r4986, 24;
	shl.b32 	%r4988, %r4940, 16;
	or.b32  	%r4989, %r4988, %r4987;
	mul.wide.u16 	%r4990, %rs158, 256;
	or.b32  	%r4991, %r4989, %r4990;
	or.b32  	%r4992, %r4991, %r4941;
	ld.local.u8 	%r4993, [%rd2+28];
	shl.b32 	%r4994, %r4993, 24;
	shl.b32 	%r4995, %r4942, 16;
	or.b32  	%r4996, %r4995, %r4994;
	mul.wide.u16 	%r4997, %rs159, 256;
	or.b32  	%r4998, %r4996, %r4997;
	or.b32  	%r4999, %r4998, %r4943;
	shf.l.wrap.b32 	%r5000, %r4957, %r4957, 25;
	shf.l.wrap.b32 	%r5001, %r4956, %r4957, 14;
	xor.b32  	%r5002, %r5000, %r5001;
	shr.u32 	%r5003, %r4957, 3;
	xor.b32  	%r5004, %r5002, %r5003;
	add.s32 	%r5005, %r4950, %r5004;
	shf.l.wrap.b32 	%r5006, %r4964, %r4964, 25;
	shf.l.wrap.b32 	%r5007, %r4963, %r4964, 14;
	xor.b32  	%r5008, %r5006, %r5007;
	shr.u32 	%r5009, %r4964, 3;
	xor.b32  	%r5010, %r5008, %r5009;
	add.s32 	%r5011, %r4957, %r5010;
	add.s32 	%r5012, %r5011, 10485760;
	shf.l.wrap.b32 	%r5013, %r5005, %r5005, 15;
	shf.l.wrap.b32 	%r5014, %r5005, %r5005, 13;
	xor.b32  	%r5015, %r5013, %r5014;
	shr.u32 	%r5016, %r5005, 10;
	xor.b32  	%r5017, %r5015, %r5016;
	shf.l.wrap.b32 	%r5018, %r4971, %r4971, 25;
	shf.l.wrap.b32 	%r5019, %r4970, %r4971, 14;
	xor.b32  	%r5020, %r5018, %r5019;
	shr.u32 	%r5021, %r4971, 3;
	xor.b32  	%r5022, %r5020, %r5021;
	add.s32 	%r5023, %r5017, %r4964;
	add.s32 	%r5024, %r5023, %r5022;
	shf.l.wrap.b32 	%r5025, %r5012, %r5012, 15;
	shf.l.wrap.b32 	%r5026, %r5012, %r5012, 13;
	xor.b32  	%r5027, %r5025, %r5026;
	shr.u32 	%r5028, %r5012, 10;
	xor.b32  	%r5029, %r5027, %r5028;
	shf.l.wrap.b32 	%r5030, %r4978, %r4978, 25;
	shf.l.wrap.b32 	%r5031, %r4977, %r4978, 14;
	xor.b32  	%r5032, %r5030, %r5031;
	shr.u32 	%r5033, %r4978, 3;
	xor.b32  	%r5034, %r5032, %r5033;
	add.s32 	%r5035, %r5029, %r4971;
	add.s32 	%r5036, %r5035, %r5034;
	shf.l.wrap.b32 	%r5037, %r5024, %r5024, 15;
	shf.l.wrap.b32 	%r5038, %r5024, %r5024, 13;
	xor.b32  	%r5039, %r5037, %r5038;
	shr.u32 	%r5040, %r5024, 10;
	xor.b32  	%r5041, %r5039, %r5040;
	shf.l.wrap.b32 	%r5042, %r4985, %r4985, 25;
	shf.l.wrap.b32 	%r5043, %r4984, %r4985, 14;
	xor.b32  	%r5044, %r5042, %r5043;
	shr.u32 	%r5045, %r4985, 3;
	xor.b32  	%r5046, %r5044, %r5045;
	add.s32 	%r5047, %r5041, %r4978;
	add.s32 	%r5048, %r5047, %r5046;
	shf.l.wrap.b32 	%r5049, %r5036, %r5036, 15;
	shf.l.wrap.b32 	%r5050, %r5036, %r5036, 13;
	xor.b32  	%r5051, %r5049, %r5050;
	shr.u32 	%r5052, %r5036, 10;
	xor.b32  	%r5053, %r5051, %r5052;
	shf.l.wrap.b32 	%r5054, %r4992, %r4992, 25;
	shf.l.wrap.b32 	%r5055, %r4991, %r4992, 14;
	xor.b32  	%r5056, %r5054, %r5055;
	shr.u32 	%r5057, %r4992, 3;
	xor.b32  	%r5058, %r5056, %r5057;
	add.s32 	%r5059, %r5053, %r4985;
	add.s32 	%r5060, %r5059, %r5058;
	shf.l.wrap.b32 	%r5061, %r5048, %r5048, 15;
	shf.l.wrap.b32 	%r5062, %r5048, %r5048, 13;
	xor.b32  	%r5063, %r5061, %r5062;
	shr.u32 	%r5064, %r5048, 10;
	xor.b32  	%r5065, %r5063, %r5064;
	add.s32 	%r5066, %r5065, %r4992;
	shf.l.wrap.b32 	%r5067, %r4999, %r4999, 25;
	shf.l.wrap.b32 	%r5068, %r4998, %r4999, 14;
	xor.b32  	%r5069, %r5067, %r5068;
	shr.u32 	%r5070, %r4999, 3;
	xor.b32  	%r5071, %r5069, %r5070;
	add.s32 	%r5072, %r5066, %r5071;
	add.s32 	%r5073, %r5072, 256;
	shf.l.wrap.b32 	%r5074, %r5060, %r5060, 15;
	shf.l.wrap.b32 	%r5075, %r5060, %r5060, 13;
	xor.b32  	%r5076, %r5074, %r5075;
	shr.u32 	%r5077, %r5060, 10;
	xor.b32  	%r5078, %r5076, %r5077;
	add.s32 	%r5079, %r5078, %r5005;
	add.s32 	%r5080, %r5079, %r4999;
	add.s32 	%r5081, %r5080, 285220864;
	shf.l.wrap.b32 	%r5082, %r5073, %r5073, 15;
	shf.l.wrap.b32 	%r5083, %r5073, %r5073, 13;
	xor.b32  	%r5084, %r5082, %r5083;
	shr.u32 	%r5085, %r5073, 10;
	xor.b32  	%r5086, %r5084, %r5085;
	add.s32 	%r5087, %r5086, %r5012;
	xor.b32  	%r5088, %r5087, -2147483648;
	shf.l.wrap.b32 	%r5089, %r5081, %r5081, 15;
	shf.l.wrap.b32 	%r5090, %r5081, %r5081, 13;
	xor.b32  	%r5091, %r5089, %r5090;
	shr.u32 	%r5092, %r5081, 10;
	xor.b32  	%r5093, %r5091, %r5092;
	add.s32 	%r5094, %r5093, %r5024;
	shf.l.wrap.b32 	%r5095, %r5088, %r5087, 15;
	shf.l.wrap.b32 	%r5096, %r5088, %r5087, 13;
	xor.b32  	%r5097, %r5095, %r5096;
	shr.u32 	%r5098, %r5088, 10;
	xor.b32  	%r5099, %r5097, %r5098;
	add.s32 	%r5100, %r5099, %r5036;
	shf.l.wrap.b32 	%r5101, %r5094, %r5094, 15;
	shf.l.wrap.b32 	%r5102, %r5094, %r5094, 13;
	xor.b32  	%r5103, %r5101, %r5102;
	shr.u32 	%r5104, %r5094, 10;
	xor.b32  	%r5105, %r5103, %r5104;
	add.s32 	%r5106, %r5105, %r5048;
	shf.l.wrap.b32 	%r5107, %r5100, %r5100, 15;
	shf.l.wrap.b32 	%r5108, %r5100, %r5100, 13;
	xor.b32  	%r5109, %r5107, %r5108;
	shr.u32 	%r5110, %r5100, 10;
	xor.b32  	%r5111, %r5109, %r5110;
	add.s32 	%r5112, %r5111, %r5060;
	shf.l.wrap.b32 	%r5113, %r5106, %r5106, 15;
	shf.l.wrap.b32 	%r5114, %r5106, %r5106, 13;
	xor.b32  	%r5115, %r5113, %r5114;
	shr.u32 	%r5116, %r5106, 10;
	xor.b32  	%r5117, %r5115, %r5116;
	add.s32 	%r5118, %r5117, %r5073;
	shf.l.wrap.b32 	%r5119, %r5112, %r5112, 15;
	shf.l.wrap.b32 	%r5120, %r5112, %r5112, 13;
	xor.b32  	%r5121, %r5119, %r5120;
	shr.u32 	%r5122, %r5112, 10;
	xor.b32  	%r5123, %r5121, %r5122;
	add.s32 	%r5124, %r5123, %r5081;
	add.s32 	%r5125, %r5124, 4194338;
	shf.l.wrap.b32 	%r5126, %r5118, %r5118, 15;
	shf.l.wrap.b32 	%r5127, %r5118, %r5118, 13;
	xor.b32  	%r5128, %r5126, %r5127;
	shr.u32 	%r5129, %r5118, 10;
	xor.b32  	%r5130, %r5128, %r5129;
	add.s32 	%r5131, %r5130, %r5088;
	shf.l.wrap.b32 	%r5132, %r5005, %r5005, 25;
	shf.l.wrap.b32 	%r5133, %r5005, %r5005, 14;
	xor.b32  	%r5134, %r5132, %r5133;
	shr.u32 	%r5135, %r5005, 3;
	xor.b32  	%r5136, %r5134, %r5135;
	add.s32 	%r5137, %r5131, %r5136;
	add.s32 	%r5138, %r5137, 256;
	shf.l.wrap.b32 	%r5139, %r5125, %r5125, 15;
	shf.l.wrap.b32 	%r5140, %r5125, %r5125, 13;
	xor.b32  	%r5141, %r5139, %r5140;
	shr.u32 	%r5142, %r5125, 10;
	xor.b32  	%r5143, %r5141, %r5142;
	add.s32 	%r5144, %r5143, %r5094;
	shf.l.wrap.b32 	%r5145, %r5012, %r5012, 25;
	shf.l.wrap.b32 	%r5146, %r5012, %r5012, 14;
	xor.b32  	%r5147, %r5145, %r5146;
	shr.u32 	%r5148, %r5012, 3;
	xor.b32  	%r5149, %r5147, %r5148;
	add.s32 	%r5150, %r5144, %r5005;
	add.s32 	%r5151, %r5150, %r5149;
	shf.l.wrap.b32 	%r5152, %r5138, %r5138, 15;
	shf.l.wrap.b32 	%r5153, %r5138, %r5138, 13;
	xor.b32  	%r5154, %r5152, %r5153;
	shr.u32 	%r5155, %r5138, 10;
	xor.b32  	%r5156, %r5154, %r5155;
	add.s32 	%r5157, %r5156, %r5100;
	shf.l.wrap.b32 	%r5158, %r5024, %r5024, 25;
	shf.l.wrap.b32 	%r5159, %r5024, %r5024, 14;
	xor.b32  	%r5160, %r5158, %r5159;
	shr.u32 	%r5161, %r5024, 3;
	xor.b32  	%r5162, %r5160, %r5161;
	add.s32 	%r5163, %r5157, %r5012;
	add.s32 	%r5164, %r5163, %r5162;
	shf.l.wrap.b32 	%r5165, %r5151, %r5151, 15;
	shf.l.wrap.b32 	%r5166, %r5151, %r5151, 13;
	xor.b32  	%r5167, %r5165, %r5166;
	shr.u32 	%r5168, %r5151, 10;
	xor.b32  	%r5169, %r5167, %r5168;
	add.s32 	%r5170, %r5169, %r5106;
	shf.l.wrap.b32 	%r5171, %r5036, %r5036, 25;
	shf.l.wrap.b32 	%r5172, %r5036, %r5036, 14;
	xor.b32  	%r5173, %r5171, %r5172;
	shr.u32 	%r5174, %r5036, 3;
	xor.b32  	%r5175, %r5173, %r5174;
	add.s32 	%r5176, %r5170, %r5024;
	add.s32 	%r5177, %r5176, %r5175;
	shf.l.wrap.b32 	%r5178, %r5164, %r5164, 15;
	shf.l.wrap.b32 	%r5179, %r5164, %r5164, 13;
	xor.b32  	%r5180, %r5178, %r5179;
	shr.u32 	%r5181, %r5164, 10;
	xor.b32  	%r5182, %r5180, %r5181;
	add.s32 	%r5183, %r5182, %r5112;
	shf.l.wrap.b32 	%r5184, %r5048, %r5048, 25;
	shf.l.wrap.b32 	%r5185, %r5048, %r5048, 14;
	xor.b32  	%r5186, %r5184, %r5185;
	shr.u32 	%r5187, %r5048, 3;
	xor.b32  	%r5188, %r5186, %r5187;
	add.s32 	%r5189, %r5183, %r5036;
	add.s32 	%r5190, %r5189, %r5188;
	shf.l.wrap.b32 	%r5191, %r5177, %r5177, 15;
	shf.l.wrap.b32 	%r5192, %r5177, %r5177, 13;
	xor.b32  	%r5193, %r5191, %r5192;
	shr.u32 	%r5194, %r5177, 10;
	xor.b32  	%r5195, %r5193, %r5194;
	add.s32 	%r5196, %r5195, %r5118;
	shf.l.wrap.b32 	%r5197, %r5060, %r5060, 25;
	shf.l.wrap.b32 	%r5198, %r5060, %r5060, 14;
	xor.b32  	%r5199, %r5197, %r5198;
	shr.u32 	%r5200, %r5060, 3;
	xor.b32  	%r5201, %r5199, %r5200;
	add.s32 	%r5202, %r5196, %r5048;
	add.s32 	%r5203, %r5202, %r5201;
	shf.l.wrap.b32 	%r5204, %r5190, %r5190, 15;
	shf.l.wrap.b32 	%r5205, %r5190, %r5190, 13;
	xor.b32  	%r5206, %r5204, %r5205;
	shr.u32 	%r5207, %r5190, 10;
	xor.b32  	%r5208, %r5206, %r5207;
	add.s32 	%r5209, %r5208, %r5125;
	shf.l.wrap.b32 	%r5210, %r5073, %r5073, 25;
	shf.l.wrap.b32 	%r5211, %r5073, %r5073, 14;
	xor.b32  	%r5212, %r5210, %r5211;
	shr.u32 	%r5213, %r5073, 3;
	xor.b32  	%r5214, %r5212, %r5213;
	add.s32 	%r5215, %r5209, %r5060;
	add.s32 	%r5216, %r5215, %r5214;
	shf.l.wrap.b32 	%r5217, %r5203, %r5203, 15;
	shf.l.wrap.b32 	%r5218, %r5203, %r5203, 13;
	xor.b32  	%r5219, %r5217, %r5218;
	shr.u32 	%r5220, %r5203, 10;
	xor.b32  	%r5221, %r5219, %r5220;
	add.s32 	%r5222, %r5221, %r5138;
	shf.l.wrap.b32 	%r5223, %r5081, %r5081, 25;
	shf.l.wrap.b32 	%r5224, %r5081, %r5081, 14;
	xor.b32  	%r5225, %r5223, %r5224;
	shr.u32 	%r5226, %r5081, 3;
	xor.b32  	%r5227, %r5225, %r5226;
	add.s32 	%r5228, %r5222, %r5073;
	add.s32 	%r5229, %r5228, %r5227;
	shf.l.wrap.b32 	%r5230, %r5216, %r5216, 15;
	shf.l.wrap.b32 	%r5231, %r5216, %r5216, 13;
	xor.b32  	%r5232, %r5230, %r5231;
	shr.u32 	%r5233, %r5216, 10;
	xor.b32  	%r5234, %r5232, %r5233;
	add.s32 	%r5235, %r5234, %r5151;
	shf.l.wrap.b32 	%r5236, %r5088, %r5087, 25;
	shf.l.wrap.b32 	%r5237, %r5088, %r5087, 14;
	xor.b32  	%r5238, %r5236, %r5237;
	shr.u32 	%r5239, %r5088, 3;
	xor.b32  	%r5240, %r5238, %r5239;
	add.s32 	%r5241, %r5235, %r5081;
	add.s32 	%r5242, %r5241, %r5240;
	shf.l.wrap.b32 	%r5243, %r5229, %r5229, 15;
	shf.l.wrap.b32 	%r5244, %r5229, %r5229, 13;
	xor.b32  	%r5245, %r5243, %r5244;
	shr.u32 	%r5246, %r5229, 10;
	xor.b32  	%r5247, %r5245, %r5246;
	add.s32 	%r5248, %r5247, %r5164;
	shf.l.wrap.b32 	%r5249, %r5094, %r5094, 25;
	shf.l.wrap.b32 	%r5250, %r5094, %r5094, 14;
	xor.b32  	%r5251, %r5249, %r5250;
	shr.u32 	%r5252, %r5094, 3;
	xor.b32  	%r5253, %r5251, %r5252;
	add.s32 	%r5254, %r5248, %r5088;
	add.s32 	%r5255, %r5254, %r5253;
	shf.l.wrap.b32 	%r5256, %r5242, %r5242, 15;
	shf.l.wrap.b32 	%r5257, %r5242, %r5242, 13;
	xor.b32  	%r5258, %r5256, %r5257;
	shr.u32 	%r5259, %r5242, 10;
	xor.b32  	%r5260, %r5258, %r5259;
	add.s32 	%r5261, %r5260, %r5177;
	shf.l.wrap.b32 	%r5262, %r5100, %r5100, 25;
	shf.l.wrap.b32 	%r5263, %r5100, %r5100, 14;
	xor.b32  	%r5264, %r5262, %r5263;
	shr.u32 	%r5265, %r5100, 3;
	xor.b32  	%r5266, %r5264, %r5265;
	add.s32 	%r5267, %r5261, %r5094;
	add.s32 	%r5268, %r5267, %r5266;
	shf.l.wrap.b32 	%r5269, %r5255, %r5255, 15;
	shf.l.wrap.b32 	%r5270, %r5255, %r5255, 13;
	xor.b32  	%r5271, %r5269, %r5270;
	shr.u32 	%r5272, %r5255, 10;
	xor.b32  	%r5273, %r5271, %r5272;
	add.s32 	%r5274, %r5273, %r5190;
	shf.l.wrap.b32 	%r5275, %r5106, %r5106, 25;
	shf.l.wrap.b32 	%r5276, %r5106, %r5106, 14;
	xor.b32  	%r5277, %r5275, %r5276;
	shr.u32 	%r5278, %r5106, 3;
	xor.b32  	%r5279, %r5277, %r5278;
	add.s32 	%r5280, %r5274, %r5100;
	add.s32 	%r5281, %r5280, %r5279;
	shf.l.wrap.b32 	%r5282, %r5268, %r5268, 15;
	shf.l.wrap.b32 	%r5283, %r5268, %r5268, 13;
	xor.b32  	%r5284, %r5282, %r5283;
	shr.u32 	%r5285, %r5268, 10;
	xor.b32  	%r5286, %r5284, %r5285;
	add.s32 	%r5287, %r5286, %r5203;
	shf.l.wrap.b32 	%r5288, %r5112, %r5112, 25;
	shf.l.wrap.b32 	%r5289, %r5112, %r5112, 14;
	xor.b32  	%r5290, %r5288, %r5289;
	shr.u32 	%r5291, %r5112, 3;
	xor.b32  	%r5292, %r5290, %r5291;
	add.s32 	%r5293, %r5287, %r5106;
	add.s32 	%r5294, %r5293, %r5292;
	shf.l.wrap.b32 	%r5295, %r5281, %r5281, 15;
	shf.l.wrap.b32 	%r5296, %r5281, %r5281, 13;
	xor.b32  	%r5297, %r5295, %r5296;
	shr.u32 	%r5298, %r5281, 10;
	xor.b32  	%r5299, %r5297, %r5298;
	add.s32 	%r5300, %r5299, %r5216;
	shf.l.wrap.b32 	%r5301, %r5118, %r5118, 25;
	shf.l.wrap.b32 	%r5302, %r5118, %r5118, 14;
	xor.b32  	%r5303, %r5301, %r5302;
	shr.u32 	%r5304, %r5118, 3;
	xor.b32  	%r5305, %r5303, %r5304;
	add.s32 	%r5306, %r5300, %r5112;
	add.s32 	%r5307, %r5306, %r5305;
	shf.l.wrap.b32 	%r5308, %r5294, %r5294, 15;
	shf.l.wrap.b32 	%r5309, %r5294, %r5294, 13;
	xor.b32  	%r5310, %r5308, %r5309;
	shr.u32 	%r5311, %r5294, 10;
	xor.b32  	%r5312, %r5310, %r5311;
	add.s32 	%r5313, %r5312, %r5229;
	shf.l.wrap.b32 	%r5314, %r5125, %r5125, 25;
	shf.l.wrap.b32 	%r5315, %r5125, %r5125, 14;
	xor.b32  	%r5316, %r5314, %r5315;
	shr.u32 	%r5317, %r5125, 3;
	xor.b32  	%r5318, %r5316, %r5317;
	add.s32 	%r5319, %r5313, %r5118;
	add.s32 	%r5320, %r5319, %r5318;
	shf.l.wrap.b32 	%r5321, %r5307, %r5307, 15;
	shf.l.wrap.b32 	%r5322, %r5307, %r5307, 13;
	xor.b32  	%r5323, %r5321, %r5322;
	shr.u32 	%r5324, %r5307, 10;
	xor.b32  	%r5325, %r5323, %r5324;
	add.s32 	%r5326, %r5325, %r5242;
	shf.l.wrap.b32 	%r5327, %r5138, %r5138, 25;
	shf.l.wrap.b32 	%r5328, %r5138, %r5138, 14;
	xor.b32  	%r5329, %r5327, %r5328;
	shr.u32 	%r5330, %r5138, 3;
	xor.b32  	%r5331, %r5329, %r5330;
	add.s32 	%r5332, %r5326, %r5125;
	add.s32 	%r5333, %r5332, %r5331;
	shf.l.wrap.b32 	%r5334, %r5320, %r5320, 15;
	shf.l.wrap.b32 	%r5335, %r5320, %r5320, 13;
	xor.b32  	%r5336, %r5334, %r5335;
	shr.u32 	%r5337, %r5320, 10;
	xor.b32  	%r5338, %r5336, %r5337;
	add.s32 	%r5339, %r5338, %r5255;
	shf.l.wrap.b32 	%r5340, %r5151, %r5151, 25;
	shf.l.wrap.b32 	%r5341, %r5151, %r5151, 14;
	xor.b32  	%r5342, %r5340, %r5341;
	shr.u32 	%r5343, %r5151, 3;
	xor.b32  	%r5344, %r5342, %r5343;
	add.s32 	%r5345, %r5339, %r5138;
	add.s32 	%r5346, %r5345, %r5344;
	shf.l.wrap.b32 	%r5347, %r5333, %r5333, 15;
	shf.l.wrap.b32 	%r5348, %r5333, %r5333, 13;
	xor.b32  	%r5349, %r5347, %r5348;
	shr.u32 	%r5350, %r5333, 10;
	xor.b32  	%r5351, %r5349, %r5350;
	add.s32 	%r5352, %r5351, %r5268;
	shf.l.wrap.b32 	%r5353, %r5164, %r5164, 25;
	shf.l.wrap.b32 	%r5354, %r5164, %r5164, 14;
	xor.b32  	%r5355, %r5353, %r5354;
	shr.u32 	%r5356, %r5164, 3;
	xor.b32  	%r5357, %r5355, %r5356;
	add.s32 	%r5358, %r5352, %r5151;
	add.s32 	%r5359, %r5358, %r5357;
	shf.l.wrap.b32 	%r5360, %r5346, %r5346, 15;
	shf.l.wrap.b32 	%r5361, %r5346, %r5346, 13;
	xor.b32  	%r5362, %r5360, %r5361;
	shr.u32 	%r5363, %r5346, 10;
	xor.b32  	%r5364, %r5362, %r5363;
	add.s32 	%r5365, %r5364, %r5281;
	shf.l.wrap.b32 	%r5366, %r5177, %r5177, 25;
	shf.l.wrap.b32 	%r5367, %r5177, %r5177, 14;
	xor.b32  	%r5368, %r5366, %r5367;
	shr.u32 	%r5369, %r5177, 3;
	xor.b32  	%r5370, %r5368, %r5369;
	add.s32 	%r5371, %r5365, %r5164;
	add.s32 	%r5372, %r5371, %r5370;
	shf.l.wrap.b32 	%r5373, %r5359, %r5359, 15;
	shf.l.wrap.b32 	%r5374, %r5359, %r5359, 13;
	xor.b32  	%r5375, %r5373, %r5374;
	shr.u32 	%r5376, %r5359, 10;
	xor.b32  	%r5377, %r5375, %r5376;
	add.s32 	%r5378, %r5377, %r5294;
	shf.l.wrap.b32 	%r5379, %r5190, %r5190, 25;
	shf.l.wrap.b32 	%r5380, %r5190, %r5190, 14;
	xor.b32  	%r5381, %r5379, %r5380;
	shr.u32 	%r5382, %r5190, 3;
	xor.b32  	%r5383, %r5381, %r5382;
	add.s32 	%r5384, %r5378, %r5177;
	add.s32 	%r5385, %r5384, %r5383;
	shf.l.wrap.b32 	%r5386, %r5372, %r5372, 15;
	shf.l.wrap.b32 	%r5387, %r5372, %r5372, 13;
	xor.b32  	%r5388, %r5386, %r5387;
	shr.u32 	%r5389, %r5372, 10;
	xor.b32  	%r5390, %r5388, %r5389;
	add.s32 	%r5391, %r5390, %r5307;
	shf.l.wrap.b32 	%r5392, %r5203, %r5203, 25;
	shf.l.wrap.b32 	%r5393, %r5203, %r5203, 14;
	xor.b32  	%r5394, %r5392, %r5393;
	shr.u32 	%r5395, %r5203, 3;
	xor.b32  	%r5396, %r5394, %r5395;
	add.s32 	%r5397, %r5391, %r5190;
	add.s32 	%r5398, %r5397, %r5396;
	shf.l.wrap.b32 	%r5399, %r5385, %r5385, 15;
	shf.l.wrap.b32 	%r5400, %r5385, %r5385, 13;
	xor.b32  	%r5401, %r5399, %r5400;
	shr.u32 	%r5402, %r5385, 10;
	xor.b32  	%r5403, %r5401, %r5402;
	add.s32 	%r5404, %r5403, %r5320;
	shf.l.wrap.b32 	%r5405, %r5216, %r5216, 25;
	shf.l.wrap.b32 	%r5406, %r5216, %r5216, 14;
	xor.b32  	%r5407, %r5405, %r5406;
	shr.u32 	%r5408, %r5216, 3;
	xor.b32  	%r5409, %r5407, %r5408;
	add.s32 	%r5410, %r5404, %r5203;
	add.s32 	%r5411, %r5410, %r5409;
	shf.l.wrap.b32 	%r5412, %r5398, %r5398, 15;
	shf.l.wrap.b32 	%r5413, %r5398, %r5398, 13;
	xor.b32  	%r5414, %r5412, %r5413;
	shr.u32 	%r5415, %r5398, 10;
	xor.b32  	%r5416, %r5414, %r5415;
	add.s32 	%r5417, %r5416, %r5333;
	shf.l.wrap.b32 	%r5418, %r5229, %r5229, 25;
	shf.l.wrap.b32 	%r5419, %r5229, %r5229, 14;
	xor.b32  	%r5420, %r5418, %r5419;
	shr.u32 	%r5421, %r5229, 3;
	xor.b32  	%r5422, %r5420, %r5421;
	add.s32 	%r5423, %r5417, %r5216;
	add.s32 	%r5424, %r5423, %r5422;
	shf.l.wrap.b32 	%r5425, %r5411, %r5411, 15;
	shf.l.wrap.b32 	%r5426, %r5411, %r5411, 13;
	xor.b32  	%r5427, %r5425, %r5426;
	shr.u32 	%r5428, %r5411, 10;
	xor.b32  	%r5429, %r5427, %r5428;
	add.s32 	%r5430, %r5429, %r5346;
	shf.l.wrap.b32 	%r5431, %r5242, %r5242, 25;
	shf.l.wrap.b32 	%r5432, %r5242, %r5242, 14;
	xor.b32  	%r5433, %r5431, %r5432;
	shr.u32 	%r5434, %r5242, 3;
	xor.b32  	%r5435, %r5433, %r5434;
	add.s32 	%r5436, %r5430, %r5229;
	add.s32 	%r5437, %r5436, %r5435;
	shf.l.wrap.b32 	%r5438, %r5424, %r5424, 15;
	shf.l.wrap.b32 	%r5439, %r5424, %r5424, 13;
	xor.b32  	%r5440, %r5438, %r5439;
	shr.u32 	%r5441, %r5424, 10;
	xor.b32  	%r5442, %r5440, %r5441;
	add.s32 	%r5443, %r5442, %r5359;
	shf.l.wrap.b32 	%r5444, %r5255, %r5255, 25;
	shf.l.wrap.b32 	%r5445, %r5255, %r5255, 14;
	xor.b32  	%r5446, %r5444, %r5445;
	shr.u32 	%r5447, %r5255, 3;
	xor.b32  	%r5448, %r5446, %r5447;
	add.s32 	%r5449, %r5443, %r5242;
	add.s32 	%r5450, %r5449, %r5448;
	shf.l.wrap.b32 	%r5451, %r5437, %r5437, 15;
	shf.l.wrap.b32 	%r5452, %r5437, %r5437, 13;
	xor.b32  	%r5453, %r5451, %r5452;
	shr.u32 	%r5454, %r5437, 10;
	xor.b32  	%r5455, %r5453, %r5454;
	add.s32 	%r5456, %r5455, %r5372;
	shf.l.wrap.b32 	%r5457, %r5268, %r5268, 25;
	shf.l.wrap.b32 	%r5458, %r5268, %r5268, 14;
	xor.b32  	%r5459, %r5457, %r5458;
	shr.u32 	%r5460, %r5268, 3;
	xor.b32  	%r5461, %r5459, %r5460;
	add.s32 	%r5462, %r5456, %r5255;
	add.s32 	%r5463, %r5462, %r5461;
	shf.l.wrap.b32 	%r5464, %r5450, %r5450, 15;
	shf.l.wrap.b32 	%r5465, %r5450, %r5450, 13;
	xor.b32  	%r5466, %r5464, %r5465;
	shr.u32 	%r5467, %r5450, 10;
	xor.b32  	%r5468, %r5466, %r5467;
	add.s32 	%r5469, %r5468, %r5385;
	shf.l.wrap.b32 	%r5470, %r5281, %r5281, 25;
	shf.l.wrap.b32 	%r5471, %r5281, %r5281, 14;
	xor.b32  	%r5472, %r5470, %r5471;
	shr.u32 	%r5473, %r5281, 3;
	xor.b32  	%r5474, %r5472, %r5473;
	add.s32 	%r5475, %r5469, %r5268;
	add.s32 	%r5476, %r5475, %r5474;
	shf.l.wrap.b32 	%r5477, %r5463, %r5463, 15;
	shf.l.wrap.b32 	%r5478, %r5463, %r5463, 13;
	xor.b32  	%r5479, %r5477, %r5478;
	shr.u32 	%r5480, %r5463, 10;
	xor.b32  	%r5481, %r5479, %r5480;
	add.s32 	%r5482, %r5481, %r5398;
	shf.l.wrap.b32 	%r5483, %r5294, %r5294, 25;
	shf.l.wrap.b32 	%r5484, %r5294, %r5294, 14;
	xor.b32  	%r5485, %r5483, %r5484;
	shr.u32 	%r5486, %r5294, 3;
	xor.b32  	%r5487, %r5485, %r5486;
	add.s32 	%r5488, %r5482, %r5281;
	add.s32 	%r5489, %r5488, %r5487;
	shf.l.wrap.b32 	%r5490, %r5476, %r5476, 15;
	shf.l.wrap.b32 	%r5491, %r5476, %r5476, 13;
	xor.b32  	%r5492, %r5490, %r5491;
	shr.u32 	%r5493, %r5476, 10;
	xor.b32  	%r5494, %r5492, %r5493;
	add.s32 	%r5495, %r5494, %r5411;
	shf.l.wrap.b32 	%r5496, %r5307, %r5307, 25;
	shf.l.wrap.b32 	%r5497, %r5307, %r5307, 14;
	xor.b32  	%r5498, %r5496, %r5497;
	shr.u32 	%r5499, %r5307, 3;
	xor.b32  	%r5500, %r5498, %r5499;
	add.s32 	%r5501, %r5495, %r5294;
	add.s32 	%r5502, %r5501, %r5500;
	shf.l.wrap.b32 	%r5503, %r5489, %r5489, 15;
	shf.l.wrap.b32 	%r5504, %r5489, %r5489, 13;
	xor.b32  	%r5505, %r5503, %r5504;
	shr.u32 	%r5506, %r5489, 10;
	xor.b32  	%r5507, %r5505, %r5506;
	add.s32 	%r5508, %r5507, %r5424;
	shf.l.wrap.b32 	%r5509, %r5320, %r5320, 25;
	shf.l.wrap.b32 	%r5510, %r5320, %r5320, 14;
	xor.b32  	%r5511, %r5509, %r5510;
	shr.u32 	%r5512, %r5320, 3;
	xor.b32  	%r5513, %r5511, %r5512;
	add.s32 	%r5514, %r5508, %r5307;
	add.s32 	%r5515, %r5514, %r5513;
	shf.l.wrap.b32 	%r5516, %r5502, %r5502, 15;
	shf.l.wrap.b32 	%r5517, %r5502, %r5502, 13;
	xor.b32  	%r5518, %r5516, %r5517;
	shr.u32 	%r5519, %r5502, 10;
	xor.b32  	%r5520, %r5518, %r5519;
	add.s32 	%r5521, %r5520, %r5437;
	shf.l.wrap.b32 	%r5522, %r5333, %r5333, 25;
	shf.l.wrap.b32 	%r5523, %r5333, %r5333, 14;
	xor.b32  	%r5524, %r5522, %r5523;
	shr.u32 	%r5525, %r5333, 3;
	xor.b32  	%r5526, %r5524, %r5525;
	add.s32 	%r5527, %r5521, %r5320;
	add.s32 	%r5528, %r5527, %r5526;
	shf.l.wrap.b32 	%r5529, %r5515, %r5515, 15;
	shf.l.wrap.b32 	%r5530, %r5515, %r5515, 13;
	xor.b32  	%r5531, %r5529, %r5530;
	shr.u32 	%r5532, %r5515, 10;
	xor.b32  	%r5533, %r5531, %r5532;
	add.s32 	%r5534, %r5533, %r5450;
	shf.l.wrap.b32 	%r5535, %r5346, %r5346, 25;
	shf.l.wrap.b32 	%r5536, %r5346, %r5346, 14;
	xor.b32  	%r5537, %r5535, %r5536;
	shr.u32 	%r5538, %r5346, 3;
	xor.b32  	%r5539, %r5537, %r5538;
	add.s32 	%r5540, %r5534, %r5333;
	add.s32 	%r5541, %r5540, %r5539;
	shf.l.wrap.b32 	%r5542, %r5528, %r5528, 15;
	shf.l.wrap.b32 	%r5543, %r5528, %r5528, 13;
	xor.b32  	%r5544, %r5542, %r5543;
	shr.u32 	%r5545, %r5528, 10;
	xor.b32  	%r5546, %r5544, %r5545;
	add.s32 	%r5547, %r5546, %r5463;
	shf.l.wrap.b32 	%r5548, %r5359, %r5359, 25;
	shf.l.wrap.b32 	%r5549, %r5359, %r5359, 14;
	xor.b32  	%r5550, %r5548, %r5549;
	shr.u32 	%r5551, %r5359, 3;
	xor.b32  	%r5552, %r5550, %r5551;
	add.s32 	%r5553, %r5547, %r5346;
	add.s32 	%r5554, %r5553, %r5552;
	add.s32 	%r5555, %r7, %r4950;
	add.s32 	%r5556, %r5555, -1521486534;
	add.s32 	%r5557, %r5555, 143694565;
	shf.l.wrap.b32 	%r5558, %r5556, %r5556, 26;
	shf.l.wrap.b32 	%r5559, %r5556, %r5556, 21;
	xor.b32  	%r5560, %r5558, %r5559;
	shf.l.wrap.b32 	%r5561, %r5556, %r5556, 7;
	xor.b32  	%r5562, %r5560, %r5561;
	and.b32  	%r5563, %r5556, 1359893119;
	sub.s32 	%r5564, 1521486533, %r5555;
	and.b32  	%r5565, %r5564, -1694144372;
	or.b32  	%r5566, %r5563, %r5565;
	add.s32 	%r5567, %r5566, %r5562;
	add.s32 	%r5568, %r5567, %r8;
	add.s32 	%r5569, %r5568, %r4957;
	shf.l.wrap.b32 	%r5570, %r5557, %r5557, 30;
	shf.l.wrap.b32 	%r5571, %r5557, %r5557, 19;
	xor.b32  	%r5572, %r5570, %r5571;
	shf.l.wrap.b32 	%r5573, %r5557, %r5557, 10;
	xor.b32  	%r5574, %r5572, %r5573;
	and.b32  	%r5575, %r5557, -781301534;
	add.s32 	%r5576, %r5574, %r5575;
	add.s32 	%r5577, %r5569, %r5576;
	add.s32 	%r5578, %r5569, 1542638877;
	add.s32 	%r5579, %r5577, 1233485744;
	shf.l.wrap.b32 	%r5580, %r5578, %r5578, 26;
	shf.l.wrap.b32 	%r5581, %r5578, %r5578, 21;
	xor.b32  	%r5582, %r5580, %r5581;
	shf.l.wrap.b32 	%r5583, %r5578, %r5578, 7;
	xor.b32  	%r5584, %r5582, %r5583;
	and.b32  	%r5585, %r5578, %r5556;
	sub.s32 	%r5586, 604844770, %r5569;
	and.b32  	%r5587, %r5586, 1359893119;
	or.b32  	%r5588, %r5585, %r5587;
	add.s32 	%r5589, %r5588, %r5584;
	ld.const.u32 	%r5590, [K+8];
	add.s32 	%r5591, %r5589, %r5590;
	add.s32 	%r5592, %r5591, %r4964;
	shf.l.wrap.b32 	%r5593, %r5579, %r5579, 30;
	shf.l.wrap.b32 	%r5594, %r5579, %r5579, 19;
	xor.b32  	%r5595, %r5593, %r5594;
	shf.l.wrap.b32 	%r5596, %r5579, %r5579, 10;
	xor.b32  	%r5597, %r5595, %r5596;
	xor.b32  	%r5598, %r5557, 1779033703;
	and.b32  	%r5599, %r5579, %r5598;
	and.b32  	%r5600, %r5557, 1779033703;
	xor.b32  	%r5601, %r5599, %r5600;
	add.s32 	%r5602, %r5597, %r5601;
	add.s32 	%r5603, %r5592, %r5602;
	add.s32 	%r5604, %r5592, 1449989905;
	add.s32 	%r5605, %r5603, -1694144372;
	shf.l.wrap.b32 	%r5606, %r5604, %r5604, 26;
	shf.l.wrap.b32 	%r5607, %r5604, %r5604, 21;
	xor.b32  	%r5608, %r5606, %r5607;
	shf.l.wrap.b32 	%r5609, %r5604, %r5604, 7;
	xor.b32  	%r5610, %r5608, %r5609;
	and.b32  	%r5611, %r5604, %r5578;
	sub.s32 	%r5612, -1449989906, %r5592;
	and.b32  	%r5613, %r5556, %r5612;
	or.b32  	%r5614, %r5611, %r5613;
	add.s32 	%r5615, %r5614, %r5610;
	add.s32 	%r5616, %r5615, %r9;
	add.s32 	%r5617, %r5616, %r4971;
	shf.l.wrap.b32 	%r5618, %r5605, %r5605, 30;
	shf.l.wrap.b32 	%r5619, %r5605, %r5605, 19;
	xor.b32  	%r5620, %r5618, %r5619;
	shf.l.wrap.b32 	%r5621, %r5605, %r5605, 10;
	xor.b32  	%r5622, %r5620, %r5621;
	xor.b32  	%r5623, %r5579, %r5557;
	and.b32  	%r5624, %r5605, %r5623;
	and.b32  	%r5625, %r5579, %r5557;
	xor.b32  	%r5626, %r5624, %r5625;
	add.s32 	%r5627, %r5622, %r5626;
	add.s32 	%r5628, %r5617, %r5627;
	add.s32 	%r5629, %r5617, -1156040474;
	add.s32 	%r5630, %r5628, 1359893119;
	shf.l.wrap.b32 	%r5631, %r5629, %r5629, 26;
	shf.l.wrap.b32 	%r5632, %r5629, %r5629, 21;
	xor.b32  	%r5633, %r5631, %r5632;
	shf.l.wrap.b32 	%r5634, %r5629, %r5629, 7;
	xor.b32  	%r5635, %r5633, %r5634;
	and.b32  	%r5636, %r5629, %r5604;
	sub.s32 	%r5637, 1156040473, %r5617;
	and.b32  	%r5638, %r5578, %r5637;
	or.b32  	%r5639, %r5636, %r5638;
	add.s32 	%r5640, %r5639, %r5556;
	add.s32 	%r5641, %r5640, %r5635;
	add.s32 	%r5642, %r5641, %r10;
	add.s32 	%r5643, %r5642, %r4978;
	shf.l.wrap.b32 	%r5644, %r5630, %r5630, 30;
	shf.l.wrap.b32 	%r5645, %r5630, %r5630, 19;
	xor.b32  	%r5646, %r5644, %r5645;
	shf.l.wrap.b32 	%r5647, %r5630, %r5630, 10;
	xor.b32  	%r5648, %r5646, %r5647;
	xor.b32  	%r5649, %r5605, %r5579;
	and.b32  	%r5650, %r5630, %r5649;
	and.b32  	%r5651, %r5605, %r5579;
	xor.b32  	%r5652, %r5650, %r5651;
	add.s32 	%r5653, %r5648, %r5652;
	add.s32 	%r5654, %r5643, %r5557;
	add.s32 	%r5655, %r5653, %r5643;
	shf.l.wrap.b32 	%r5656, %r5654, %r5654, 26;
	shf.l.wrap.b32 	%r5657, %r5654, %r5654, 21;
	xor.b32  	%r5658, %r5656, %r5657;
	shf.l.wrap.b32 	%r5659, %r5654, %r5654, 7;
	xor.b32  	%r5660, %r5658, %r5659;
	and.b32  	%r5661, %r5654, %r5629;
	not.b32 	%r5662, %r5654;
	and.b32  	%r5663, %r5604, %r5662;
	or.b32  	%r5664, %r5661, %r5663;
	add.s32 	%r5665, %r5664, %r5578;
	add.s32 	%r5666, %r5665, %r5660;
	add.s32 	%r5667, %r5666, %r11;
	add.s32 	%r5668, %r5667, %r4985;
	shf.l.wrap.b32 	%r5669, %r5655, %r5655, 30;
	shf.l.wrap.b32 	%r5670, %r5655, %r5655, 19;
	xor.b32  	%r5671, %r5669, %r5670;
	shf.l.wrap.b32 	%r5672, %r5655, %r5655, 10;
	xor.b32  	%r5673, %r5671, %r5672;
	xor.b32  	%r5674, %r5630, %r5605;
	and.b32  	%r5675, %r5655, %r5674;
	and.b32  	%r5676, %r5630, %r5605;
	xor.b32  	%r5677, %r5675, %r5676;
	add.s32 	%r5678, %r5673, %r5677;
	add.s32 	%r5679, %r5668, %r5579;
	add.s32 	%r5680, %r5678, %r5668;
	shf.l.wrap.b32 	%r5681, %r5679, %r5679, 26;
	shf.l.wrap.b32 	%r5682, %r5679, %r5679, 21;
	xor.b32  	%r5683, %r5681, %r5682;
	shf.l.wrap.b32 	%r5684, %r5679, %r5679, 7;
	xor.b32  	%r5685, %r5683, %r5684;
	and.b32  	%r5686, %r5679, %r5654;
	not.b32 	%r5687, %r5679;
	and.b32  	%r5688, %r5629, %r5687;
	or.b32  	%r5689, %r5686, %r5688;
	add.s32 	%r5690, %r5689, %r5604;
	add.s32 	%r5691, %r5690, %r5685;
	add.s32 	%r5692, %r5691, %r12;
	add.s32 	%r5693, %r5692, %r4992;
	shf.l.wrap.b32 	%r5694, %r5680, %r5680, 30;
	shf.l.wrap.b32 	%r5695, %r5680, %r5680, 19;
	xor.b32  	%r5696, %r5694, %r5695;
	shf.l.wrap.b32 	%r5697, %r5680, %r5680, 10;
	xor.b32  	%r5698, %r5696, %r5697;
	xor.b32  	%r5699, %r5655, %r5630;
	and.b32  	%r5700, %r5680, %r5699;
	and.b32  	%r5701, %r5655, %r5630;
	xor.b32  	%r5702, %r5700, %r5701;
	add.s32 	%r5703, %r5698, %r5702;
	add.s32 	%r5704, %r5693, %r5605;
	add.s32 	%r5705, %r5703, %r5693;
	shf.l.wrap.b32 	%r5706, %r5704, %r5704, 26;
	shf.l.wrap.b32 	%r5707, %r5704, %r5704, 21;
	xor.b32  	%r5708, %r5706, %r5707;
	shf.l.wrap.b32 	%r5709, %r5704, %r5704, 7;
	xor.b32  	%r5710, %r5708, %r5709;
	and.b32  	%r5711, %r5704, %r5679;
	not.b32 	%r5712, %r5704;
	and.b32  	%r5713, %r5654, %r5712;
	or.b32  	%r5714, %r5711, %r5713;
	add.s32 	%r5715, %r5714, %r5629;
	add.s32 	%r5716, %r5715, %r5710;
	add.s32 	%r5717, %r5716, %r13;
	add.s32 	%r5718, %r5717, %r4999;
	shf.l.wrap.b32 	%r5719, %r5705, %r5705, 30;
	shf.l.wrap.b32 	%r5720, %r5705, %r5705, 19;
	xor.b32  	%r5721, %r5719, %r5720;
	shf.l.wrap.b32 	%r5722, %r5705, %r5705, 10;
	xor.b32  	%r5723, %r5721, %r5722;
	xor.b32  	%r5724, %r5680, %r5655;
	and.b32  	%r5725, %r5705, %r5724;
	and.b32  	%r5726, %r5680, %r5655;
	xor.b32  	%r5727, %r5725, %r5726;
	add.s32 	%r5728, %r5723, %r5727;
	add.s32 	%r5729, %r5718, %r5630;
	add.s32 	%r5730, %r5728, %r5718;
	shf.l.wrap.b32 	%r5731, %r5729, %r5729, 26;
	shf.l.wrap.b32 	%r5732, %r5729, %r5729, 21;
	xor.b32  	%r5733, %r5731, %r5732;
	shf.l.wrap.b32 	%r5734, %r5729, %r5729, 7;
	xor.b32  	%r5735, %r5733, %r5734;
	and.b32  	%r5736, %r5729, %r5704;
	not.b32 	%r5737, %r5729;
	and.b32  	%r5738, %r5679, %r5737;
	or.b32  	%r5739, %r5736, %r5738;
	add.s32 	%r5740, %r5739, %r5654;
	add.s32 	%r5741, %r5740, %r5735;
	add.s32 	%r5742, %r5741, %r14;
	xor.b32  	%r5743, %r5742, -2147483648;
	shf.l.wrap.b32 	%r5744, %r5730, %r5730, 30;
	shf.l.wrap.b32 	%r5745, %r5730, %r5730, 19;
	xor.b32  	%r5746, %r5744, %r5745;
	shf.l.wrap.b32 	%r5747, %r5730, %r5730, 10;
	xor.b32  	%r5748, %r5746, %r5747;
	xor.b32  	%r5749, %r5705, %r5680;
	and.b32  	%r5750, %r5730, %r5749;
	and.b32  	%r5751, %r5705, %r5680;
	xor.b32  	%r5752, %r5750, %r5751;
	add.s32 	%r5753, %r5748, %r5752;
	add.s32 	%r5754, %r5743, %r5655;
	add.s32 	%r5755, %r5753, %r5743;
	shf.l.wrap.b32 	%r5756, %r5754, %r5754, 26;
	shf.l.wrap.b32 	%r5757, %r5754, %r5754, 21;
	xor.b32  	%r5758, %r5756, %r5757;
	shf.l.wrap.b32 	%r5759, %r5754, %r5754, 7;
	xor.b32  	%r5760, %r5758, %r5759;
	and.b32  	%r5761, %r5754, %r5729;
	not.b32 	%r5762, %r5754;
	and.b32  	%r5763, %r5704, %r5762;
	or.b32  	%r5764, %r5761, %r5763;
	add.s32 	%r5765, %r5764, %r5679;
	add.s32 	%r5766, %r5765, %r5760;
	add.s32 	%r5767, %r5766, %r15;
	shf.l.wrap.b32 	%r5768, %r5755, %r5755, 30;
	shf.l.wrap.b32 	%r5769, %r5755, %r5755, 19;
	xor.b32  	%r5770, %r5768, %r5769;
	shf.l.wrap.b32 	%r5771, %r5755, %r5755, 10;
	xor.b32  	%r5772, %r5770, %r5771;
	xor.b32  	%r5773, %r5730, %r5705;
	and.b32  	%r5774, %r5755, %r5773;
	and.b32  	%r5775, %r5730, %r5705;
	xor.b32  	%r5776, %r5774, %r5775;
	add.s32 	%r5777, %r5772, %r5776;
	add.s32 	%r5778, %r5767, %r5680;
	add.s32 	%r5779, %r5777, %r5767;
	shf.l.wrap.b32 	%r5780, %r5778, %r5778, 26;
	shf.l.wrap.b32 	%r5781, %r5778, %r5778, 21;
	xor.b32  	%r5782, %r5780, %r5781;
	shf.l.wrap.b32 	%r5783, %r5778, %r5778, 7;
	xor.b32  	%r5784, %r5782, %r5783;
	and.b32  	%r5785, %r5778, %r5754;
	not.b32 	%r5786, %r5778;
	and.b32  	%r5787, %r5729, %r5786;
	or.b32  	%r5788, %r5785, %r5787;
	add.s32 	%r5789, %r5788, %r5704;
	add.s32 	%r5790, %r5789, %r5784;
	ld.const.u32 	%r5791, [K+40];
	add.s32 	%r5792, %r5790, %r5791;
	shf.l.wrap.b32 	%r5793, %r5779, %r5779, 30;
	shf.l.wrap.b32 	%r5794, %r5779, %r5779, 19;
	xor.b32  	%r5795, %r5793, %r5794;
	shf.l.wrap.b32 	%r5796, %r5779, %r5779, 10;
	xor.b32  	%r5797, %r5795, %r5796;
	xor.b32  	%r5798, %r5755, %r5730;
	and.b32  	%r5799, %r5779, %r5798;
	and.b32  	%r5800, %r5755, %r5730;
	xor.b32  	%r5801, %r5799, %r5800;
	add.s32 	%r5802, %r5797, %r5801;
	add.s32 	%r5803, %r5792, %r5705;
	add.s32 	%r5804, %r5802, %r5792;
	shf.l.wrap.b32 	%r5805, %r5803, %r5803, 26;
	shf.l.wrap.b32 	%r5806, %r5803, %r5803, 21;
	xor.b32  	%r5807, %r5805, %r5806;
	shf.l.wrap.b32 	%r5808, %r5803, %r5803, 7;
	xor.b32  	%r5809, %r5807, %r5808;
	and.b32  	%r5810, %r5803, %r5778;
	not.b32 	%r5811, %r5803;
	and.b32  	%r5812, %r5754, %r5811;
	or.b32  	%r5813, %r5810, %r5812;
	add.s32 	%r5814, %r5813, %r5729;
	add.s32 	%r5815, %r5814, %r5809;
	add.s32 	%r5816, %r5815, %r16;
	shf.l.wrap.b32 	%r5817, %r5804, %r5804, 30;
	shf.l.wrap.b32 	%r5818, %r5804, %r5804, 19;
	xor.b32  	%r5819, %r5817, %r5818;
	shf.l.wrap.b32 	%r5820, %r5804, %r5804, 10;
	xor.b32  	%r5821, %r5819, %r5820;
	xor.b32  	%r5822, %r5779, %r5755;
	and.b32  	%r5823, %r5804, %r5822;
	and.b32  	%r5824, %r5779, %r5755;
	xor.b32  	%r5825, %r5823, %r5824;
	add.s32 	%r5826, %r5821, %r5825;
	add.s32 	%r5827, %r5816, %r5730;
	add.s32 	%r5828, %r5826, %r5816;
	shf.l.wrap.b32 	%r5829, %r5827, %r5827, 26;
	shf.l.wrap.b32 	%r5830, %r5827, %r5827, 21;
	xor.b32  	%r5831, %r5829, %r5830;
	shf.l.wrap.b32 	%r5832, %r5827, %r5827, 7;
	xor.b32  	%r5833, %r5831, %r5832;
	and.b32  	%r5834, %r5827, %r5803;
	not.b32 	%r5835, %r5827;
	and.b32  	%r5836, %r5778, %r5835;
	or.b32  	%r5837, %r5834, %r5836;
	add.s32 	%r5838, %r5837, %r5754;
	add.s32 	%r5839, %r5838, %r5833;
	add.s32 	%r5840, %r5839, %r17;
	shf.l.wrap.b32 	%r5841, %r5828, %r5828, 30;
	shf.l.wrap.b32 	%r5842, %r5828, %r5828, 19;
	xor.b32  	%r5843, %r5841, %r5842;
	shf.l.wrap.b32 	%r5844, %r5828, %r5828, 10;
	xor.b32  	%r5845, %r5843, %r5844;
	xor.b32  	%r5846, %r5804, %r5779;
	and.b32  	%r5847, %r5828, %r5846;
	and.b32  	%r5848, %r5804, %r5779;
	xor.b32  	%r5849, %r5847, %r5848;
	add.s32 	%r5850, %r5845, %r5849;
	add.s32 	%r5851, %r5840, %r5755;
	add.s32 	%r5852, %r5850, %r5840;
	shf.l.wrap.b32 	%r5853, %r5851, %r5851, 26;
	shf.l.wrap.b32 	%r5854, %r5851, %r5851, 21;
	xor.b32  	%r5855, %r5853, %r5854;
	shf.l.wrap.b32 	%r5856, %r5851, %r5851, 7;
	xor.b32  	%r5857, %r5855, %r5856;
	and.b32  	%r5858, %r5851, %r5827;
	not.b32 	%r5859, %r5851;
	and.b32  	%r5860, %r5803, %r5859;
	or.b32  	%r5861, %r5858, %r5860;
	add.s32 	%r5862, %r5861, %r5778;
	add.s32 	%r5863, %r5862, %r5857;
	add.s32 	%r5864, %r5863, %r18;
	shf.l.wrap.b32 	%r5865, %r5852, %r5852, 30;
	shf.l.wrap.b32 	%r5866, %r5852, %r5852, 19;
	xor.b32  	%r5867, %r5865, %r5866;
	shf.l.wrap.b32 	%r5868, %r5852, %r5852, 10;
	xor.b32  	%r5869, %r5867, %r5868;
	xor.b32  	%r5870, %r5828, %r5804;
	and.b32  	%r5871, %r5852, %r5870;
	and.b32  	%r5872, %r5828, %r5804;
	xor.b32  	%r5873, %r5871, %r5872;
	add.s32 	%r5874, %r5869, %r5873;
	add.s32 	%r5875, %r5864, %r5779;
	add.s32 	%r5876, %r5874, %r5864;
	shf.l.wrap.b32 	%r5877, %r5875, %r5875, 26;
	shf.l.wrap.b32 	%r5878, %r5875, %r5875, 21;
	xor.b32  	%r5879, %r5877, %r5878;
	shf.l.wrap.b32 	%r5880, %r5875, %r5875, 7;
	xor.b32  	%r5881, %r5879, %r5880;
	and.b32  	%r5882, %r5875, %r5851;
	not.b32 	%r5883, %r5875;
	and.b32  	%r5884, %r5827, %r5883;
	or.b32  	%r5885, %r5882, %r5884;
	add.s32 	%r5886, %r5885, %r5803;
	add.s32 	%r5887, %r5886, %r5881;
	add.s32 	%r5888, %r5887, %r19;
	shf.l.wrap.b32 	%r5889, %r5876, %r5876, 30;
	shf.l.wrap.b32 	%r5890, %r5876, %r5876, 19;
	xor.b32  	%r5891, %r5889, %r5890;
	shf.l.wrap.b32 	%r5892, %r5876, %r5876, 10;
	xor.b32  	%r5893, %r5891, %r5892;
	xor.b32  	%r5894, %r5852, %r5828;
	and.b32  	%r5895, %r5876, %r5894;
	and.b32  	%r5896, %r5852, %r5828;
	xor.b32  	%r5897, %r5895, %r5896;
	add.s32 	%r5898, %r5893, %r5897;
	add.s32 	%r5899, %r5888, %r5804;
	add.s32 	%r5900, %r5898, %r5888;
	shf.l.wrap.b32 	%r5901, %r5899, %r5899, 26;
	shf.l.wrap.b32 	%r5902, %r5899, %r5899, 21;
	xor.b32  	%r5903, %r5901, %r5902;
	shf.l.wrap.b32 	%r5904, %r5899, %r5899, 7;
	xor.b32  	%r5905, %r5903, %r5904;
	and.b32  	%r5906, %r5899, %r5875;
	not.b32 	%r5907, %r5899;
	and.b32  	%r5908, %r5851, %r5907;
	or.b32  	%r5909, %r5906, %r5908;
	add.s32 	%r5910, %r5909, %r5827;
	add.s32 	%r5911, %r5910, %r5905;
	add.s32 	%r5912, %r5911, %r20;
	add.s32 	%r5913, %r5912, 256;
	shf.l.wrap.b32 	%r5914, %r5900, %r5900, 30;
	shf.l.wrap.b32 	%r5915, %r5900, %r5900, 19;
	xor.b32  	%r5916, %r5914, %r5915;
	shf.l.wrap.b32 	%r5917, %r5900, %r5900, 10;
	xor.b32  	%r5918, %r5916, %r5917;
	xor.b32  	%r5919, %r5876, %r5852;
	and.b32  	%r5920, %r5900, %r5919;
	and.b32  	%r5921, %r5876, %r5852;
	xor.b32  	%r5922, %r5920, %r5921;
	add.s32 	%r5923, %r5918, %r5922;
	add.s32 	%r5924, %r5913, %r5828;
	add.s32 	%r5925, %r5923, %r5913;
	shf.l.wrap.b32 	%r5926, %r5924, %r5924, 26;
	shf.l.wrap.b32 	%r5927, %r5924, %r5924, 21;
	xor.b32  	%r5928, %r5926, %r5927;
	shf.l.wrap.b32 	%r5929, %r5924, %r5924, 7;
	xor.b32  	%r5930, %r5928, %r5929;
	and.b32  	%r5931, %r5924, %r5899;
	not.b32 	%r5932, %r5924;
	and.b32  	%r5933, %r5875, %r5932;
	or.b32  	%r5934, %r5931, %r5933;
	add.s32 	%r5935, %r5934, %r5851;
	add.s32 	%r5936, %r5935, %r5930;
	add.s32 	%r5937, %r5936, %r21;
	add.s32 	%r5938, %r5937, %r5005;
	shf.l.wrap.b32 	%r5939, %r5925, %r5925, 30;
	shf.l.wrap.b32 	%r5940, %r5925, %r5925, 19;
	xor.b32  	%r5941, %r5939, %r5940;
	shf.l.wrap.b32 	%r5942, %r5925, %r5925, 10;
	xor.b32  	%r5943, %r5941, %r5942;
	xor.b32  	%r5944, %r5900, %r5876;
	and.b32  	%r5945, %r5925, %r5944;
	and.b32  	%r5946, %r5900, %r5876;
	xor.b32  	%r5947, %r5945, %r5946;
	add.s32 	%r5948, %r5943, %r5947;
	add.s32 	%r5949, %r5938, %r5852;
	add.s32 	%r5950, %r5948, %r5938;
	shf.l.wrap.b32 	%r5951, %r5949, %r5949, 26;
	shf.l.wrap.b32 	%r5952, %r5949, %r5949, 21;
	xor.b32  	%r5953, %r5951, %r5952;
	shf.l.wrap.b32 	%r5954, %r5949, %r5949, 7;
	xor.b32  	%r5955, %r5953, %r5954;
	and.b32  	%r5956, %r5949, %r5924;
	not.b32 	%r5957, %r5949;
	and.b32  	%r5958, %r5899, %r5957;
	or.b32  	%r5959, %r5956, %r5958;
	add.s32 	%r5960, %r5959, %r5875;
	add.s32 	%r5961, %r5960, %r5955;
	add.s32 	%r5962, %r5961, %r22;
	add.s32 	%r5963, %r5962, %r5012;
	shf.l.wrap.b32 	%r5964, %r5950, %r5950, 30;
	shf.l.wrap.b32 	%r5965, %r5950, %r5950, 19;
	xor.b32  	%r5966, %r5964, %r5965;
	shf.l.wrap.b32 	%r5967, %r5950, %r5950, 10;
	xor.b32  	%r5968, %r5966, %r5967;
	xor.b32  	%r5969, %r5925, %r5900;
	and.b32  	%r5970, %r5950, %r5969;
	and.b32  	%r5971, %r5925, %r5900;
	xor.b32  	%r5972, %r5970, %r5971;
	add.s32 	%r5973, %r5968, %r5972;
	add.s32 	%r5974, %r5963, %r5876;
	add.s32 	%r5975, %r5973, %r5963;
	shf.l.wrap.b32 	%r5976, %r5974, %r5974, 26;
	shf.l.wrap.b32 	%r5977, %r5974, %r5974, 21;
	xor.b32  	%r5978, %r5976, %r5977;
	shf.l.wrap.b32 	%r5979, %r5974, %r5974, 7;
	xor.b32  	%r5980, %r5978, %r5979;
	and.b32  	%r5981, %r5974, %r5949;
	not.b32 	%r5982, %r5974;
	and.b32  	%r5983, %r5924, %r5982;
	or.b32  	%r5984, %r5981, %r5983;
	add.s32 	%r5985, %r5984, %r5899;
	add.s32 	%r5986, %r5985, %r5980;
	add.s32 	%r5987, %r5986, %r23;
	add.s32 	%r5988, %r5987, %r5024;
	shf.l.wrap.b32 	%r5989, %r5975, %r5975, 30;
	shf.l.wrap.b32 	%r5990, %r5975, %r5975, 19;
	xor.b32  	%r5991, %r5989, %r5990;
	shf.l.wrap.b32 	%r5992, %r5975, %r5975, 10;
	xor.b32  	%r5993, %r5991, %r5992;
	xor.b32  	%r5994, %r5950, %r5925;
	and.b32  	%r5995, %r5975, %r5994;
	and.b32  	%r5996, %r5950, %r5925;
	xor.b32  	%r5997, %r5995, %r5996;
	add.s32 	%r5998, %r5993, %r5997;
	add.s32 	%r5999, %r5988, %r5900;
	add.s32 	%r6000, %r5998, %r5988;
	shf.l.wrap.b32 	%r6001, %r5999, %r5999, 26;
	shf.l.wrap.b32 	%r6002, %r5999, %r5999, 21;
	xor.b32  	%r6003, %r6001, %r6002;
	shf.l.wrap.b32 	%r6004, %r5999, %r5999, 7;
	xor.b32  	%r6005, %r6003, %r6004;
	and.b32  	%r6006, %r5999, %r5974;
	not.b32 	%r6007, %r5999;
	and.b32  	%r6008, %r5949, %r6007;
	or.b32  	%r6009, %r6006, %r6008;
	add.s32 	%r6010, %r6009, %r5924;
	add.s32 	%r6011, %r6010, %r6005;
	add.s32 	%r6012, %r6011, %r24;
	add.s32 	%r6013, %r6012, %r5036;
	shf.l.wrap.b32 	%r6014, %r6000, %r6000, 30;
	shf.l.wrap.b32 	%r6015, %r6000, %r6000, 19;
	xor.b32  	%r6016, %r6014, %r6015;
	shf.l.wrap.b32 	%r6017, %r6000, %r6000, 10;
	xor.b32  	%r6018, %r6016, %r6017;
	xor.b32  	%r6019, %r5975, %r5950;
	and.b32  	%r6020, %r6000, %r6019;
	and.b32  	%r6021, %r5975, %r5950;
	xor.b32  	%r6022, %r6020, %r6021;
	add.s32 	%r6023, %r6018, %r6022;
	add.s32 	%r6024, %r6013, %r5925;
	add.s32 	%r6025, %r6023, %r6013;
	shf.l.wrap.b32 	%r6026, %r6024, %r6024, 26;
	shf.l.wrap.b32 	%r6027, %r6024, %r6024, 21;
	xor.b32  	%r6028, %r6026, %r6027;
	shf.l.wrap.b32 	%r6029, %r6024, %r6024, 7;
	xor.b32  	%r6030, %r6028, %r6029;
	and.b32  	%r6031, %r6024, %r5999;
	not.b32 	%r6032, %r6024;
	and.b32  	%r6033, %r5974, %r6032;
	or.b32  	%r6034, %r6031, %r6033;
	add.s32 	%r6035, %r6034, %r5949;
	add.s32 	%r6036, %r6035, %r6030;
	add.s32 	%r6037, %r6036, %r25;
	add.s32 	%r6038, %r6037, %r5048;
	shf.l.wrap.b32 	%r6039, %r6025, %r6025, 30;
	shf.l.wrap.b32 	%r6040, %r6025, %r6025, 19;
	xor.b32  	%r6041, %r6039, %r6040;
	shf.l.wrap.b32 	%r6042, %r6025, %r6025, 10;
	xor.b32  	%r6043, %r6041, %r6042;
	xor.b32  	%r6044, %r6000, %r5975;
	and.b32  	%r6045, %r6025, %r6044;
	and.b32  	%r6046, %r6000, %r5975;
	xor.b32  	%r6047, %r6045, %r6046;
	add.s32 	%r6048, %r6043, %r6047;
	add.s32 	%r6049, %r6038, %r5950;
	add.s32 	%r6050, %r6048, %r6038;
	shf.l.wrap.b32 	%r6051, %r6049, %r6049, 26;
	shf.l.wrap.b32 	%r6052, %r6049, %r6049, 21;
	xor.b32  	%r6053, %r6051, %r6052;
	shf.l.wrap.b32 	%r6054, %r6049, %r6049, 7;
	xor.b32  	%r6055, %r6053, %r6054;
	and.b32  	%r6056, %r6049, %r6024;
	not.b32 	%r6057, %r6049;
	and.b32  	%r6058, %r5999, %r6057;
	or.b32  	%r6059, %r6056, %r6058;
	add.s32 	%r6060, %r6059, %r5974;
	add.s32 	%r6061, %r6060, %r6055;
	add.s32 	%r6062, %r6061, %r26;
	add.s32 	%r6063, %r6062, %r5060;
	shf.l.wrap.b32 	%r6064, %r6050, %r6050, 30;
	shf.l.wrap.b32 	%r6065, %r6050, %r6050, 19;
	xor.b32  	%r6066, %r6064, %r6065;
	shf.l.wrap.b32 	%r6067, %r6050, %r6050, 10;
	xor.b32  	%r6068, %r6066, %r6067;
	xor.b32  	%r6069, %r6025, %r6000;
	and.b32  	%r6070, %r6050, %r6069;
	and.b32  	%r6071, %r6025, %r6000;
	xor.b32  	%r6072, %r6070, %r6071;
	add.s32 	%r6073, %r6068, %r6072;
	add.s32 	%r6074, %r6063, %r5975;
	add.s32 	%r6075, %r6073, %r6063;
	shf.l.wrap.b32 	%r6076, %r6074, %r6074, 26;
	shf.l.wrap.b32 	%r6077, %r6074, %r6074, 21;
	xor.b32  	%r6078, %r6076, %r6077;
	shf.l.wrap.b32 	%r6079, %r6074, %r6074, 7;
	xor.b32  	%r6080, %r6078, %r6079;
	and.b32  	%r6081, %r6074, %r6049;
	not.b32 	%r6082, %r6074;
	and.b32  	%r6083, %r6024, %r6082;
	or.b32  	%r6084, %r6081, %r6083;
	add.s32 	%r6085, %r6084, %r5999;
	add.s32 	%r6086, %r6085, %r6080;
	add.s32 	%r6087, %r6086, %r27;
	add.s32 	%r6088, %r6087, %r5073;
	shf.l.wrap.b32 	%r6089, %r6075, %r6075, 30;
	shf.l.wrap.b32 	%r6090, %r6075, %r6075, 19;
	xor.b32  	%r6091, %r6089, %r6090;
	shf.l.wrap.b32 	%r6092, %r6075, %r6075, 10;
	xor.b32  	%r6093, %r6091, %r6092;
	xor.b32  	%r6094, %r6050, %r6025;
	and.b32  	%r6095, %r6075, %r6094;
	and.b32  	%r6096, %r6050, %r6025;
	xor.b32  	%r6097, %r6095, %r6096;
	add.s32 	%r6098, %r6093, %r6097;
	add.s32 	%r6099, %r6088, %r6000;
	add.s32 	%r6100, %r6098, %r6088;
	shf.l.wrap.b32 	%r6101, %r6099, %r6099, 26;
	shf.l.wrap.b32 	%r6102, %r6099, %r6099, 21;
	xor.b32  	%r6103, %r6101, %r6102;
	shf.l.wrap.b32 	%r6104, %r6099, %r6099, 7;
	xor.b32  	%r6105, %r6103, %r6104;
	and.b32  	%r6106, %r6099, %r6074;
	not.b32 	%r6107, %r6099;
	and.b32  	%r6108, %r6049, %r6107;
	or.b32  	%r6109, %r6106, %r6108;
	add.s32 	%r6110, %r6109, %r6024;
	add.s32 	%r6111, %r6110, %r6105;
	add.s32 	%r6112, %r6111, %r28;
	add.s32 	%r6113, %r6112, %r5081;
	shf.l.wrap.b32 	%r6114, %r6100, %r6100, 30;
	shf.l.wrap.b32 	%r6115, %r6100, %r6100, 19;
	xor.b32  	%r6116, %r6114, %r6115;
	shf.l.wrap.b32 	%r6117, %r6100, %r6100, 10;
	xor.b32  	%r6118, %r6116, %r6117;
	xor.b32  	%r6119, %r6075, %r6050;
	and.b32  	%r6120, %r6100, %r6119;
	and.b32  	%r6121, %r6075, %r6050;
	xor.b32  	%r6122, %r6120, %r6121;
	add.s32 	%r6123, %r6118, %r6122;
	add.s32 	%r6124, %r6113, %r6025;
	add.s32 	%r6125, %r6123, %r6113;
	shf.l.wrap.b32 	%r6126, %r6124, %r6124, 26;
	shf.l.wrap.b32 	%r6127, %r6124, %r6124, 21;
	xor.b32  	%r6128, %r6126, %r6127;
	shf.l.wrap.b32 	%r6129, %r6124, %r6124, 7;
	xor.b32  	%r6130, %r6128, %r6129;
	and.b32  	%r6131, %r6124, %r6099;
	not.b32 	%r6132, %r6124;
	and.b32  	%r6133, %r6074, %r6132;
	or.b32  	%r6134, %r6131, %r6133;
	add.s32 	%r6135, %r6134, %r6049;
	add.s32 	%r6136, %r6135, %r6130;
	add.s32 	%r6137, %r6136, %r29;
	add.s32 	%r6138, %r6137, %r5088;
	shf.l.wrap.b32 	%r6139, %r6125, %r6125, 30;
	shf.l.wrap.b32 	%r6140, %r6125, %r6125, 19;
	xor.b32  	%r6141, %r6139, %r6140;
	shf.l.wrap.b32 	%r6142, %r6125, %r6125, 10;
	xor.b32  	%r6143, %r6141, %r6142;
	xor.b32  	%r6144, %r6100, %r6075;
	and.b32  	%r6145, %r6125, %r6144;
	and.b32  	%r6146, %r6100, %r6075;
	xor.b32  	%r6147, %r6145, %r6146;
	add.s32 	%r6148, %r6143, %r6147;
	add.s32 	%r6149, %r6138, %r6050;
	add.s32 	%r6150, %r6148, %r6138;
	shf.l.wrap.b32 	%r6151, %r6149, %r6149, 26;
	shf.l.wrap.b32 	%r6152, %r6149, %r6149, 21;
	xor.b32  	%r6153, %r6151, %r6152;
	shf.l.wrap.b32 	%r6154, %r6149, %r6149, 7;
	xor.b32  	%r6155, %r6153, %r6154;
	and.b32  	%r6156, %r6149, %r6124;
	not.b32 	%r6157, %r6149;
	and.b32  	%r6158, %r6099, %r6157;
	or.b32  	%r6159, %r6156, %r6158;
	add.s32 	%r6160, %r6159, %r6074;
	add.s32 	%r6161, %r6160, %r6155;
	ld.const.u32 	%r6162, [K+100];
	add.s32 	%r6163, %r6161, %r6162;
	add.s32 	%r6164, %r6163, %r5094;
	shf.l.wrap.b32 	%r6165, %r6150, %r6150, 30;
	shf.l.wrap.b32 	%r6166, %r6150, %r6150, 19;
	xor.b32  	%r6167, %r6165, %r6166;
	shf.l.wrap.b32 	%r6168, %r6150, %r6150, 10;
	xor.b32  	%r6169, %r6167, %r6168;
	xor.b32  	%r6170, %r6125, %r6100;
	and.b32  	%r6171, %r6150, %r6170;
	and.b32  	%r6172, %r6125, %r6100;
	xor.b32  	%r6173, %r6171, %r6172;
	add.s32 	%r6174, %r6169, %r6173;
	add.s32 	%r6175, %r6164, %r6075;
	add.s32 	%r6176, %r6174, %r6164;
	shf.l.wrap.b32 	%r6177, %r6175, %r6175, 26;
	shf.l.wrap.b32 	%r6178, %r6175, %r6175, 21;
	xor.b32  	%r6179, %r6177, %r6178;
	shf.l.wrap.b32 	%r6180, %r6175, %r6175, 7;
	xor.b32  	%r6181, %r6179, %r6180;
	and.b32  	%r6182, %r6175, %r6149;
	not.b32 	%r6183, %r6175;
	and.b32  	%r6184, %r6124, %r6183;
	or.b32  	%r6185, %r6182, %r6184;
	add.s32 	%r6186, %r6185, %r6099;
	add.s32 	%r6187, %r6186, %r6181;
	ld.const.u32 	%r6188, [K+104];
	add.s32 	%r6189, %r6187, %r6188;
	add.s32 	%r6190, %r6189, %r5100;
	shf.l.wrap.b32 	%r6191, %r6176, %r6176, 30;
	shf.l.wrap.b32 	%r6192, %r6176, %r6176, 19;
	xor.b32  	%r6193, %r6191, %r6192;
	shf.l.wrap.b32 	%r6194, %r6176, %r6176, 10;
	xor.b32  	%r6195, %r6193, %r6194;
	xor.b32  	%r6196, %r6150, %r6125;
	and.b32  	%r6197, %r6176, %r6196;
	and.b32  	%r6198, %r6150, %r6125;
	xor.b32  	%r6199, %r6197, %r6198;
	add.s32 	%r6200, %r6195, %r6199;
	add.s32 	%r6201, %r6190, %r6100;
	add.s32 	%r6202, %r6200, %r6190;
	shf.l.wrap.b32 	%r6203, %r6201, %r6201, 26;
	shf.l.wrap.b32 	%r6204, %r6201, %r6201, 21;
	xor.b32  	%r6205, %r6203, %r6204;
	shf.l.wrap.b32 	%r6206, %r6201, %r6201, 7;
	xor.b32  	%r6207, %r6205, %r6206;
	and.b32  	%r6208, %r6201, %r6175;
	not.b32 	%r6209, %r6201;
	and.b32  	%r6210, %r6149, %r6209;
	or.b32  	%r6211, %r6208, %r6210;
	add.s32 	%r6212, %r6211, %r6124;
	add.s32 	%r6213, %r6212, %r6207;
	add.s32 	%r6214, %r6213, %r30;
	add.s32 	%r6215, %r6214, %r5106;
	shf.l.wrap.b32 	%r6216, %r6202, %r6202, 30;
	shf.l.wrap.b32 	%r6217, %r6202, %r6202, 19;
	xor.b32  	%r6218, %r6216, %r6217;
	shf.l.wrap.b32 	%r6219, %r6202, %r6202, 10;
	xor.b32  	%r6220, %r6218, %r6219;
	xor.b32  	%r6221, %r6176, %r6150;
	and.b32  	%r6222, %r6202, %r6221;
	and.b32  	%r6223, %r6176, %r6150;
	xor.b32  	%r6224, %r6222, %r6223;
	add.s32 	%r6225, %r6220, %r6224;
	add.s32 	%r6226, %r6215, %r6125;
	add.s32 	%r6227, %r6225, %r6215;
	shf.l.wrap.b32 	%r6228, %r6226, %r6226, 26;
	shf.l.wrap.b32 	%r6229, %r6226, %r6226, 21;
	xor.b32  	%r6230, %r6228, %r6229;
	shf.l.wrap.b32 	%r6231, %r6226, %r6226, 7;
	xor.b32  	%r6232, %r6230, %r6231;
	and.b32  	%r6233, %r6226, %r6201;
	not.b32 	%r6234, %r6226;
	and.b32  	%r6235, %r6175, %r6234;
	or.b32  	%r6236, %r6233, %r6235;
	add.s32 	%r6237, %r6236, %r6149;
	add.s32 	%r6238, %r6237, %r6232;
	add.s32 	%r6239, %r6238, %r31;
	add.s32 	%r6240, %r6239, %r5112;
	shf.l.wrap.b32 	%r6241, %r6227, %r6227, 30;
	shf.l.wrap.b32 	%r6242, %r6227, %r6227, 19;
	xor.b32  	%r6243, %r6241, %r6242;
	shf.l.wrap.b32 	%r6244, %r6227, %r6227, 10;
	xor.b32  	%r6245, %r6243, %r6244;
	xor.b32  	%r6246, %r6202, %r6176;
	and.b32  	%r6247, %r6227, %r6246;
	and.b32  	%r6248, %r6202, %r6176;
	xor.b32  	%r6249, %r6247, %r6248;
	add.s32 	%r6250, %r6245, %r6249;
	add.s32 	%r6251, %r6240, %r6150;
	add.s32 	%r6252, %r6250, %r6240;
	shf.l.wrap.b32 	%r6253, %r6251, %r6251, 26;
	shf.l.wrap.b32 	%r6254, %r6251, %r6251, 21;
	xor.b32  	%r6255, %r6253, %r6254;
	shf.l.wrap.b32 	%r6256, %r6251, %r6251, 7;
	xor.b32  	%r6257, %r6255, %r6256;
	and.b32  	%r6258, %r6251, %r6226;
	not.b32 	%r6259, %r6251;
	and.b32  	%r6260, %r6201, %r6259;
	or.b32  	%r6261, %r6258, %r6260;
	add.s32 	%r6262, %r6261, %r6175;
	add.s32 	%r6263, %r6262, %r6257;
	add.s32 	%r6264, %r6263, %r32;
	add.s32 	%r6265, %r6264, %r5118;
	shf.l.wrap.b32 	%r6266, %r6252, %r6252, 30;
	shf.l.wrap.b32 	%r6267, %r6252, %r6252, 19;
	xor.b32  	%r6268, %r6266, %r6267;
	shf.l.wrap.b32 	%r6269, %r6252, %r6252, 10;
	xor.b32  	%r6270, %r6268, %r6269;
	xor.b32  	%r6271, %r6227, %r6202;
	and.b32  	%r6272, %r6252, %r6271;
	and.b32  	%r6273, %r6227, %r6202;
	xor.b32  	%r6274, %r6272, %r6273;
	add.s32 	%r6275, %r6270, %r6274;
	add.s32 	%r6276, %r6265, %r6176;
	add.s32 	%r6277, %r6275, %r6265;
	shf.l.wrap.b32 	%r6278, %r6276, %r6276, 26;
	shf.l.wrap.b32 	%r6279, %r6276, %r6276, 21;
	xor.b32  	%r6280, %r6278, %r6279;
	shf.l.wrap.b32 	%r6281, %r6276, %r6276, 7;
	xor.b32  	%r6282, %r6280, %r6281;
	and.b32  	%r6283, %r6276, %r6251;
	not.b32 	%r6284, %r6276;
	and.b32  	%r6285, %r6226, %r6284;
	or.b32  	%r6286, %r6283, %r6285;
	add.s32 	%r6287, %r6286, %r6201;
	add.s32 	%r6288, %r6287, %r6282;
	add.s32 	%r6289, %r6288, %r33;
	add.s32 	%r6290, %r6289, %r5125;
	shf.l.wrap.b32 	%r6291, %r6277, %r6277, 30;
	shf.l.wrap.b32 	%r6292, %r6277, %r6277, 19;
	xor.b32  	%r6293, %r6291, %r6292;
	shf.l.wrap.b32 	%r6294, %r6277, %r6277, 10;
	xor.b32  	%r6295, %r6293, %r6294;
	xor.b32  	%r6296, %r6252, %r6227;
	and.b32  	%r6297, %r6277, %r6296;
	and.b32  	%r6298, %r6252, %r6227;
	xor.b32  	%r6299, %r6297, %r6298;
	add.s32 	%r6300, %r6295, %r6299;
	add.s32 	%r6301, %r6290, %r6202;
	add.s32 	%r6302, %r6300, %r6290;
	shf.l.wrap.b32 	%r6303, %r6301, %r6301, 26;
	shf.l.wrap.b32 	%r6304, %r6301, %r6301, 21;
	xor.b32  	%r6305, %r6303, %r6304;
	shf.l.wrap.b32 	%r6306, %r6301, %r6301, 7;
	xor.b32  	%r6307, %r6305, %r6306;
	and.b32  	%r6308, %r6301, %r6276;
	not.b32 	%r6309, %r6301;
	and.b32  	%r6310, %r6251, %r6309;
	or.b32  	%r6311, %r6308, %r6310;
	add.s32 	%r6312, %r6311, %r6226;
	add.s32 	%r6313, %r6312, %r6307;
	add.s32 	%r6314, %r6313, %r34;
	add.s32 	%r6315, %r6314, %r5138;
	shf.l.wrap.b32 	%r6316, %r6302, %r6302, 30;
	shf.l.wrap.b32 	%r6317, %r6302, %r6302, 19;
	xor.b32  	%r6318, %r6316, %r6317;
	shf.l.wrap.b32 	%r6319, %r6302, %r6302, 10;
	xor.b32  	%r6320, %r6318, %r6319;
	xor.b32  	%r6321, %r6277, %r6252;
	and.b32  	%r6322, %r6302, %r6321;
	and.b32  	%r6323, %r6277, %r6252;
	xor.b32  	%r6324, %r6322, %r6323;
	add.s32 	%r6325, %r6320, %r6324;
	add.s32 	%r6326, %r6315, %r6227;
	add.s32 	%r6327, %r6325, %r6315;
	shf.l.wrap.b32 	%r6328, %r6326, %r6326, 26;
	shf.l.wrap.b32 	%r6329, %r6326, %r6326, 21;
	xor.b32  	%r6330, %r6328, %r6329;
	shf.l.wrap.b32 	%r6331, %r6326, %r6326, 7;
	xor.b32  	%r6332, %r6330, %r6331;
	and.b32  	%r6333, %r6326, %r6301;
	not.b32 	%r6334, %r6326;
	and.b32  	%r6335, %r6276, %r6334;
	or.b32  	%r6336, %r6333, %r6335;
	add.s32 	%r6337, %r6336, %r6251;
	add.s32 	%r6338, %r6337, %r6332;
	add.s32 	%r6339, %r6338, %r35;
	add.s32 	%r6340, %r6339, %r5151;
	shf.l.wrap.b32 	%r6341, %r6327, %r6327, 30;
	shf.l.wrap.b32 	%r6342, %r6327, %r6327, 19;
	xor.b32  	%r6343, %r6341, %r6342;
	shf.l.wrap.b32 	%r6344, %r6327, %r6327, 10;
	xor.b32  	%r6345, %r6343, %r6344;
	xor.b32  	%r6346, %r6302, %r6277;
	and.b32  	%r6347, %r6327, %r6346;
	and.b32  	%r6348, %r6302, %r6277;
	xor.b32  	%r6349, %r6347, %r6348;
	add.s32 	%r6350, %r6345, %r6349;
	add.s32 	%r6351, %r6340, %r6252;
	add.s32 	%r6352, %r6350, %r6340;
	shf.l.wrap.b32 	%r6353, %r6351, %r6351, 26;
	shf.l.wrap.b32 	%r6354, %r6351, %r6351, 21;
	xor.b32  	%r6355, %r6353, %r6354;
	shf.l.wrap.b32 	%r6356, %r6351, %r6351, 7;
	xor.b32  	%r6357, %r6355, %r6356;
	and.b32  	%r6358, %r6351, %r6326;
	not.b32 	%r6359, %r6351;
	and.b32  	%r6360, %r6301, %r6359;
	or.b32  	%r6361, %r6358, %r6360;
	add.s32 	%r6362, %r6361, %r6276;
	add.s32 	%r6363, %r6362, %r6357;
	add.s32 	%r6364, %r6363, %r36;
	add.s32 	%r6365, %r6364, %r5164;
	shf.l.wrap.b32 	%r6366, %r6352, %r6352, 30;
	shf.l.wrap.b32 	%r6367, %r6352, %r6352, 19;
	xor.b32  	%r6368, %r6366, %r6367;
	shf.l.wrap.b32 	%r6369, %r6352, %r6352, 10;
	xor.b32  	%r6370, %r6368, %r6369;
	xor.b32  	%r6371, %r6327, %r6302;
	and.b32  	%r6372, %r6352, %r6371;
	and.b32  	%r6373, %r6327, %r6302;
	xor.b32  	%r6374, %r6372, %r6373;
	add.s32 	%r6375, %r6370, %r6374;
	add.s32 	%r6376, %r6365, %r6277;
	add.s32 	%r6377, %r6375, %r6365;
	shf.l.wrap.b32 	%r6378, %r6376, %r6376, 26;
	shf.l.wrap.b32 	%r6379, %r6376, %r6376, 21;
	xor.b32  	%r6380, %r6378, %r6379;
	shf.l.wrap.b32 	%r6381, %r6376, %r6376, 7;
	xor.b32  	%r6382, %r6380, %r6381;
	and.b32  	%r6383, %r6376, %r6351;
	not.b32 	%r6384, %r6376;
	and.b32  	%r6385, %r6326, %r6384;
	or.b32  	%r6386, %r6383, %r6385;
	add.s32 	%r6387, %r6386, %r6301;
	add.s32 	%r6388, %r6387, %r6382;
	add.s32 	%r6389, %r6388, %r37;
	add.s32 	%r6390, %r6389, %r5177;
	shf.l.wrap.b32 	%r6391, %r6377, %r6377, 30;
	shf.l.wrap.b32 	%r6392, %r6377, %r6377, 19;
	xor.b32  	%r6393, %r6391, %r6392;
	shf.l.wrap.b32 	%r6394, %r6377, %r6377, 10;
	xor.b32  	%r6395, %r6393, %r6394;
	xor.b32  	%r6396, %r6352, %r6327;
	and.b32  	%r6397, %r6377, %r6396;
	and.b32  	%r6398, %r6352, %r6327;
	xor.b32  	%r6399, %r6397, %r6398;
	add.s32 	%r6400, %r6395, %r6399;
	add.s32 	%r6401, %r6390, %r6302;
	add.s32 	%r6402, %r6400, %r6390;
	shf.l.wrap.b32 	%r6403, %r6401, %r6401, 26;
	shf.l.wrap.b32 	%r6404, %r6401, %r6401, 21;
	xor.b32  	%r6405, %r6403, %r6404;
	shf.l.wrap.b32 	%r6406, %r6401, %r6401, 7;
	xor.b32  	%r6407, %r6405, %r6406;
	and.b32  	%r6408, %r6401, %r6376;
	not.b32 	%r6409, %r6401;
	and.b32  	%r6410, %r6351, %r6409;
	or.b32  	%r6411, %r6408, %r6410;
	add.s32 	%r6412, %r6411, %r6326;
	add.s32 	%r6413, %r6412, %r6407;
	add.s32 	%r6414, %r6413, %r38;
	add.s32 	%r6415, %r6414, %r5190;
	shf.l.wrap.b32 	%r6416, %r6402, %r6402, 30;
	shf.l.wrap.b32 	%r6417, %r6402, %r6402, 19;
	xor.b32  	%r6418, %r6416, %r6417;
	shf.l.wrap.b32 	%r6419, %r6402, %r6402, 10;
	xor.b32  	%r6420, %r6418, %r6419;
	xor.b32  	%r6421, %r6377, %r6352;
	and.b32  	%r6422, %r6402, %r6421;
	and.b32  	%r6423, %r6377, %r6352;
	xor.b32  	%r6424, %r6422, %r6423;
	add.s32 	%r6425, %r6420, %r6424;
	add.s32 	%r6426, %r6415, %r6327;
	add.s32 	%r6427, %r6425, %r6415;
	shf.l.wrap.b32 	%r6428, %r6426, %r6426, 26;
	shf.l.wrap.b32 	%r6429, %r6426, %r6426, 21;
	xor.b32  	%r6430, %r6428, %r6429;
	shf.l.wrap.b32 	%r6431, %r6426, %r6426, 7;
	xor.b32  	%r6432, %r6430, %r6431;
	and.b32  	%r6433, %r6426, %r6401;
	not.b32 	%r6434, %r6426;
	and.b32  	%r6435, %r6376, %r6434;
	or.b32  	%r6436, %r6433, %r6435;
	add.s32 	%r6437, %r6436, %r6351;
	add.s32 	%r6438, %r6437, %r6432;
	add.s32 	%r6439, %r6438, %r39;
	add.s32 	%r6440, %r6439, %r5203;
	shf.l.wrap.b32 	%r6441, %r6427, %r6427, 30;
	shf.l.wrap.b32 	%r6442, %r6427, %r6427, 19;
	xor.b32  	%r6443, %r6441, %r6442;
	shf.l.wrap.b32 	%r6444, %r6427, %r6427, 10;
	xor.b32  	%r6445, %r6443, %r6444;
	xor.b32  	%r6446, %r6402, %r6377;
	and.b32  	%r6447, %r6427, %r6446;
	and.b32  	%r6448, %r6402, %r6377;
	xor.b32  	%r6449, %r6447, %r6448;
	add.s32 	%r6450, %r6445, %r6449;
	add.s32 	%r6451, %r6440, %r6352;
	add.s32 	%r6452, %r6450, %r6440;
	shf.l.wrap.b32 	%r6453, %r6451, %r6451, 26;
	shf.l.wrap.b32 	%r6454, %r6451, %r6451, 21;
	xor.b32  	%r6455, %r6453, %r6454;
	shf.l.wrap.b32 	%r6456, %r6451, %r6451, 7;
	xor.b32  	%r6457, %r6455, %r6456;
	and.b32  	%r6458, %r6451, %r6426;
	not.b32 	%r6459, %r6451;
	and.b32  	%r6460, %r6401, %r6459;
	or.b32  	%r6461, %r6458, %r6460;
	add.s32 	%r6462, %r6461, %r6376;
	add.s32 	%r6463, %r6462, %r6457;
	add.s32 	%r6464, %r6463, %r40;
	add.s32 	%r6465, %r6464, %r5216;
	shf.l.wrap.b32 	%r6466, %r6452, %r6452, 30;
	shf.l.wrap.b32 	%r6467, %r6452, %r6452, 19;
	xor.b32  	%r6468, %r6466, %r6467;
	shf.l.wrap.b32 	%r6469, %r6452, %r6452, 10;
	xor.b32  	%r6470, %r6468, %r6469;
	xor.b32  	%r6471, %r6427, %r6402;
	and.b32  	%r6472, %r6452, %r6471;
	and.b32  	%r6473, %r6427, %r6402;
	xor.b32  	%r6474, %r6472, %r6473;
	add.s32 	%r6475, %r6470, %r6474;
	add.s32 	%r6476, %r6465, %r6377;
	add.s32 	%r6477, %r6475, %r6465;
	shf.l.wrap.b32 	%r6478, %r6476, %r6476, 26;
	shf.l.wrap.b32 	%r6479, %r6476, %r6476, 21;
	xor.b32  	%r6480, %r6478, %r6479;
	shf.l.wrap.b32 	%r6481, %r6476, %r6476, 7;
	xor.b32  	%r6482, %r6480, %r6481;
	and.b32  	%r6483, %r6476, %r6451;
	not.b32 	%r6484, %r6476;
	and.b32  	%r6485, %r6426, %r6484;
	or.b32  	%r6486, %r6483, %r6485;
	add.s32 	%r6487, %r6486, %r6401;
	add.s32 	%r6488, %r6487, %r6482;
	ld.const.u32 	%r6489, [K+152];
	add.s32 	%r6490, %r6488, %r6489;
	add.s32 	%r6491, %r6490, %r5229;
	shf.l.wrap.b32 	%r6492, %r6477, %r6477, 30;
	shf.l.wrap.b32 	%r6493, %r6477, %r6477, 19;
	xor.b32  	%r6494, %r6492, %r6493;
	shf.l.wrap.b32 	%r6495, %r6477, %r6477, 10;
	xor.b32  	%r6496, %r6494, %r6495;
	xor.b32  	%r6497, %r6452, %r6427;
	and.b32  	%r6498, %r6477, %r6497;
	and.b32  	%r6499, %r6452, %r6427;
	xor.b32  	%r6500, %r6498, %r6499;
	add.s32 	%r6501, %r6496, %r6500;
	add.s32 	%r6502, %r6491, %r6402;
	add.s32 	%r6503, %r6501, %r6491;
	shf.l.wrap.b32 	%r6504, %r6502, %r6502, 26;
	shf.l.wrap.b32 	%r6505, %r6502, %r6502, 21;
	xor.b32  	%r6506, %r6504, %r6505;
	shf.l.wrap.b32 	%r6507, %r6502, %r6502, 7;
	xor.b32  	%r6508, %r6506, %r6507;
	and.b32  	%r6509, %r6502, %r6476;
	not.b32 	%r6510, %r6502;
	and.b32  	%r6511, %r6451, %r6510;
	or.b32  	%r6512, %r6509, %r6511;
	add.s32 	%r6513, %r6512, %r6426;
	add.s32 	%r6514, %r6513, %r6508;
	ld.const.u32 	%r6515, [K+156];
	add.s32 	%r6516, %r6514, %r6515;
	add.s32 	%r6517, %r6516, %r5242;
	shf.l.wrap.b32 	%r6518, %r6503, %r6503, 30;
	shf.l.wrap.b32 	%r6519, %r6503, %r6503, 19;
	xor.b32  	%r6520, %r6518, %r6519;
	shf.l.wrap.b32 	%r6521, %r6503, %r6503, 10;
	xor.b32  	%r6522, %r6520, %r6521;
	xor.b32  	%r6523, %r6477, %r6452;
	and.b32  	%r6524, %r6503, %r6523;
	and.b32  	%r6525, %r6477, %r6452;
	xor.b32  	%r6526, %r6524, %r6525;
	add.s32 	%r6527, %r6522, %r6526;
	add.s32 	%r6528, %r6517, %r6427;
	add.s32 	%r6529, %r6527, %r6517;
	shf.l.wrap.b32 	%r6530, %r6528, %r6528, 26;
	shf.l.wrap.b32 	%r6531, %r6528, %r6528, 21;
	xor.b32  	%r6532, %r6530, %r6531;
	shf.l.wrap.b32 	%r6533, %r6528, %r6528, 7;
	xor.b32  	%r6534, %r6532, %r6533;
	and.b32  	%r6535, %r6528, %r6502;
	not.b32 	%r6536, %r6528;
	and.b32  	%r6537, %r6476, %r6536;
	or.b32  	%r6538, %r6535, %r6537;
	add.s32 	%r6539, %r6538, %r6451;
	add.s32 	%r6540, %r6539, %r6534;
	ld.const.u32 	%r6541, [K+160];
	add.s32 	%r6542, %r6540, %r6541;
	add.s32 	%r6543, %r6542, %r5255;
	shf.l.wrap.b32 	%r6544, %r6529, %r6529, 30;
	shf.l.wrap.b32 	%r6545, %r6529, %r6529, 19;
	xor.b32  	%r6546, %r6544, %r6545;
	shf.l.wrap.b32 	%r6547, %r6529, %r6529, 10;
	xor.b32  	%r6548, %r6546, %r6547;
	xor.b32  	%r6549, %r6503, %r6477;
	and.b32  	%r6550, %r6529, %r6549;
	and.b32  	%r6551, %r6503, %r6477;
	xor.b32  	%r6552, %r6550, %r6551;
	add.s32 	%r6553, %r6548, %r6552;
	add.s32 	%r6554, %r6543, %r6452;
	add.s32 	%r6555, %r6553, %r6543;
	shf.l.wrap.b32 	%r6556, %r6554, %r6554, 26;
	shf.l.wrap.b32 	%r6557, %r6554, %r6554, 21;
	xor.b32  	%r6558, %r6556, %r6557;
	shf.l.wrap.b32 	%r6559, %r6554, %r6554, 7;
	xor.b32  	%r6560, %r6558, %r6559;
	and.b32  	%r6561, %r6554, %r6528;
	not.b32 	%r6562, %r6554;
	and.b32  	%r6563, %r6502, %r6562;
	or.b32  	%r6564, %r6561, %r6563;
	add.s32 	%r6565, %r6564, %r6476;
	add.s32 	%r6566, %r6565, %r6560;
	ld.const.u32 	%r6567, [K+164];
	add.s32 	%r6568, %r6566, %r6567;
	add.s32 	%r6569, %r6568, %r5268;
	shf.l.wrap.b32 	%r6570, %r6555, %r6555, 30;
	shf.l.wrap.b32 	%r6571, %r6555, %r6555, 19;
	xor.b32  	%r6572, %r6570, %r6571;
	shf.l.wrap.b32 	%r6573, %r6555, %r6555, 10;
	xor.b32  	%r6574, %r6572, %r6573;
	xor.b32  	%r6575, %r6529, %r6503;
	and.b32  	%r6576, %r6555, %r6575;
	and.b32  	%r6577, %r6529, %r6503;
	xor.b32  	%r6578, %r6576, %r6577;
	add.s32 	%r6579, %r6574, %r6578;
	add.s32 	%r6580, %r6569, %r6477;
	add.s32 	%r6581, %r6579, %r6569;
	shf.l.wrap.b32 	%r6582, %r6580, %r6580, 26;
	shf.l.wrap.b32 	%r6583, %r6580, %r6580, 21;
	xor.b32  	%r6584, %r6582, %r6583;
	shf.l.wrap.b32 	%r6585, %r6580, %r6580, 7;
	xor.b32  	%r6586, %r6584, %r6585;
	and.b32  	%r6587, %r6580, %r6554;
	not.b32 	%r6588, %r6580;
	and.b32  	%r6589, %r6528, %r6588;
	or.b32  	%r6590, %r6587, %r6589;
	add.s32 	%r6591, %r6590, %r6502;
	add.s32 	%r6592, %r6591, %r6586;
	add.s32 	%r6593, %r6592, %r41;
	add.s32 	%r6594, %r6593, %r5281;
	shf.l.wrap.b32 	%r6595, %r6581, %r6581, 30;
	shf.l.wrap.b32 	%r6596, %r6581, %r6581, 19;
	xor.b32  	%r6597, %r6595, %r6596;
	shf.l.wrap.b32 	%r6598, %r6581, %r6581, 10;
	xor.b32  	%r6599, %r6597, %r6598;
	xor.b32  	%r6600, %r6555, %r6529;
	and.b32  	%r6601, %r6581, %r6600;
	and.b32  	%r6602, %r6555, %r6529;
	xor.b32  	%r6603, %r6601, %r6602;
	add.s32 	%r6604, %r6599, %r6603;
	add.s32 	%r6605, %r6594, %r6503;
	add.s32 	%r6606, %r6604, %r6594;
	shf.l.wrap.b32 	%r6607, %r6605, %r6605, 26;
	shf.l.wrap.b32 	%r6608, %r6605, %r6605, 21;
	xor.b32  	%r6609, %r6607, %r6608;
	shf.l.wrap.b32 	%r6610, %r6605, %r6605, 7;
	xor.b32  	%r6611, %r6609, %r6610;
	and.b32  	%r6612, %r6605, %r6580;
	not.b32 	%r6613, %r6605;
	and.b32  	%r6614, %r6554, %r6613;
	or.b32  	%r6615, %r6612, %r6614;
	add.s32 	%r6616, %r6615, %r6528;
	add.s32 	%r6617, %r6616, %r6611;
	ld.const.u32 	%r6618, [K+172];
	add.s32 	%r6619, %r6617, %r6618;
	add.s32 	%r6620, %r6619, %r5294;
	shf.l.wrap.b32 	%r6621, %r6606, %r6606, 30;
	shf.l.wrap.b32 	%r6622, %r6606, %r6606, 19;
	xor.b32  	%r6623, %r6621, %r6622;
	shf.l.wrap.b32 	%r6624, %r6606, %r6606, 10;
	xor.b32  	%r6625, %r6623, %r6624;
	xor.b32  	%r6626, %r6581, %r6555;
	and.b32  	%r6627, %r6606, %r6626;
	and.b32  	%r6628, %r6581, %r6555;
	xor.b32  	%r6629, %r6627, %r6628;
	add.s32 	%r6630, %r6625, %r6629;
	add.s32 	%r6631, %r6620, %r6529;
	add.s32 	%r6632, %r6630, %r6620;
	shf.l.wrap.b32 	%r6633, %r6631, %r6631, 26;
	shf.l.wrap.b32 	%r6634, %r6631, %r6631, 21;
	xor.b32  	%r6635, %r6633, %r6634;
	shf.l.wrap.b32 	%r6636, %r6631, %r6631, 7;
	xor.b32  	%r6637, %r6635, %r6636;
	and.b32  	%r6638, %r6631, %r6605;
	not.b32 	%r6639, %r6631;
	and.b32  	%r6640, %r6580, %r6639;
	or.b32  	%r6641, %r6638, %r6640;
	add.s32 	%r6642, %r6641, %r6554;
	add.s32 	%r6643, %r6642, %r6637;
	ld.const.u32 	%r6644, [K+176];
	add.s32 	%r6645, %r6643, %r6644;
	add.s32 	%r6646, %r6645, %r5307;
	shf.l.wrap.b32 	%r6647, %r6632, %r6632, 30;
	shf.l.wrap.b32 	%r6648, %r6632, %r6632, 19;
	xor.b32  	%r6649, %r6647, %r6648;
	shf.l.wrap.b32 	%r6650, %r6632, %r6632, 10;
	xor.b32  	%r6651, %r6649, %r6650;
	xor.b32  	%r6652, %r6606, %r6581;
	and.b32  	%r6653, %r6632, %r6652;
	and.b32  	%r6654, %r6606, %r6581;
	xor.b32  	%r6655, %r6653, %r6654;
	add.s32 	%r6656, %r6651, %r6655;
	add.s32 	%r6657, %r6646, %r6555;
	add.s32 	%r6658, %r6656, %r6646;
	shf.l.wrap.b32 	%r6659, %r6657, %r6657, 26;
	shf.l.wrap.b32 	%r6660, %r6657, %r6657, 21;
	xor.b32  	%r6661, %r6659, %r6660;
	shf.l.wrap.b32 	%r6662, %r6657, %r6657, 7;
	xor.b32  	%r6663, %r6661, %r6662;
	and.b32  	%r6664, %r6657, %r6631;
	not.b32 	%r6665, %r6657;
	and.b32  	%r6666, %r6605, %r6665;
	or.b32  	%r6667, %r6664, %r6666;
	add.s32 	%r6668, %r6667, %r6580;
	add.s32 	%r6669, %r6668, %r6663;
	ld.const.u32 	%r6670, [K+180];
	add.s32 	%r6671, %r6669, %r6670;
	add.s32 	%r6672, %r6671, %r5320;
	shf.l.wrap.b32 	%r6673, %r6658, %r6658, 30;
	shf.l.wrap.b32 	%r6674, %r6658, %r6658, 19;
	xor.b32  	%r6675, %r6673, %r6674;
	shf.l.wrap.b32 	%r6676, %r6658, %r6658, 10;
	xor.b32  	%r6677, %r6675, %r6676;
	xor.b32  	%r6678, %r6632, %r6606;
	and.b32  	%r6679, %r6658, %r6678;
	and.b32  	%r6680, %r6632, %r6606;
	xor.b32  	%r6681, %r6679, %r6680;
	add.s32 	%r6682, %r6677, %r6681;
	add.s32 	%r6683, %r6672, %r6581;
	add.s32 	%r6684, %r6682, %r6672;
	shf.l.wrap.b32 	%r6685, %r6683, %r6683, 26;
	shf.l.wrap.b32 	%r6686, %r6683, %r6683, 21;
	xor.b32  	%r6687, %r6685, %r6686;
	shf.l.wrap.b32 	%r6688, %r6683, %r6683, 7;
	xor.b32  	%r6689, %r6687, %r6688;
	and.b32  	%r6690, %r6683, %r6657;
	not.b32 	%r6691, %r6683;
	and.b32  	%r6692, %r6631, %r6691;
	or.b32  	%r6693, %r6690, %r6692;
	add.s32 	%r6694, %r6693, %r6605;
	add.s32 	%r6695, %r6694, %r6689;
	ld.const.u32 	%r6696, [K+184];
	add.s32 	%r6697, %r6695, %r6696;
	add.s32 	%r6698, %r6697, %r5333;
	shf.l.wrap.b32 	%r6699, %r6684, %r6684, 30;
	shf.l.wrap.b32 	%r6700, %r6684, %r6684, 19;
	xor.b32  	%r6701, %r6699, %r6700;
	shf.l.wrap.b32 	%r6702, %r6684, %r6684, 10;
	xor.b32  	%r6703, %r6701, %r6702;
	xor.b32  	%r6704, %r6658, %r6632;
	and.b32  	%r6705, %r6684, %r6704;
	and.b32  	%r6706, %r6658, %r6632;
	xor.b32  	%r6707, %r6705, %r6706;
	add.s32 	%r6708, %r6703, %r6707;
	add.s32 	%r6709, %r6698, %r6606;
	add.s32 	%r6710, %r6708, %r6698;
	shf.l.wrap.b32 	%r6711, %r6709, %r6709, 26;
	shf.l.wrap.b32 	%r6712, %r6709, %r6709, 21;
	xor.b32  	%r6713, %r6711, %r6712;
	shf.l.wrap.b32 	%r6714, %r6709, %r6709, 7;
	xor.b32  	%r6715, %r6713, %r6714;
	and.b32  	%r6716, %r6709, %r6683;
	not.b32 	%r6717, %r6709;
	and.b32  	%r6718, %r6657, %r6717;
	or.b32  	%r6719, %r6716, %r6718;
	add.s32 	%r6720, %r6719, %r6631;
	add.s32 	%r6721, %r6720, %r6715;
	ld.const.u32 	%r6722, [K+188];
	add.s32 	%r6723, %r6721, %r6722;
	add.s32 	%r6724, %r6723, %r5346;
	shf.l.wrap.b32 	%r6725, %r6710, %r6710, 30;
	shf.l.wrap.b32 	%r6726, %r6710, %r6710, 19;
	xor.b32  	%r6727, %r6725, %r6726;
	shf.l.wrap.b32 	%r6728, %r6710, %r6710, 10;
	xor.b32  	%r6729, %r6727, %r6728;
	xor.b32  	%r6730, %r6684, %r6658;
	and.b32  	%r6731, %r6710, %r6730;
	and.b32  	%r6732, %r6684, %r6658;
	xor.b32  	%r6733, %r6731, %r6732;
	add.s32 	%r6734, %r6729, %r6733;
	add.s32 	%r6735, %r6724, %r6632;
	add.s32 	%r6736, %r6734, %r6724;
	shf.l.wrap.b32 	%r6737, %r6735, %r6735, 26;
	shf.l.wrap.b32 	%r6738, %r6735, %r6735, 21;
	xor.b32  	%r6739, %r6737, %r6738;
	shf.l.wrap.b32 	%r6740, %r6735, %r6735, 7;
	xor.b32  	%r6741, %r6739, %r6740;
	and.b32  	%r6742, %r6735, %r6709;
	not.b32 	%r6743, %r6735;
	and.b32  	%r6744, %r6683, %r6743;
	or.b32  	%r6745, %r6742, %r6744;
	add.s32 	%r6746, %r6745, %r6657;
	add.s32 	%r6747, %r6746, %r6741;
	ld.const.u32 	%r6748, [K+192];
	add.s32 	%r6749, %r6747, %r6748;
	add.s32 	%r6750, %r6749, %r5359;
	shf.l.wrap.b32 	%r6751, %r6736, %r6736, 30;
	shf.l.wrap.b32 	%r6752, %r6736, %r6736, 19;
	xor.b32  	%r6753, %r6751, %r6752;
	shf.l.wrap.b32 	%r6754, %r6736, %r6736, 10;
	xor.b32  	%r6755, %r6753, %r6754;
	xor.b32  	%r6756, %r6710, %r6684;
	and.b32  	%r6757, %r6736, %r6756;
	and.b32  	%r6758, %r6710, %r6684;
	xor.b32  	%r6759, %r6757, %r6758;
	add.s32 	%r6760, %r6755, %r6759;
	add.s32 	%r6761, %r6750, %r6658;
	add.s32 	%r6762, %r6760, %r6750;
	shf.l.wrap.b32 	%r6763, %r6761, %r6761, 26;
	shf.l.wrap.b32 	%r6764, %r6761, %r6761, 21;
	xor.b32  	%r6765, %r6763, %r6764;
	shf.l.wrap.b32 	%r6766, %r6761, %r6761, 7;
	xor.b32  	%r6767, %r6765, %r6766;
	and.b32  	%r6768, %r6761, %r6735;
	not.b32 	%r6769, %r6761;
	and.b32  	%r6770, %r6709, %r6769;
	or.b32  	%r6771, %r6768, %r6770;
	add.s32 	%r6772, %r6771, %r6683;
	add.s32 	%r6773, %r6772, %r6767;
	ld.const.u32 	%r6774, [K+196];
	add.s32 	%r6775, %r6773, %r6774;
	add.s32 	%r6776, %r6775, %r5372;
	shf.l.wrap.b32 	%r6777, %r6762, %r6762, 30;
	shf.l.wrap.b32 	%r6778, %r6762, %r6762, 19;
	xor.b32  	%r6779, %r6777, %r6778;
	shf.l.wrap.b32 	%r6780, %r6762, %r6762, 10;
	xor.b32  	%r6781, %r6779, %r6780;
	xor.b32  	%r6782, %r6736, %r6710;
	and.b32  	%r6783, %r6762, %r6782;
	and.b32  	%r6784, %r6736, %r6710;
	xor.b32  	%r6785, %r6783, %r6784;
	add.s32 	%r6786, %r6781, %r6785;
	add.s32 	%r6787, %r6776, %r6684;
	add.s32 	%r6788, %r6786, %r6776;
	shf.l.wrap.b32 	%r6789, %r6787, %r6787, 26;
	shf.l.wrap.b32 	%r6790, %r6787, %r6787, 21;
	xor.b32  	%r6791, %r6789, %r6790;
	shf.l.wrap.b32 	%r6792, %r6787, %r6787, 7;
	xor.b32  	%r6793, %r6791, %r6792;
	and.b32  	%r6794, %r6787, %r6761;
	not.b32 	%r6795, %r6787;
	and.b32  	%r6796, %r6735, %r6795;
	or.b32  	%r6797, %r6794, %r6796;
	add.s32 	%r6798, %r6797, %r6709;
	add.s32 	%r6799, %r6798, %r6793;
	ld.const.u32 	%r6800, [K+200];
	add.s32 	%r6801, %r6799, %r6800;
	add.s32 	%r6802, %r6801, %r5385;
	shf.l.wrap.b32 	%r6803, %r6788, %r6788, 30;
	shf.l.wrap.b32 	%r6804, %r6788, %r6788, 19;
	xor.b32  	%r6805, %r6803, %r6804;
	shf.l.wrap.b32 	%r6806, %r6788, %r6788, 10;
	xor.b32  	%r6807, %r6805, %r6806;
	xor.b32  	%r6808, %r6762, %r6736;
	and.b32  	%r6809, %r6788, %r6808;
	and.b32  	%r6810, %r6762, %r6736;
	xor.b32  	%r6811, %r6809, %r6810;
	add.s32 	%r6812, %r6807, %r6811;
	add.s32 	%r6813, %r6802, %r6710;
	add.s32 	%r6814, %r6812, %r6802;
	shf.l.wrap.b32 	%r6815, %r6813, %r6813, 26;
	shf.l.wrap.b32 	%r6816, %r6813, %r6813, 21;
	xor.b32  	%r6817, %r6815, %r6816;
	shf.l.wrap.b32 	%r6818, %r6813, %r6813, 7;
	xor.b32  	%r6819, %r6817, %r6818;
	and.b32  	%r6820, %r6813, %r6787;
	not.b32 	%r6821, %r6813;
	and.b32  	%r6822, %r6761, %r6821;
	or.b32  	%r6823, %r6820, %r6822;
	add.s32 	%r6824, %r6823, %r6735;
	add.s32 	%r6825, %r6824, %r6819;
	ld.const.u32 	%r6826, [K+204];
	add.s32 	%r6827, %r6825, %r6826;
	add.s32 	%r6828, %r6827, %r5398;
	shf.l.wrap.b32 	%r6829, %r6814, %r6814, 30;
	shf.l.wrap.b32 	%r6830, %r6814, %r6814, 19;
	xor.b32  	%r6831, %r6829, %r6830;
	shf.l.wrap.b32 	%r6832, %r6814, %r6814, 10;
	xor.b32  	%r6833, %r6831, %r6832;
	xor.b32  	%r6834, %r6788, %r6762;
	and.b32  	%r6835, %r6814, %r6834;
	and.b32  	%r6836, %r6788, %r6762;
	xor.b32  	%r6837, %r6835, %r6836;
	add.s32 	%r6838, %r6833, %r6837;
	add.s32 	%r6839, %r6828, %r6736;
	add.s32 	%r6840, %r6838, %r6828;
	shf.l.wrap.b32 	%r6841, %r6839, %r6839, 26;
	shf.l.wrap.b32 	%r6842, %r6839, %r6839, 21;
	xor.b32  	%r6843, %r6841, %r6842;
	shf.l.wrap.b32 	%r6844, %r6839, %r6839, 7;
	xor.b32  	%r6845, %r6843, %r6844;
	and.b32  	%r6846, %r6839, %r6813;
	not.b32 	%r6847, %r6839;
	and.b32  	%r6848, %r6787, %r6847;
	or.b32  	%r6849, %r6846, %r6848;
	add.s32 	%r6850, %r6849, %r6761;
	add.s32 	%r6851, %r6850, %r6845;
	ld.const.u32 	%r6852, [K+208];
	add.s32 	%r6853, %r6851, %r6852;
	add.s32 	%r6854, %r6853, %r5411;
	shf.l.wrap.b32 	%r6855, %r6840, %r6840, 30;
	shf.l.wrap.b32 	%r6856, %r6840, %r6840, 19;
	xor.b32  	%r6857, %r6855, %r6856;
	shf.l.wrap.b32 	%r6858, %r6840, %r6840, 10;
	xor.b32  	%r6859, %r6857, %r6858;
	xor.b32  	%r6860, %r6814, %r6788;
	and.b32  	%r6861, %r6840, %r6860;
	and.b32  	%r6862, %r6814, %r6788;
	xor.b32  	%r6863, %r6861, %r6862;
	add.s32 	%r6864, %r6859, %r6863;
	add.s32 	%r6865, %r6854, %r6762;
	add.s32 	%r6866, %r6864, %r6854;
	shf.l.wrap.b32 	%r6867, %r6865, %r6865, 26;
	shf.l.wrap.b32 	%r6868, %r6865, %r6865, 21;
	xor.b32  	%r6869, %r6867, %r6868;
	shf.l.wrap.b32 	%r6870, %r6865, %r6865, 7;
	xor.b32  	%r6871, %r6869, %r6870;
	and.b32  	%r6872, %r6865, %r6839;
	not.b32 	%r6873, %r6865;
	and.b32  	%r6874, %r6813, %r6873;
	or.b32  	%r6875, %r6872, %r6874;
	add.s32 	%r6876, %r6875, %r6787;
	add.s32 	%r6877, %r6876, %r6871;
	ld.const.u32 	%r6878, [K+212];
	add.s32 	%r6879, %r6877, %r6878;
	add.s32 	%r6880, %r6879, %r5424;
	shf.l.wrap.b32 	%r6881, %r6866, %r6866, 30;
	shf.l.wrap.b32 	%r6882, %r6866, %r6866, 19;
	xor.b32  	%r6883, %r6881, %r6882;
	shf.l.wrap.b32 	%r6884, %r6866, %r6866, 10;
	xor.b32  	%r6885, %r6883, %r6884;
	xor.b32  	%r6886, %r6840, %r6814;
	and.b32  	%r6887, %r6866, %r6886;
	and.b32  	%r6888, %r6840, %r6814;
	xor.b32  	%r6889, %r6887, %r6888;
	add.s32 	%r6890, %r6885, %r6889;
	add.s32 	%r6891, %r6880, %r6788;
	add.s32 	%r6892, %r6890, %r6880;
	shf.l.wrap.b32 	%r6893, %r6891, %r6891, 26;
	shf.l.wrap.b32 	%r6894, %r6891, %r6891, 21;
	xor.b32  	%r6895, %r6893, %r6894;
	shf.l.wrap.b32 	%r6896, %r6891, %r6891, 7;
	xor.b32  	%r6897, %r6895, %r6896;
	and.b32  	%r6898, %r6891, %r6865;
	not.b32 	%r6899, %r6891;
	and.b32  	%r6900, %r6839, %r6899;
	or.b32  	%r6901, %r6898, %r6900;
	add.s32 	%r6902, %r6901, %r6813;
	add.s32 	%r6903, %r6902, %r6897;
	ld.const.u32 	%r6904, [K+216];
	add.s32 	%r6905, %r6903, %r6904;
	add.s32 	%r6906, %r6905, %r5437;
	shf.l.wrap.b32 	%r6907, %r6892, %r6892, 30;
	shf.l.wrap.b32 	%r6908, %r6892, %r6892, 19;
	xor.b32  	%r6909, %r6907, %r6908;
	shf.l.wrap.b32 	%r6910, %r6892, %r6892, 10;
	xor.b32  	%r6911, %r6909, %r6910;
	xor.b32  	%r6912, %r6866, %r6840;
	and.b32  	%r6913, %r6892, %r6912;
	and.b32  	%r6914, %r6866, %r6840;
	xor.b32  	%r6915, %r6913, %r6914;
	add.s32 	%r6916, %r6911, %r6915;
	add.s32 	%r6917, %r6906, %r6814;
	add.s32 	%r6918, %r6916, %r6906;
	shf.l.wrap.b32 	%r6919, %r6917, %r6917, 26;
	shf.l.wrap.b32 	%r6920, %r6917, %r6917, 21;
	xor.b32  	%r6921, %r6919, %r6920;
	shf.l.wrap.b32 	%r6922, %r6917, %r6917, 7;
	xor.b32  	%r6923, %r6921, %r6922;
	and.b32  	%r6924, %r6917, %r6891;
	not.b32 	%r6925, %r6917;
	and.b32  	%r6926, %r6865, %r6925;
	or.b32  	%r6927, %r6924, %r6926;
	add.s32 	%r6928, %r6927, %r6839;
	add.s32 	%r6929, %r6928, %r6923;
	ld.const.u32 	%r6930, [K+220];
	add.s32 	%r6931, %r6929, %r6930;
	add.s32 	%r6932, %r6931, %r5450;
	shf.l.wrap.b32 	%r6933, %r6918, %r6918, 30;
	shf.l.wrap.b32 	%r6934, %r6918, %r6918, 19;
	xor.b32  	%r6935, %r6933, %r6934;
	shf.l.wrap.b32 	%r6936, %r6918, %r6918, 10;
	xor.b32  	%r6937, %r6935, %r6936;
	xor.b32  	%r6938, %r6892, %r6866;
	and.b32  	%r6939, %r6918, %r6938;
	and.b32  	%r6940, %r6892, %r6866;
	xor.b32  	%r6941, %r6939, %r6940;
	add.s32 	%r6942, %r6937, %r6941;
	add.s32 	%r6943, %r6932, %r6840;
	add.s32 	%r6944, %r6942, %r6932;
	shf.l.wrap.b32 	%r6945, %r6943, %r6943, 26;
	shf.l.wrap.b32 	%r6946, %r6943, %r6943, 21;
	xor.b32  	%r6947, %r6945, %r6946;
	shf.l.wrap.b32 	%r6948, %r6943, %r6943, 7;
	xor.b32  	%r6949, %r6947, %r6948;
	and.b32  	%r6950, %r6943, %r6917;
	not.b32 	%r6951, %r6943;
	and.b32  	%r6952, %r6891, %r6951;
	or.b32  	%r6953, %r6950, %r6952;
	add.s32 	%r6954, %r6953, %r6865;
	add.s32 	%r6955, %r6954, %r6949;
	ld.const.u32 	%r6956, [K+224];
	add.s32 	%r6957, %r6955, %r6956;
	add.s32 	%r6958, %r6957, %r5463;
	shf.l.wrap.b32 	%r6959, %r6944, %r6944, 30;
	shf.l.wrap.b32 	%r6960, %r6944, %r6944, 19;
	xor.b32  	%r6961, %r6959, %r6960;
	shf.l.wrap.b32 	%r6962, %r6944, %r6944, 10;
	xor.b32  	%r6963, %r6961, %r6962;
	xor.b32  	%r6964, %r6918, %r6892;
	and.b32  	%r6965, %r6944, %r6964;
	and.b32  	%r6966, %r6918, %r6892;
	xor.b32  	%r6967, %r6965, %r6966;
	add.s32 	%r6968, %r6963, %r6967;
	add.s32 	%r6969, %r6958, %r6866;
	add.s32 	%r6970, %r6968, %r6958;
	shf.l.wrap.b32 	%r6971, %r6969, %r6969, 26;
	shf.l.wrap.b32 	%r6972, %r6969, %r6969, 21;
	xor.b32  	%r6973, %r6971, %r6972;
	shf.l.wrap.b32 	%r6974, %r6969, %r6969, 7;
	xor.b32  	%r6975, %r6973, %r6974;
	and.b32  	%r6976, %r6969, %r6943;
	not.b32 	%r6977, %r6969;
	and.b32  	%r6978, %r6917, %r6977;
	or.b32  	%r6979, %r6976, %r6978;
	add.s32 	%r6980, %r6979, %r6891;
	add.s32 	%r6981, %r6980, %r6975;
	ld.const.u32 	%r6982, [K+228];
	add.s32 	%r6983, %r6981, %r6982;
	add.s32 	%r6984, %r6983, %r5476;
	shf.l.wrap.b32 	%r6985, %r6970, %r6970, 30;
	shf.l.wrap.b32 	%r6986, %r6970, %r6970, 19;
	xor.b32  	%r6987, %r6985, %r6986;
	shf.l.wrap.b32 	%r6988, %r6970, %r6970, 10;
	xor.b32  	%r6989, %r6987, %r6988;
	xor.b32  	%r6990, %r6944, %r6918;
	and.b32  	%r6991, %r6970, %r6990;
	and.b32  	%r6992, %r6944, %r6918;
	xor.b32  	%r6993, %r6991, %r6992;
	add.s32 	%r6994, %r6989, %r6993;
	add.s32 	%r6995, %r6984, %r6892;
	add.s32 	%r6996, %r6994, %r6984;
	shf.l.wrap.b32 	%r6997, %r6995, %r6995, 26;
	shf.l.wrap.b32 	%r6998, %r6995, %r6995, 21;
	xor.b32  	%r6999, %r6997, %r6998;
	shf.l.wrap.b32 	%r7000, %r6995, %r6995, 7;
	xor.b32  	%r7001, %r6999, %r7000;
	and.b32  	%r7002, %r6995, %r6969;
	not.b32 	%r7003, %r6995;
	and.b32  	%r7004, %r6943, %r7003;
	or.b32  	%r7005, %r7002, %r7004;
	add.s32 	%r7006, %r7005, %r6917;
	add.s32 	%r7007, %r7006, %r7001;
	ld.const.u32 	%r7008, [K+232];
	add.s32 	%r7009, %r7007, %r7008;
	add.s32 	%r7010, %r7009, %r5489;
	shf.l.wrap.b32 	%r7011, %r6996, %r6996, 30;
	shf.l.wrap.b32 	%r7012, %r6996, %r6996, 19;
	xor.b32  	%r7013, %r7011, %r7012;
	shf.l.wrap.b32 	%r7014, %r6996, %r6996, 10;
	xor.b32  	%r7015, %r7013, %r7014;
	xor.b32  	%r7016, %r6970, %r6944;
	and.b32  	%r7017, %r6996, %r7016;
	and.b32  	%r7018, %r6970, %r6944;
	xor.b32  	%r7019, %r7017, %r7018;
	add.s32 	%r7020, %r7015, %r7019;
	add.s32 	%r7021, %r7010, %r6918;
	add.s32 	%r7022, %r7020, %r7010;
	shf.l.wrap.b32 	%r7023, %r7021, %r7021, 26;
	shf.l.wrap.b32 	%r7024, %r7021, %r7021, 21;
	xor.b32  	%r7025, %r7023, %r7024;
	shf.l.wrap.b32 	%r7026, %r7021, %r7021, 7;
	xor.b32  	%r7027, %r7025, %r7026;
	and.b32  	%r7028, %r7021, %r6995;
	not.b32 	%r7029, %r7021;
	and.b32  	%r7030, %r6969, %r7029;
	or.b32  	%r7031, %r7028, %r7030;
	add.s32 	%r7032, %r7031, %r6943;
	add.s32 	%r7033, %r7032, %r7027;
	add.s32 	%r7034, %r7033, %r42;
	add.s32 	%r7035, %r7034, %r5502;
	shf.l.wrap.b32 	%r7036, %r7022, %r7022, 30;
	shf.l.wrap.b32 	%r7037, %r7022, %r7022, 19;
	xor.b32  	%r7038, %r7036, %r7037;
	shf.l.wrap.b32 	%r7039, %r7022, %r7022, 10;
	xor.b32  	%r7040, %r7038, %r7039;
	xor.b32  	%r7041, %r6996, %r6970;
	and.b32  	%r7042, %r7022, %r7041;
	and.b32  	%r7043, %r6996, %r6970;
	xor.b32  	%r7044, %r7042, %r7043;
	add.s32 	%r7045, %r7040, %r7044;
	add.s32 	%r7046, %r7035, %r6944;
	add.s32 	%r7047, %r7045, %r7035;
	shf.l.wrap.b32 	%r7048, %r7046, %r7046, 26;
	shf.l.wrap.b32 	%r7049, %r7046, %r7046, 21;
	xor.b32  	%r7050, %r7048, %r7049;
	shf.l.wrap.b32 	%r7051, %r7046, %r7046, 7;
	xor.b32  	%r7052, %r7050, %r7051;
	and.b32  	%r7053, %r7046, %r7021;
	not.b32 	%r7054, %r7046;
	and.b32  	%r7055, %r6995, %r7054;
	or.b32  	%r7056, %r7053, %r7055;
	add.s32 	%r7057, %r7056, %r6969;
	add.s32 	%r7058, %r7057, %r7052;
	ld.const.u32 	%r7059, [K+240];
	add.s32 	%r7060, %r7058, %r7059;
	add.s32 	%r7061, %r7060, %r5515;
	shf.l.wrap.b32 	%r7062, %r7047, %r7047, 30;
	shf.l.wrap.b32 	%r7063, %r7047, %r7047, 19;
	xor.b32  	%r7064, %r7062, %r7063;
	shf.l.wrap.b32 	%r7065, %r7047, %r7047, 10;
	xor.b32  	%r7066, %r7064, %r7065;
	xor.b32  	%r7067, %r7022, %r6996;
	and.b32  	%r7068, %r7047, %r7067;
	and.b32  	%r7069, %r7022, %r6996;
	xor.b32  	%r7070, %r7068, %r7069;
	add.s32 	%r7071, %r7066, %r7070;
	add.s32 	%r7072, %r7061, %r6970;
	add.s32 	%r7073, %r7071, %r7061;
	shf.l.wrap.b32 	%r7074, %r7072, %r7072, 26;
	shf.l.wrap.b32 	%r7075, %r7072, %r7072, 21;
	xor.b32  	%r7076, %r7074, %r7075;
	shf.l.wrap.b32 	%r7077, %r7072, %r7072, 7;
	xor.b32  	%r7078, %r7076, %r7077;
	and.b32  	%r7079, %r7072, %r7046;
	not.b32 	%r7080, %r7072;
	and.b32  	%r7081, %r7021, %r7080;
	or.b32  	%r7082, %r7079, %r7081;
	add.s32 	%r7083, %r7082, %r6995;
	add.s32 	%r7084, %r7083, %r7078;
	ld.const.u32 	%r7085, [K+244];
	add.s32 	%r7086, %r7084, %r7085;
	add.s32 	%r7087, %r7086, %r5528;
	shf.l.wrap.b32 	%r7088, %r7073, %r7073, 30;
	shf.l.wrap.b32 	%r7089, %r7073, %r7073, 19;
	xor.b32  	%r7090, %r7088, %r7089;
	shf.l.wrap.b32 	%r7091, %r7073, %r7073, 10;
	xor.b32  	%r7092, %r7090, %r7091;
	xor.b32  	%r7093, %r7047, %r7022;
	and.b32  	%r7094, %r7073, %r7093;
	and.b32  	%r7095, %r7047, %r7022;
	xor.b32  	%r7096, %r7094, %r7095;
	add.s32 	%r7097, %r7092, %r7096;
	add.s32 	%r7098, %r7087, %r6996;
	add.s32 	%r7099, %r7097, %r7087;
	shf.l.wrap.b32 	%r7100, %r7098, %r7098, 26;
	shf.l.wrap.b32 	%r7101, %r7098, %r7098, 21;
	xor.b32  	%r7102, %r7100, %r7101;
	shf.l.wrap.b32 	%r7103, %r7098, %r7098, 7;
	xor.b32  	%r7104, %r7102, %r7103;
	and.b32  	%r7105, %r7098, %r7072;
	not.b32 	%r7106, %r7098;
	and.b32  	%r7107, %r7046, %r7106;
	or.b32  	%r7108, %r7105, %r7107;
	add.s32 	%r7109, %r7108, %r7021;
	add.s32 	%r7110, %r7109, %r7104;
	ld.const.u32 	%r7111, [K+248];
	add.s32 	%r7112, %r7110, %r7111;
	add.s32 	%r7113, %r7112, %r5541;
	shf.l.wrap.b32 	%r7114, %r7099, %r7099, 30;
	shf.l.wrap.b32 	%r7115, %r7099, %r7099, 19;
	xor.b32  	%r7116, %r7114, %r7115;
	shf.l.wrap.b32 	%r7117, %r7099, %r7099, 10;
	xor.b32  	%r7118, %r7116, %r7117;
	xor.b32  	%r7119, %r7073, %r7047;
	and.b32  	%r7120, %r7099, %r7119;
	and.b32  	%r7121, %r7073, %r7047;
	xor.b32  	%r7122, %r7120, %r7121;
	add.s32 	%r7123, %r7118, %r7122;
	add.s32 	%r7124, %r7113, %r7022;
	add.s32 	%r7125, %r7123, %r7113;
	shf.l.wrap.b32 	%r7126, %r7124, %r7124, 26;
	shf.l.wrap.b32 	%r7127, %r7124, %r7124, 21;
	xor.b32  	%r7128, %r7126, %r7127;
	shf.l.wrap.b32 	%r7129, %r7124, %r7124, 7;
	xor.b32  	%r7130, %r7128, %r7129;
	and.b32  	%r7131, %r7124, %r7098;
	not.b32 	%r7132, %r7124;
	and.b32  	%r7133, %r7072, %r7132;
	or.b32  	%r7134, %r7131, %r7133;
	add.s32 	%r7135, %r7134, %r7046;
	add.s32 	%r7136, %r7135, %r7130;
	ld.const.u32 	%r7137, [K+252];
	add.s32 	%r7138, %r7136, %r7137;
	add.s32 	%r7139, %r7138, %r5554;
	shf.l.wrap.b32 	%r7140, %r7125, %r7125, 30;
	shf.l.wrap.b32 	%r7141, %r7125, %r7125, 19;
	xor.b32  	%r7142, %r7140, %r7141;
	shf.l.wrap.b32 	%r7143, %r7125, %r7125, 10;
	xor.b32  	%r7144, %r7142, %r7143;
	xor.b32  	%r7145, %r7099, %r7073;
	and.b32  	%r7146, %r7125, %r7145;
	and.b32  	%r7147, %r7099, %r7073;
	xor.b32  	%r7148, %r7146, %r7147;
	add.s32 	%r7149, %r7144, %r7148;
	add.s32 	%r7150, %r7149, %r7139;
	add.s32 	%r7151, %r7150, 1779033703;
	shr.u32 	%r7152, %r7151, 24;
	cvt.u16.u32 	%rs160, %r7152;
	ld.local.u8 	%rs161, [%rd2+32];
	setp.ne.s16 	%p53, %rs161, %rs160;
	st.local.u16 	[%rd373+46], %rs24;
	@%p53 bra 	$L__BB0_236;
	ld.shared.u16 	%rs162, [_ZZ24test_combinations_kernelPKtS0_S0_S0_S0_S0_S0_iiiiiPbPtE9s_targets+6];
	st.local.u16 	[%rd373+42], %rs162;
	mov.b64 	%rd364, 0;
$L__BB0_101:
	add.s64 	%rd226, %rd2, %rd364;
	mov.b16 	%rs163, 0;
	st.local.u8 	[%rd226], %rs163;
	add.s64 	%rd50, %rd364, 1;
	setp.lt.u64 	%p54, %rd364, 32;
	mov.u64 	%rd364, %rd50;
	@%p54 bra 	$L__BB0_101;
	mov.b32 	%r18886, 5;
	mov.u64 	%rd365, %rd373;
$L__BB0_103:
	ld.local.u16 	%r50, [%rd365];
	and.b32  	%r7154, %r50, 1024;
	setp.eq.s32 	%p55, %r7154, 0;
	@%p55 bra 	$L__BB0_105;
	add.s32 	%r7155, %r18886, -5;
	shr.s32 	%r7156, %r7155, 31;
	shr.u32 	%r7157, %r7156, 29;
	add.s32 	%r7158, %r7155, %r7157;
	and.b32  	%r7159, %r7158, -8;
	sub.s32 	%r7160, %r7159, %r7155;
	add.s32 	%r7161, %r7160, 7;
	shr.s32 	%r7162, %r7158, 3;
	mov.b32 	%r7163, 1;
	shl.b32 	%r7164, %r7163, %r7161;
	cvt.s64.s32 	%rd227, %r7162;
	add.s64 	%rd228, %rd2, %rd227;
	ld.local.u8 	%rs164, [%rd228];
	cvt.u16.u32 	%rs165, %r7164;
	or.b16  	%rs166, %rs164, %rs165;
	st.local.u8 	[%rd228], %rs166;
$L__BB0_105:
	and.b32  	%r7165, %r50, 512;
	setp.eq.s32 	%p56, %r7165, 0;
	@%p56 bra 	$L__BB0_107;
	add.s32 	%r7166, %r18886, -4;
	shr.s32 	%r7167, %r7166, 31;
	shr.u32 	%r7168, %r7167, 29;
	add.s32 	%r7169, %r7166, %r7168;
	and.b32  	%r7170, %r7169, -8;
	sub.s32 	%r7171, %r7170, %r7166;
	add.s32 	%r7172, %r7171, 7;
	shr.s32 	%r7173, %r7169, 3;
	mov.b32 	%r7174, 1;
	shl.b32 	%r7175, %r7174, %r7172;
	cvt.s64.s32 	%rd229, %r7173;
	add.s64 	%rd230, %rd2, %rd229;
	ld.local.u8 	%rs167, [%rd230];
	cvt.u16.u32 	%rs168, %r7175;
	or.b16  	%rs169, %rs167, %rs168;
	st.local.u8 	[%rd230], %rs169;
$L__BB0_107:
	and.b32  	%r7176, %r50, 256;
	setp.eq.s32 	%p57, %r7176, 0;
	@%p57 bra 	$L__BB0_109;
	add.s32 	%r7177, %r18886, -3;
	shr.s32 	%r7178, %r7177, 31;
	shr.u32 	%r7179, %r7178, 29;
	add.s32 	%r7180, %r7177, %r7179;
	and.b32  	%r7181, %r7180, -8;
	sub.s32 	%r7182, %r7181, %r7177;
	add.s32 	%r7183, %r7182, 7;
	shr.s32 	%r7184, %r7180, 3;
	mov.b32 	%r7185, 1;
	shl.b32 	%r7186, %r7185, %r7183;
	cvt.s64.s32 	%rd231, %r7184;
	add.s64 	%rd232, %rd2, %rd231;
	ld.local.u8 	%rs170, [%rd232];
	cvt.u16.u32 	%rs171, %r7186;
	or.b16  	%rs172, %rs170, %rs171;
	st.local.u8 	[%rd232], %rs172;
$L__BB0_109:
	and.b32  	%r7187, %r50, 128;
	setp.eq.s32 	%p58, %r7187, 0;
	@%p58 bra 	$L__BB0_111;
	add.s32 	%r7188, %r18886, -2;
	shr.s32 	%r7189, %r7188, 31;
	shr.u32 	%r7190, %r7189, 29;
	add.s32 	%r7191, %r7188, %r7190;
	and.b32  	%r7192, %r7191, -8;
	sub.s32 	%r7193, %r7192, %r7188;
	add.s32 	%r7194, %r7193, 7;
	shr.s32 	%r7195, %r7191, 3;
	mov.b32 	%r7196, 1;
	shl.b32 	%r7197, %r7196, %r7194;
	cvt.s64.s32 	%rd233, %r7195;
	add.s64 	%rd234, %rd2, %rd233;
	ld.local.u8 	%rs173, [%rd234];
	cvt.u16.u32 	%rs174, %r7197;
	or.b16  	%rs175, %rs173, %rs174;
	st.local.u8 	[%rd234], %rs175;
$L__BB0_111:
	and.b32  	%r7198, %r50, 64;
	setp.eq.s32 	%p59, %r7198, 0;
	@%p59 bra 	$L__BB0_113;
	add.s32 	%r7199, %r18886, -1;
	shr.s32 	%r7200, %r7199, 31;
	shr.u32 	%r7201, %r7200, 29;
	add.s32 	%r7202, %r7199, %r7201;
	and.b32  	%r7203, %r7202, -8;
	sub.s32 	%r7204, %r7203, %r7199;
	add.s32 	%r7205, %r7204, 7;
	shr.s32 	%r7206, %r7202, 3;
	mov.b32 	%r7207, 1;
	shl.b32 	%r7208, %r7207, %r7205;
	cvt.s64.s32 	%rd235, %r7206;
	add.s64 	%rd236, %rd2, %rd235;
	ld.local.u8 	%rs176, [%rd236];
	cvt.u16.u32 	%rs177, %r7208;
	or.b16  	%rs178, %rs176, %rs177;
	st.local.u8 	[%rd236], %rs178;
$L__BB0_113:
	and.b32  	%r7209, %r50, 32;
	setp.eq.s32 	%p60, %r7209, 0;
	@%p60 bra 	$L__BB0_115;
	shr.s32 	%r7210, %r18886, 31;
	shr.u32 	%r7211, %r7210, 29;
	add.s32 	%r7212, %r18886, %r7211;
	and.b32  	%r7213, %r7212, -8;
	sub.s32 	%r7214, %r7213, %r18886;
	add.s32 	%r7215, %r7214, 7;
	shr.s32 	%r7216, %r7212, 3;
	mov.b32 	%r7217, 1;
	shl.b32 	%r7218, %r7217, %r7215;
	cvt.s64.s32 	%rd237, %r7216;
	add.s64 	%rd238, %rd2, %rd237;
	ld.local.u8 	%rs179, [%rd238];
	cvt.u16.u32 	%rs180, %r7218;
	or.b16  	%rs181, %rs179, %rs180;
	st.local.u8 	[%rd238], %rs181;
$L__BB0_115:
	and.b32  	%r7219, %r50, 16;
	setp.eq.s32 	%p61, %r7219, 0;
	@%p61 bra 	$L__BB0_117;
	add.s32 	%r7220, %r18886, 1;
	shr.s32 	%r7221, %r7220, 31;
	shr.u32 	%r7222, %r7221, 29;
	add.s32 	%r7223, %r7220, %r7222;
	and.b32  	%r7224, %r7223, -8;
	sub.s32 	%r7225, %r7224, %r7220;
	add.s32 	%r7226, %r7225, 7;
	shr.s32 	%r7227, %r7223, 3;
	mov.b32 	%r7228, 1;
	shl.b32 	%r7229, %r7228, %r7226;
	cvt.s64.s32 	%rd239, %r7227;
	add.s64 	%rd240, %rd2, %rd239;
	ld.local.u8 	%rs182, [%rd240];
	cvt.u16.u32 	%rs183, %r7229;
	or.b16  	%rs184, %rs182, %rs183;
	st.local.u8 	[%rd240], %rs184;
$L__BB0_117:
	and.b32  	%r7230, %r50, 8;
	setp.eq.s32 	%p62, %r7230, 0;
	@%p62 bra 	$L__BB0_119;
	add.s32 	%r7231, %r18886, 2;
	shr.s32 	%r7232, %r7231, 31;
	shr.u32 	%r7233, %r7232, 29;
	add.s32 	%r7234, %r7231, %r7233;
	and.b32  	%r7235, %r7234, -8;
	sub.s32 	%r7236, %r7235, %r7231;
	add.s32 	%r7237, %r7236, 7;
	shr.s32 	%r7238, %r7234, 3;
	mov.b32 	%r7239, 1;
	shl.b32 	%r7240, %r7239, %r7237;
	cvt.s64.s32 	%rd241, %r7238;
	add.s64 	%rd242, %rd2, %rd241;
	ld.local.u8 	%rs185, [%rd242];
	cvt.u16.u32 	%rs186, %r7240;
	or.b16  	%rs187, %rs185, %rs186;
	st.local.u8 	[%rd242], %rs187;
$L__BB0_119:
	and.b32  	%r7241, %r50, 4;
	setp.eq.s32 	%p63, %r7241, 0;
	@%p63 bra 	$L__BB0_121;
	add.s32 	%r7242, %r18886, 3;
	shr.s32 	%r7243, %r7242, 31;
	shr.u32 	%r7244, %r7243, 29;
	add.s32 	%r7245, %r7242, %r7244;
	and.b32  	%r7246, %r7245, -8;
	sub.s32 	%r7247, %r7246, %r7242;
	add.s32 	%r7248, %r7247, 7;
	shr.s32 	%r7249, %r7245, 3;
	mov.b32 	%r7250, 1;
	shl.b32 	%r7251, %r7250, %r7248;
	cvt.s64.s32 	%rd243, %r7249;
	add.s64 	%rd244, %rd2, %rd243;
	ld.local.u8 	%rs188, [%rd244];
	cvt.u16.u32 	%rs189, %r7251;
	or.b16  	%rs190, %rs188, %rs189;
	st.local.u8 	[%rd244], %rs190;
$L__BB0_121:
	and.b32  	%r7252, %r50, 2;
	setp.eq.s32 	%p64, %r7252, 0;
	@%p64 bra 	$L__BB0_123;
	add.s32 	%r7253, %r18886, 4;
	shr.s32 	%r7254, %r7253, 31;
	shr.u32 	%r7255, %r7254, 29;
	add.s32 	%r7256, %r7253, %r7255;
	and.b32  	%r7257, %r7256, -8;
	sub.s32 	%r7258, %r7257, %r7253;
	add.s32 	%r7259, %r7258, 7;
	shr.s32 	%r7260, %r7256, 3;
	mov.b32 	%r7261, 1;
	shl.b32 	%r7262, %r7261, %r7259;
	cvt.s64.s32 	%rd245, %r7260;
	add.s64 	%rd246, %rd2, %rd245;
	ld.local.u8 	%rs191, [%rd246];
	cvt.u16.u32 	%rs192, %r7262;
	or.b16  	%rs193, %rs191, %rs192;
	st.local.u8 	[%rd246], %rs193;
$L__BB0_123:
	and.b32  	%r7263, %r50, 1;
	setp.eq.b32 	%p65, %r7263, 1;
	not.pred 	%p66, %p65;
	@%p66 bra 	$L__BB0_125;
	add.s32 	%r7264, %r18886, 5;
	shr.s32 	%r7265, %r7264, 31;
	shr.u32 	%r7266, %r7265, 29;
	add.s32 	%r7267, %r7264, %r7266;
	and.b32  	%r7268, %r7267, -8;
	sub.s32 	%r7269, %r7268, %r7264;
	add.s32 	%r7270, %r7269, 7;
	shr.s32 	%r7271, %r7267, 3;
	mov.b32 	%r7272, 1;
	shl.b32 	%r7273, %r7272, %r7270;
	cvt.s64.s32 	%rd247, %r7271;
	add.s64 	%rd248, %rd2, %rd247;
	ld.local.u8 	%rs194, [%rd248];
	cvt.u16.u32 	%rs195, %r7273;
	or.b16  	%rs196, %rs194, %rs195;
	st.local.u8 	[%rd248], %rs196;
$L__BB0_125:
	add.s32 	%r18886, %r18886, 11;
	add.s64 	%rd365, %rd365, 2;
	setp.ne.s32 	%p67, %r18886, 269;
	@%p67 bra 	$L__BB0_103;
	ld.local.u8 	%r7274, [%rd2+1];
	ld.local.u8 	%rs197, [%rd2+2];
	ld.local.u8 	%r7275, [%rd2+3];
	ld.local.u8 	%r7276, [%rd2+5];
	ld.local.u8 	%rs198, [%rd2+6];
	ld.local.u8 	%r7277, [%rd2+7];
	ld.local.u8 	%r7278, [%rd2+9];
	ld.local.u8 	%rs199, [%rd2+10];
	ld.local.u8 	%r7279, [%rd2+11];
	ld.local.u8 	%r7280, [%rd2+13];
	ld.local.u8 	%rs200, [%rd2+14];
	ld.local.u8 	%r7281, [%rd2+15];
	ld.local.u8 	%r7282, [%rd2+17];
	ld.local.u8 	%rs201, [%rd2+18];
	ld.local.u8 	%r7283, [%rd2+19];
	ld.local.u8 	%r7284, [%rd2+21];
	ld.local.u8 	%rs202, [%rd2+22];
	ld.local.u8 	%r7285, [%rd2+23];
	ld.local.u8 	%r7286, [%rd2+25];
	ld.local.u8 	%rs203, [%rd2+26];
	ld.local.u8 	%r7287, [%rd2+27];
	ld.local.u8 	%r7288, [%rd2+29];
	ld.local.u8 	%rs204, [%rd2+30];
	ld.local.u8 	%r7289, [%rd2+31];
	ld.local.u8 	%r7290, [%rd2];
	shl.b32 	%r7291, %r7290, 24;
	shl.b32 	%r7292, %r7274, 16;
	or.b32  	%r7293, %r7292, %r7291;
	mul.wide.u16 	%r7294, %rs197, 256;
	or.b32  	%r7295, %r7293, %r7294;
	or.b32  	%r7296, %r7295, %r7275;
	ld.local.u8 	%r7297, [%rd2+4];
	shl.b32 	%r7298, %r7297, 24;
	shl.b32 	%r7299, %r7276, 16;
	or.b32  	%r7300, %r7299, %r7298;
	mul.wide.u16 	%r7301, %rs198, 256;
	or.b32  	%r7302, %r7300, %r7301;
	or.b32  	%r7303, %r7302, %r7277;
	ld.local.u8 	%r7304, [%rd2+8];
	shl.b32 	%r7305, %r7304, 24;
	shl.b32 	%r7306, %r7278, 16;
	or.b32  	%r7307, %r7306, %r7305;
	mul.wide.u16 	%r7308, %rs199, 256;
	or.b32  	%r7309, %r7307, %r7308;
	or.b32  	%r7310, %r7309, %r7279;
	ld.local.u8 	%r7311, [%rd2+12];
	shl.b32 	%r7312, %r7311, 24;
	shl.b32 	%r7313, %r7280, 16;
	or.b32  	%r7314, %r7313, %r7312;
	mul.wide.u16 	%r7315, %rs200, 256;
	or.b32  	%r7316, %r7314, %r7315;
	or.b32  	%r7317, %r7316, %r7281;
	ld.local.u8 	%r7318, [%rd2+16];
	shl.b32 	%r7319, %r7318, 24;
	shl.b32 	%r7320, %r7282, 16;
	or.b32  	%r7321, %r7320, %r7319;
	mul.wide.u16 	%r7322, %rs201, 256;
	or.b32  	%r7323, %r7321, %r7322;
	or.b32  	%r7324, %r7323, %r7283;
	ld.local.u8 	%r7325, [%rd2+20];
	shl.b32 	%r7326, %r7325, 24;
	shl.b32 	%r7327, %r7284, 16;
	or.b32  	%r7328, %r7327, %r7326;
	mul.wide.u16 	%r7329, %rs202, 256;
	or.b32  	%r7330, %r7328, %r7329;
	or.b32  	%r7331, %r7330, %r7285;
	ld.local.u8 	%r7332, [%rd2+24];
	shl.b32 	%r7333, %r7332, 24;
	shl.b32 	%r7334, %r7286, 16;
	or.b32  	%r7335, %r7334, %r7333;
	mul.wide.u16 	%r7336, %rs203, 256;
	or.b32  	%r7337, %r7335, %r7336;
	or.b32  	%r7338, %r7337, %r7287;
	ld.local.u8 	%r7339, [%rd2+28];
	shl.b32 	%r7340, %r7339, 24;
	shl.b32 	%r7341, %r7288, 16;
	or.b32  	%r7342, %r7341, %r7340;
	mul.wide.u16 	%r7343, %rs204, 256;
	or.b32  	%r7344, %r7342, %r7343;
	or.b32  	%r7345, %r7344, %r7289;
	shf.l.wrap.b32 	%r7346, %r7303, %r7303, 25;
	shf.l.wrap.b32 	%r7347, %r7302, %r7303, 14;
	xor.b32  	%r7348, %r7346, %r7347;
	shr.u32 	%r7349, %r7303, 3;
	xor.b32  	%r7350, %r7348, %r7349;
	add.s32 	%r7351, %r7296, %r7350;
	shf.l.wrap.b32 	%r7352, %r7310, %r7310, 25;
	shf.l.wrap.b32 	%r7353, %r7309, %r7310, 14;
	xor.b32  	%r7354, %r7352, %r7353;
	shr.u32 	%r7355, %r7310, 3;
	xor.b32  	%r7356, %r7354, %r7355;
	add.s32 	%r7357, %r7303, %r7356;
	add.s32 	%r7358, %r7357, 10485760;
	shf.l.wrap.b32 	%r7359, %r7351, %r7351, 15;
	shf.l.wrap.b32 	%r7360, %r7351, %r7351, 13;
	xor.b32  	%r7361, %r7359, %r7360;
	shr.u32 	%r7362, %r7351, 10;
	xor.b32  	%r7363, %r7361, %r7362;
	shf.l.wrap.b32 	%r7364, %r7317, %r7317, 25;
	shf.l.wrap.b32 	%r7365, %r7316, %r7317, 14;
	xor.b32  	%r7366, %r7364, %r7365;
	shr.u32 	%r7367, %r7317, 3;
	xor.b32  	%r7368, %r7366, %r7367;
	add.s32 	%r7369, %r7363, %r7310;
	add.s32 	%r7370, %r7369, %r7368;
	shf.l.wrap.b32 	%r7371, %r7358, %r7358, 15;
	shf.l.wrap.b32 	%r7372, %r7358, %r7358, 13;
	xor.b32  	%r7373, %r7371, %r7372;
	shr.u32 	%r7374, %r7358, 10;
	xor.b32  	%r7375, %r7373, %r7374;
	shf.l.wrap.b32 	%r7376, %r7324, %r7324, 25;
	shf.l.wrap.b32 	%r7377, %r7323, %r7324, 14;
	xor.b32  	%r7378, %r7376, %r7377;
	shr.u32 	%r7379, %r7324, 3;
	xor.b32  	%r7380, %r7378, %r7379;
	add.s32 	%r7381, %r7375, %r7317;
	add.s32 	%r7382, %r7381, %r7380;
	shf.l.wrap.b32 	%r7383, %r7370, %r7370, 15;
	shf.l.wrap.b32 	%r7384, %r7370, %r7370, 13;
	xor.b32  	%r7385, %r7383, %r7384;
	shr.u32 	%r7386, %r7370, 10;
	xor.b32  	%r7387, %r7385, %r7386;
	shf.l.wrap.b32 	%r7388, %r7331, %r7331, 25;
	shf.l.wrap.b32 	%r7389, %r7330, %r7331, 14;
	xor.b32  	%r7390, %r7388, %r7389;
	shr.u32 	%r7391, %r7331, 3;
	xor.b32  	%r7392, %r7390, %r7391;
	add.s32 	%r7393, %r7387, %r7324;
	add.s32 	%r7394, %r7393, %r7392;
	shf.l.wrap.b32 	%r7395, %r7382, %r7382, 15;
	shf.l.wrap.b32 	%r7396, %r7382, %r7382, 13;
	xor.b32  	%r7397, %r7395, %r7396;
	shr.u32 	%r7398, %r7382, 10;
	xor.b32  	%r7399, %r7397, %r7398;
	shf.l.wrap.b32 	%r7400, %r7338, %r7338, 25;
	shf.l.wrap.b32 	%r7401, %r7337, %r7338, 14;
	xor.b32  	%r7402, %r7400, %r7401;
	shr.u32 	%r7403, %r7338, 3;
	xor.b32  	%r7404, %r7402, %r7403;
	add.s32 	%r7405, %r7399, %r7331;
	add.s32 	%r7406, %r7405, %r7404;
	shf.l.wrap.b32 	%r7407, %r7394, %r7394, 15;
	shf.l.wrap.b32 	%r7408, %r7394, %r7394, 13;
	xor.b32  	%r7409, %r7407, %r7408;
	shr.u32 	%r7410, %r7394, 10;
	xor.b32  	%r7411, %r7409, %r7410;
	add.s32 	%r7412, %r7411, %r7338;
	shf.l.wrap.b32 	%r7413, %r7345, %r7345, 25;
	shf.l.wrap.b32 	%r7414, %r7344, %r7345, 14;
	xor.b32  	%r7415, %r7413, %r7414;
	shr.u32 	%r7416, %r7345, 3;
	xor.b32  	%r7417, %r7415, %r7416;
	add.s32 	%r7418, %r7412, %r7417;
	add.s32 	%r7419, %r7418, 256;
	shf.l.wrap.b32 	%r7420, %r7406, %r7406, 15;
	shf.l.wrap.b32 	%r7421, %r7406, %r7406, 13;
	xor.b32  	%r7422, %r7420, %r7421;
	shr.u32 	%r7423, %r7406, 10;
	xor.b32  	%r7424, %r7422, %r7423;
	add.s32 	%r7425, %r7424, %r7351;
	add.s32 	%r7426, %r7425, %r7345;
	add.s32 	%r7427, %r7426, 285220864;
	shf.l.wrap.b32 	%r7428, %r7419, %r7419, 15;
	shf.l.wrap.b32 	%r7429, %r7419, %r7419, 13;
	xor.b32  	%r7430, %r7428, %r7429;
	shr.u32 	%r7431, %r7419, 10;
	xor.b32  	%r7432, %r7430, %r7431;
	add.s32 	%r7433, %r7432, %r7358;
	xor.b32  	%r7434, %r7433, -2147483648;
	shf.l.wrap.b32 	%r7435, %r7427, %r7427, 15;
	shf.l.wrap.b32 	%r7436, %r7427, %r7427, 13;
	xor.b32  	%r7437, %r7435, %r7436;
	shr.u32 	%r7438, %r7427, 10;
	xor.b32  	%r7439, %r7437, %r7438;
	add.s32 	%r7440, %r7439, %r7370;
	shf.l.wrap.b32 	%r7441, %r7434, %r7433, 15;
	shf.l.wrap.b32 	%r7442, %r7434, %r7433, 13;
	xor.b32  	%r7443, %r7441, %r7442;
	shr.u32 	%r7444, %r7434, 10;
	xor.b32  	%r7445, %r7443, %r7444;
	add.s32 	%r7446, %r7445, %r7382;
	shf.l.wrap.b32 	%r7447, %r7440, %r7440, 15;
	shf.l.wrap.b32 	%r7448, %r7440, %r7440, 13;
	xor.b32  	%r7449, %r7447, %r7448;
	shr.u32 	%r7450, %r7440, 10;
	xor.b32  	%r7451, %r7449, %r7450;
	add.s32 	%r7452, %r7451, %r7394;
	shf.l.wrap.b32 	%r7453, %r7446, %r7446, 15;
	shf.l.wrap.b32 	%r7454, %r7446, %r7446, 13;
	xor.b32  	%r7455, %r7453, %r7454;
	shr.u32 	%r7456, %r7446, 10;
	xor.b32  	%r7457, %r7455, %r7456;
	add.s32 	%r7458, %r7457, %r7406;
	shf.l.wrap.b32 	%r7459, %r7452, %r7452, 15;
	shf.l.wrap.b32 	%r7460, %r7452, %r7452, 13;
	xor.b32  	%r7461, %r7459, %r7460;
	shr.u32 	%r7462, %r7452, 10;
	xor.b32  	%r7463, %r7461, %r7462;
	add.s32 	%r7464, %r7463, %r7419;
	shf.l.wrap.b32 	%r7465, %r7458, %r7458, 15;
	shf.l.wrap.b32 	%r7466, %r7458, %r7458, 13;
	xor.b32  	%r7467, %r7465, %r7466;
	shr.u32 	%r7468, %r7458, 10;
	xor.b32  	%r7469, %r7467, %r7468;
	add.s32 	%r7470, %r7469, %r7427;
	add.s32 	%r7471, %r7470, 4194338;
	shf.l.wrap.b32 	%r7472, %r7464, %r7464, 15;
	shf.l.wrap.b32 	%r7473, %r7464, %r7464, 13;
	xor.b32  	%r7474, %r7472, %r7473;
	shr.u32 	%r7475, %r7464, 10;
	xor.b32  	%r7476, %r7474, %r7475;
	add.s32 	%r7477, %r7476, %r7434;
	shf.l.wrap.b32 	%r7478, %r7351, %r7351, 25;
	shf.l.wrap.b32 	%r7479, %r7351, %r7351, 14;
	xor.b32  	%r7480, %r7478, %r7479;
	shr.u32 	%r7481, %r7351, 3;
	xor.b32  	%r7482, %r7480, %r7481;
	add.s32 	%r7483, %r7477, %r7482;
	add.s32 	%r7484, %r7483, 256;
	shf.l.wrap.b32 	%r7485, %r7471, %r7471, 15;
	shf.l.wrap.b32 	%r7486, %r7471, %r7471, 13;
	xor.b32  	%r7487, %r7485, %r7486;
	shr.u32 	%r7488, %r7471, 10;
	xor.b32  	%r7489, %r7487, %r7488;
	add.s32 	%r7490, %r7489, %r7440;
	shf.l.wrap.b32 	%r7491, %r7358, %r7358, 25;
	shf.l.wrap.b32 	%r7492, %r7358, %r7358, 14;
	xor.b32  	%r7493, %r7491, %r7492;
	shr.u32 	%r7494, %r7358, 3;
	xor.b32  	%r7495, %r7493, %r7494;
	add.s32 	%r7496, %r7490, %r7351;
	add.s32 	%r7497, %r7496, %r7495;
	shf.l.wrap.b32 	%r7498, %r7484, %r7484, 15;
	shf.l.wrap.b32 	%r7499, %r7484, %r7484, 13;
	xor.b32  	%r7500, %r7498, %r7499;
	shr.u32 	%r7501, %r7484, 10;
	xor.b32  	%r7502, %r7500, %r7501;
	add.s32 	%r7503, %r7502, %r7446;
	shf.l.wrap.b32 	%r7504, %r7370, %r7370, 25;
	shf.l.wrap.b32 	%r7505, %r7370, %r7370, 14;
	xor.b32  	%r7506, %r7504, %r7505;
	shr.u32 	%r7507, %r7370, 3;
	xor.b32  	%r7508, %r7506, %r7507;
	add.s32 	%r7509, %r7503, %r7358;
	add.s32 	%r7510, %r7509, %r7508;
	shf.l.wrap.b32 	%r7511, %r7497, %r7497, 15;
	shf.l.wrap.b32 	%r7512, %r7497, %r7497, 13;
	xor.b32  	%r7513, %r7511, %r7512;
	shr.u32 	%r7514, %r7497, 10;
	xor.b32  	%r7515, %r7513, %r7514;
	add.s32 	%r7516, %r7515, %r7452;
	shf.l.wrap.b32 	%r7517, %r7382, %r7382, 25;
	shf.l.wrap.b32 	%r7518, %r7382, %r7382, 14;
	xor.b32  	%r7519, %r7517, %r7518;
	shr.u32 	%r7520, %r7382, 3;
	xor.b32  	%r7521, %r7519, %r7520;
	add.s32 	%r7522, %r7516, %r7370;
	add.s32 	%r7523, %r7522, %r7521;
	shf.l.wrap.b32 	%r7524, %r7510, %r7510, 15;
	shf.l.wrap.b32 	%r7525, %r7510, %r7510, 13;
	xor.b32  	%r7526, %r7524, %r7525;
	shr.u32 	%r7527, %r7510, 10;
	xor.b32  	%r7528, %r7526, %r7527;
	add.s32 	%r7529, %r7528, %r7458;
	shf.l.wrap.b32 	%r7530, %r7394, %r7394, 25;
	shf.l.wrap.b32 	%r7531, %r7394, %r7394, 14;
	xor.b32  	%r7532, %r7530, %r7531;
	shr.u32 	%r7533, %r7394, 3;
	xor.b32  	%r7534, %r7532, %r7533;
	add.s32 	%r7535, %r7529, %r7382;
	add.s32 	%r7536, %r7535, %r7534;
	shf.l.wrap.b32 	%r7537, %r7523, %r7523, 15;
	shf.l.wrap.b32 	%r7538, %r7523, %r7523, 13;
	xor.b32  	%r7539, %r7537, %r7538;
	shr.u32 	%r7540, %r7523, 10;
	xor.b32  	%r7541, %r7539, %r7540;
	add.s32 	%r7542, %r7541, %r7464;
	shf.l.wrap.b32 	%r7543, %r7406, %r7406, 25;
	shf.l.wrap.b32 	%r7544, %r7406, %r7406, 14;
	xor.b32  	%r7545, %r7543, %r7544;
	shr.u32 	%r7546, %r7406, 3;
	xor.b32  	%r7547, %r7545, %r7546;
	add.s32 	%r7548, %r7542, %r7394;
	add.s32 	%r7549, %r7548, %r7547;
	shf.l.wrap.b32 	%r7550, %r7536, %r7536, 15;
	shf.l.wrap.b32 	%r7551, %r7536, %r7536, 13;
	xor.b32  	%r7552, %r7550, %r7551;
	shr.u32 	%r7553, %r7536, 10;
	xor.b32  	%r7554, %r7552, %r7553;
	add.s32 	%r7555, %r7554, %r7471;
	shf.l.wrap.b32 	%r7556, %r7419, %r7419, 25;
	shf.l.wrap.b32 	%r7557, %r7419, %r7419, 14;
	xor.b32  	%r7558, %r7556, %r7557;
	shr.u32 	%r7559, %r7419, 3;
	xor.b32  	%r7560, %r7558, %r7559;
	add.s32 	%r7561, %r7555, %r7406;
	add.s32 	%r7562, %r7561, %r7560;
	shf.l.wrap.b32 	%r7563, %r7549, %r7549, 15;
	shf.l.wrap.b32 	%r7564, %r7549, %r7549, 13;
	xor.b32  	%r7565, %r7563, %r7564;
	shr.u32 	%r7566, %r7549, 10;
	xor.b32  	%r7567, %r7565, %r7566;
	add.s32 	%r7568, %r7567, %r7484;
	shf.l.wrap.b32 	%r7569, %r7427, %r7427, 25;
	shf.l.wrap.b32 	%r7570, %r7427, %r7427, 14;
	xor.b32  	%r7571, %r7569, %r7570;
	shr.u32 	%r7572, %r7427, 3;
	xor.b32  	%r7573, %r7571, %r7572;
	add.s32 	%r7574, %r7568, %r7419;
	add.s32 	%r7575, %r7574, %r7573;
	shf.l.wrap.b32 	%r7576, %r7562, %r7562, 15;
	shf.l.wrap.b32 	%r7577, %r7562, %r7562, 13;
	xor.b32  	%r7578, %r7576, %r7577;
	shr.u32 	%r7579, %r7562, 10;
	xor.b32  	%r7580, %r7578, %r7579;
	add.s32 	%r7581, %r7580, %r7497;
	shf.l.wrap.b32 	%r7582, %r7434, %r7433, 25;
	shf.l.wrap.b32 	%r7583, %r7434, %r7433, 14;
	xor.b32  	%r7584, %r7582, %r7583;
	shr.u32 	%r7585, %r7434, 3;
	xor.b32  	%r7586, %r7584, %r7585;
	add.s32 	%r7587, %r7581, %r7427;
	add.s32 	%r7588, %r7587, %r7586;
	shf.l.wrap.b32 	%r7589, %r7575, %r7575, 15;
	shf.l.wrap.b32 	%r7590, %r7575, %r7575, 13;
	xor.b32  	%r7591, %r7589, %r7590;
	shr.u32 	%r7592, %r7575, 10;
	xor.b32  	%r7593, %r7591, %r7592;
	add.s32 	%r7594, %r7593, %r7510;
	shf.l.wrap.b32 	%r7595, %r7440, %r7440, 25;
	shf.l.wrap.b32 	%r7596, %r7440, %r7440, 14;
	xor.b32  	%r7597, %r7595, %r7596;
	shr.u32 	%r7598, %r7440, 3;
	xor.b32  	%r7599, %r7597, %r7598;
	add.s32 	%r7600, %r7594, %r7434;
	add.s32 	%r7601, %r7600, %r7599;
	shf.l.wrap.b32 	%r7602, %r7588, %r7588, 15;
	shf.l.wrap.b32 	%r7603, %r7588, %r7588, 13;
	xor.b32  	%r7604, %r7602, %r7603;
	shr.u32 	%r7605, %r7588, 10;
	xor.b32  	%r7606, %r7604, %r7605;
	add.s32 	%r7607, %r7606, %r7523;
	shf.l.wrap.b32 	%r7608, %r7446, %r7446, 25;
	shf.l.wrap.b32 	%r7609, %r7446, %r7446, 14;
	xor.b32  	%r7610, %r7608, %r7609;
	shr.u32 	%r7611, %r7446, 3;
	xor.b32  	%r7612, %r7610, %r7611;
	add.s32 	%r7613, %r7607, %r7440;
	add.s32 	%r7614, %r7613, %r7612;
	shf.l.wrap.b32 	%r7615, %r7601, %r7601, 15;
	shf.l.wrap.b32 	%r7616, %r7601, %r7601, 13;
	xor.b32  	%r7617, %r7615, %r7616;
	shr.u32 	%r7618, %r7601, 10;
	xor.b32  	%r7619, %r7617, %r7618;
	add.s32 	%r7620, %r7619, %r7536;
	shf.l.wrap.b32 	%r7621, %r7452, %r7452, 25;
	shf.l.wrap.b32 	%r7622, %r7452, %r7452, 14;
	xor.b32  	%r7623, %r7621, %r7622;
	shr.u32 	%r7624, %r7452, 3;
	xor.b32  	%r7625, %r7623, %r7624;
	add.s32 	%r7626, %r7620, %r7446;
	add.s32 	%r7627, %r7626, %r7625;
	shf.l.wrap.b32 	%r7628, %r7614, %r7614, 15;
	shf.l.wrap.b32 	%r7629, %r7614, %r7614, 13;
	xor.b32  	%r7630, %r7628, %r7629;
	shr.u32 	%r7631, %r7614, 10;
	xor.b32  	%r7632, %r7630, %r7631;
	add.s32 	%r7633, %r7632, %r7549;
	shf.l.wrap.b32 	%r7634, %r7458, %r7458, 25;
	shf.l.wrap.b32 	%r7635, %r7458, %r7458, 14;
	xor.b32  	%r7636, %r7634, %r7635;
	shr.u32 	%r7637, %r7458, 3;
	xor.b32  	%r7638, %r7636, %r7637;
	add.s32 	%r7639, %r7633, %r7452;
	add.s32 	%r7640, %r7639, %r7638;
	shf.l.wrap.b32 	%r7641, %r7627, %r7627, 15;
	shf.l.wrap.b32 	%r7642, %r7627, %r7627, 13;
	xor.b32  	%r7643, %r7641, %r7642;
	shr.u32 	%r7644, %r7627, 10;
	xor.b32  	%r7645, %r7643, %r7644;
	add.s32 	%r7646, %r7645, %r7562;
	shf.l.wrap.b32 	%r7647, %r7464, %r7464, 25;
	shf.l.wrap.b32 	%r7648, %r7464, %r7464, 14;
	xor.b32  	%r7649, %r7647, %r7648;
	shr.u32 	%r7650, %r7464, 3;
	xor.b32  	%r7651, %r7649, %r7650;
	add.s32 	%r7652, %r7646, %r7458;
	add.s32 	%r7653, %r7652, %r7651;
	shf.l.wrap.b32 	%r7654, %r7640, %r7640, 15;
	shf.l.wrap.b32 	%r7655, %r7640, %r7640, 13;
	xor.b32  	%r7656, %r7654, %r7655;
	shr.u32 	%r7657, %r7640, 10;
	xor.b32  	%r7658, %r7656, %r7657;
	add.s32 	%r7659, %r7658, %r7575;
	shf.l.wrap.b32 	%r7660, %r7471, %r7471, 25;
	shf.l.wrap.b32 	%r7661, %r7471, %r7471, 14;
	xor.b32  	%r7662, %r7660, %r7661;
	shr.u32 	%r7663, %r7471, 3;
	xor.b32  	%r7664, %r7662, %r7663;
	add.s32 	%r7665, %r7659, %r7464;
	add.s32 	%r7666, %r7665, %r7664;
	shf.l.wrap.b32 	%r7667, %r7653, %r7653, 15;
	shf.l.wrap.b32 	%r7668, %r7653, %r7653, 13;
	xor.b32  	%r7669, %r7667, %r7668;
	shr.u32 	%r7670, %r7653, 10;
	xor.b32  	%r7671, %r7669, %r7670;
	add.s32 	%r7672, %r7671, %r7588;
	shf.l.wrap.b32 	%r7673, %r7484, %r7484, 25;
	shf.l.wrap.b32 	%r7674, %r7484, %r7484, 14;
	xor.b32  	%r7675, %r7673, %r7674;
	shr.u32 	%r7676, %r7484, 3;
	xor.b32  	%r7677, %r7675, %r7676;
	add.s32 	%r7678, %r7672, %r7471;
	add.s32 	%r7679, %r7678, %r7677;
	shf.l.wrap.b32 	%r7680, %r7666, %r7666, 15;
	shf.l.wrap.b32 	%r7681, %r7666, %r7666, 13;
	xor.b32  	%r7682, %r7680, %r7681;
	shr.u32 	%r7683, %r7666, 10;
	xor.b32  	%r7684, %r7682, %r7683;
	add.s32 	%r7685, %r7684, %r7601;
	shf.l.wrap.b32 	%r7686, %r7497, %r7497, 25;
	shf.l.wrap.b32 	%r7687, %r7497, %r7497, 14;
	xor.b32  	%r7688, %r7686, %r7687;
	shr.u32 	%r7689, %r7497, 3;
	xor.b32  	%r7690, %r7688, %r7689;
	add.s32 	%r7691, %r7685, %r7484;
	add.s32 	%r7692, %r7691, %r7690;
	shf.l.wrap.b32 	%r7693, %r7679, %r7679, 15;
	shf.l.wrap.b32 	%r7694, %r7679, %r7679, 13;
	xor.b32  	%r7695, %r7693, %r7694;
	shr.u32 	%r7696, %r7679, 10;
	xor.b32  	%r7697, %r7695, %r7696;
	add.s32 	%r7698, %r7697, %r7614;
	shf.l.wrap.b32 	%r7699, %r7510, %r7510, 25;
	shf.l.wrap.b32 	%r7700, %r7510, %r7510, 14;
	xor.b32  	%r7701, %r7699, %r7700;
	shr.u32 	%r7702, %r7510, 3;
	xor.b32  	%r7703, %r7701, %r7702;
	add.s32 	%r7704, %r7698, %r7497;
	add.s32 	%r7705, %r7704, %r7703;
	shf.l.wrap.b32 	%r7706, %r7692, %r7692, 15;
	shf.l.wrap.b32 	%r7707, %r7692, %r7692, 13;
	xor.b32  	%r7708, %r7706, %r7707;
	shr.u32 	%r7709, %r7692, 10;
	xor.b32  	%r7710, %r7708, %r7709;
	add.s32 	%r7711, %r7710, %r7627;
	shf.l.wrap.b32 	%r7712, %r7523, %r7523, 25;
	shf.l.wrap.b32 	%r7713, %r7523, %r7523, 14;
	xor.b32  	%r7714, %r7712, %r7713;
	shr.u32 	%r7715, %r7523, 3;
	xor.b32  	%r7716, %r7714, %r7715;
	add.s32 	%r7717, %r7711, %r7510;
	add.s32 	%r7718, %r7717, %r7716;
	shf.l.wrap.b32 	%r7719, %r7705, %r7705, 15;
	shf.l.wrap.b32 	%r7720, %r7705, %r7705, 13;
	xor.b32  	%r7721, %r7719, %r7720;
	shr.u32 	%r7722, %r7705, 10;
	xor.b32  	%r7723, %r7721, %r7722;
	add.s32 	%r7724, %r7723, %r7640;
	shf.l.wrap.b32 	%r7725, %r7536, %r7536, 25;
	shf.l.wrap.b32 	%r7726, %r7536, %r7536, 14;
	xor.b32  	%r7727, %r7725, %r7726;
	shr.u32 	%r7728, %r7536, 3;
	xor.b32  	%r7729, %r7727, %r7728;
	add.s32 	%r7730, %r7724, %r7523;
	add.s32 	%r7731, %r7730, %r7729;
	shf.l.wrap.b32 	%r7732, %r7718, %r7718, 15;
	shf.l.wrap.b32 	%r7733, %r7718, %r7718, 13;
	xor.b32  	%r7734, %r7732, %r7733;
	shr.u32 	%r7735, %r7718, 10;
	xor.b32  	%r7736, %r7734, %r7735;
	add.s32 	%r7737, %r7736, %r7653;
	shf.l.wrap.b32 	%r7738, %r7549, %r7549, 25;
	shf.l.wrap.b32 	%r7739, %r7549, %r7549, 14;
	xor.b32  	%r7740, %r7738, %r7739;
	shr.u32 	%r7741, %r7549, 3;
	xor.b32  	%r7742, %r7740, %r7741;
	add.s32 	%r7743, %r7737, %r7536;
	add.s32 	%r7744, %r7743, %r7742;
	shf.l.wrap.b32 	%r7745, %r7731, %r7731, 15;
	shf.l.wrap.b32 	%r7746, %r7731, %r7731, 13;
	xor.b32  	%r7747, %r7745, %r7746;
	shr.u32 	%r7748, %r7731, 10;
	xor.b32  	%r7749, %r7747, %r7748;
	add.s32 	%r7750, %r7749, %r7666;
	shf.l.wrap.b32 	%r7751, %r7562, %r7562, 25;
	shf.l.wrap.b32 	%r7752, %r7562, %r7562, 14;
	xor.b32  	%r7753, %r7751, %r7752;
	shr.u32 	%r7754, %r7562, 3;
	xor.b32  	%r7755, %r7753, %r7754;
	add.s32 	%r7756, %r7750, %r7549;
	add.s32 	%r7757, %r7756, %r7755;
	shf.l.wrap.b32 	%r7758, %r7744, %r7744, 15;
	shf.l.wrap.b32 	%r7759, %r7744, %r7744, 13;
	xor.b32  	%r7760, %r7758, %r7759;
	shr.u32 	%r7761, %r7744, 10;
	xor.b32  	%r7762, %r7760, %r7761;
	add.s32 	%r7763, %r7762, %r7679;
	shf.l.wrap.b32 	%r7764, %r7575, %r7575, 25;
	shf.l.wrap.b32 	%r7765, %r7575, %r7575, 14;
	xor.b32  	%r7766, %r7764, %r7765;
	shr.u32 	%r7767, %r7575, 3;
	xor.b32  	%r7768, %r7766, %r7767;
	add.s32 	%r7769, %r7763, %r7562;
	add.s32 	%r7770, %r7769, %r7768;
	shf.l.wrap.b32 	%r7771, %r7757, %r7757, 15;
	shf.l.wrap.b32 	%r7772, %r7757, %r7757, 13;
	xor.b32  	%r7773, %r7771, %r7772;
	shr.u32 	%r7774, %r7757, 10;
	xor.b32  	%r7775, %r7773, %r7774;
	add.s32 	%r7776, %r7775, %r7692;
	shf.l.wrap.b32 	%r7777, %r7588, %r7588, 25;
	shf.l.wrap.b32 	%r7778, %r7588, %r7588, 14;
	xor.b32  	%r7779, %r7777, %r7778;
	shr.u32 	%r7780, %r7588, 3;
	xor.b32  	%r7781, %r7779, %r7780;
	add.s32 	%r7782, %r7776, %r7575;
	add.s32 	%r7783, %r7782, %r7781;
	shf.l.wrap.b32 	%r7784, %r7770, %r7770, 15;
	shf.l.wrap.b32 	%r7785, %r7770, %r7770, 13;
	xor.b32  	%r7786, %r7784, %r7785;
	shr.u32 	%r7787, %r7770, 10;
	xor.b32  	%r7788, %r7786, %r7787;
	add.s32 	%r7789, %r7788, %r7705;
	shf.l.wrap.b32 	%r7790, %r7601, %r7601, 25;
	shf.l.wrap.b32 	%r7791, %r7601, %r7601, 14;
	xor.b32  	%r7792, %r7790, %r7791;
	shr.u32 	%r7793, %r7601, 3;
	xor.b32  	%r7794, %r7792, %r7793;
	add.s32 	%r7795, %r7789, %r7588;
	add.s32 	%r7796, %r7795, %r7794;
	shf.l.wrap.b32 	%r7797, %r7783, %r7783, 15;
	shf.l.wrap.b32 	%r7798, %r7783, %r7783, 13;
	xor.b32  	%r7799, %r7797, %r7798;
	shr.u32 	%r7800, %r7783, 10;
	xor.b32  	%r7801, %r7799, %r7800;
	add.s32 	%r7802, %r7801, %r7718;
	shf.l.wrap.b32 	%r7803, %r7614, %r7614, 25;
	shf.l.wrap.b32 	%r7804, %r7614, %r7614, 14;
	xor.b32  	%r7805, %r7803, %r7804;
	shr.u32 	%r7806, %r7614, 3;
	xor.b32  	%r7807, %r7805, %r7806;
	add.s32 	%r7808, %r7802, %r7601;
	add.s32 	%r7809, %r7808, %r7807;
	shf.l.wrap.b32 	%r7810, %r7796, %r7796, 15;
	shf.l.wrap.b32 	%r7811, %r7796, %r7796, 13;
	xor.b32  	%r7812, %r7810, %r7811;
	shr.u32 	%r7813, %r7796, 10;
	xor.b32  	%r7814, %r7812, %r7813;
	add.s32 	%r7815, %r7814, %r7731;
	shf.l.wrap.b32 	%r7816, %r7627, %r7627, 25;
	shf.l.wrap.b32 	%r7817, %r7627, %r7627, 14;
	xor.b32  	%r7818, %r7816, %r7817;
	shr.u32 	%r7819, %r7627, 3;
	xor.b32  	%r7820, %r7818, %r7819;
	add.s32 	%r7821, %r7815, %r7614;
	add.s32 	%r7822, %r7821, %r7820;
	shf.l.wrap.b32 	%r7823, %r7809, %r7809, 15;
	shf.l.wrap.b32 	%r7824, %r7809, %r7809, 13;
	xor.b32  	%r7825, %r7823, %r7824;
	shr.u32 	%r7826, %r7809, 10;
	xor.b32  	%r7827, %r7825, %r7826;
	add.s32 	%r7828, %r7827, %r7744;
	shf.l.wrap.b32 	%r7829, %r7640, %r7640, 25;
	shf.l.wrap.b32 	%r7830, %r7640, %r7640, 14;
	xor.b32  	%r7831, %r7829, %r7830;
	shr.u32 	%r7832, %r7640, 3;
	xor.b32  	%r7833, %r7831, %r7832;
	add.s32 	%r7834, %r7828, %r7627;
	add.s32 	%r7835, %r7834, %r7833;
	shf.l.wrap.b32 	%r7836, %r7822, %r7822, 15;
	shf.l.wrap.b32 	%r7837, %r7822, %r7822, 13;
	xor.b32  	%r7838, %r7836, %r7837;
	shr.u32 	%r7839, %r7822, 10;
	xor.b32  	%r7840, %r7838, %r7839;
	add.s32 	%r7841, %r7840, %r7757;
	shf.l.wrap.b32 	%r7842, %r7653, %r7653, 25;
	shf.l.wrap.b32 	%r7843, %r7653, %r7653, 14;
	xor.b32  	%r7844, %r7842, %r7843;
	shr.u32 	%r7845, %r7653, 3;
	xor.b32  	%r7846, %r7844, %r7845;
	add.s32 	%r7847, %r7841, %r7640;
	add.s32 	%r7848, %r7847, %r7846;
	shf.l.wrap.b32 	%r7849, %r7835, %r7835, 15;
	shf.l.wrap.b32 	%r7850, %r7835, %r7835, 13;
	xor.b32  	%r7851, %r7849, %r7850;
	shr.u32 	%r7852, %r7835, 10;
	xor.b32  	%r7853, %r7851, %r7852;
	add.s32 	%r7854, %r7853, %r7770;
	shf.l.wrap.b32 	%r7855, %r7666, %r7666, 25;
	shf.l.wrap.b32 	%r7856, %r7666, %r7666, 14;
	xor.b32  	%r7857, %r7855, %r7856;
	shr.u32 	%r7858, %r7666, 3;
	xor.b32  	%r7859, %r7857, %r7858;
	add.s32 	%r7860, %r7854, %r7653;
	add.s32 	%r7861, %r7860, %r7859;
	shf.l.wrap.b32 	%r7862, %r7848, %r7848, 15;
	shf.l.wrap.b32 	%r7863, %r7848, %r7848, 13;
	xor.b32  	%r7864, %r7862, %r7863;
	shr.u32 	%r7865, %r7848, 10;
	xor.b32  	%r7866, %r7864, %r7865;
	add.s32 	%r7867, %r7866, %r7783;
	shf.l.wrap.b32 	%r7868, %r7679, %r7679, 25;
	shf.l.wrap.b32 	%r7869, %r7679, %r7679, 14;
	xor.b32  	%r7870, %r7868, %r7869;
	shr.u32 	%r7871, %r7679, 3;
	xor.b32  	%r7872, %r7870, %r7871;
	add.s32 	%r7873, %r7867, %r7666;
	add.s32 	%r7874, %r7873, %r7872;
	shf.l.wrap.b32 	%r7875, %r7861, %r7861, 15;
	shf.l.wrap.b32 	%r7876, %r7861, %r7861, 13;
	xor.b32  	%r7877, %r7875, %r7876;
	shr.u32 	%r7878, %r7861, 10;
	xor.b32  	%r7879, %r7877, %r7878;
	add.s32 	%r7880, %r7879, %r7796;
	shf.l.wrap.b32 	%r7881, %r7692, %r7692, 25;
	shf.l.wrap.b32 	%r7882, %r7692, %r7692, 14;
	xor.b32  	%r7883, %r7881, %r7882;
	shr.u32 	%r7884, %r7692, 3;
	xor.b32  	%r7885, %r7883, %r7884;
	add.s32 	%r7886, %r7880, %r7679;
	add.s32 	%r7887, %r7886, %r7885;
	shf.l.wrap.b32 	%r7888, %r7874, %r7874, 15;
	shf.l.wrap.b32 	%r7889, %r7874, %r7874, 13;
	xor.b32  	%r7890, %r7888, %r7889;
	shr.u32 	%r7891, %r7874, 10;
	xor.b32  	%r7892, %r7890, %r7891;
	add.s32 	%r7893, %r7892, %r7809;
	shf.l.wrap.b32 	%r7894, %r7705, %r7705, 25;
	shf.l.wrap.b32 	%r7895, %r7705, %r7705, 14;
	xor.b32  	%r7896, %r7894, %r7895;
	shr.u32 	%r7897, %r7705, 3;
	xor.b32  	%r7898, %r7896, %r7897;
	add.s32 	%r7899, %r7893, %r7692;
	add.s32 	%r7900, %r7899, %r7898;
	add.s32 	%r7901, %r7, %r7296;
	add.s32 	%r7902, %r7901, -1521486534;
	add.s32 	%r7903, %r7901, 143694565;
	shf.l.wrap.b32 	%r7904, %r7902, %r7902, 26;
	shf.l.wrap.b32 	%r7905, %r7902, %r7902, 21;
	xor.b32  	%r7906, %r7904, %r7905;
	shf.l.wrap.b32 	%r7907, %r7902, %r7902, 7;
	xor.b32  	%r7908, %r7906, %r7907;
	and.b32  	%r7909, %r7902, 1359893119;
	sub.s32 	%r7910, 1521486533, %r7901;
	and.b32  	%r7911, %r7910, -1694144372;
	or.b32  	%r7912, %r7909, %r7911;
	add.s32 	%r7913, %r7912, %r7908;
	add.s32 	%r7914, %r7913, %r8;
	add.s32 	%r7915, %r7914, %r7303;
	shf.l.wrap.b32 	%r7916, %r7903, %r7903, 30;
	shf.l.wrap.b32 	%r7917, %r7903, %r7903, 19;
	xor.b32  	%r7918, %r7916, %r7917;
	shf.l.wrap.b32 	%r7919, %r7903, %r7903, 10;
	xor.b32  	%r7920, %r7918, %r7919;
	and.b32  	%r7921, %r7903, -781301534;
	add.s32 	%r7922, %r7920, %r7921;
	add.s32 	%r7923, %r7915, %r7922;
	add.s32 	%r7924, %r7915, 1542638877;
	add.s32 	%r7925, %r7923, 1233485744;
	shf.l.wrap.b32 	%r7926, %r7924, %r7924, 26;
	shf.l.wrap.b32 	%r7927, %r7924, %r7924, 21;
	xor.b32  	%r7928, %r7926, %r7927;
	shf.l.wrap.b32 	%r7929, %r7924, %r7924, 7;
	xor.b32  	%r7930, %r7928, %r7929;
	and.b32  	%r7931, %r7924, %r7902;
	sub.s32 	%r7932, 604844770, %r7915;
	and.b32  	%r7933, %r7932, 1359893119;
	or.b32  	%r7934, %r7931, %r7933;
	add.s32 	%r7935, %r7934, %r7930;
	ld.const.u32 	%r7936, [K+8];
	add.s32 	%r7937, %r7935, %r7936;
	add.s32 	%r7938, %r7937, %r7310;
	shf.l.wrap.b32 	%r7939, %r7925, %r7925, 30;
	shf.l.wrap.b32 	%r7940, %r7925, %r7925, 19;
	xor.b32  	%r7941, %r7939, %r7940;
	shf.l.wrap.b32 	%r7942, %r7925, %r7925, 10;
	xor.b32  	%r7943, %r7941, %r7942;
	xor.b32  	%r7944, %r7903, 1779033703;
	and.b32  	%r7945, %r7925, %r7944;
	and.b32  	%r7946, %r7903, 1779033703;
	xor.b32  	%r7947, %r7945, %r7946;
	add.s32 	%r7948, %r7943, %r7947;
	add.s32 	%r7949, %r7938, %r7948;
	add.s32 	%r7950, %r7938, 1449989905;
	add.s32 	%r7951, %r7949, -1694144372;
	shf.l.wrap.b32 	%r7952, %r7950, %r7950, 26;
	shf.l.wrap.b32 	%r7953, %r7950, %r7950, 21;
	xor.b32  	%r7954, %r7952, %r7953;
	shf.l.wrap.b32 	%r7955, %r7950, %r7950, 7;
	xor.b32  	%r7956, %r7954, %r7955;
	and.b32  	%r7957, %r7950, %r7924;
	sub.s32 	%r7958, -1449989906, %r7938;
	and.b32  	%r7959, %r7902, %r7958;
	or.b32  	%r7960, %r7957, %r7959;
	add.s32 	%r7961, %r7960, %r7956;
	add.s32 	%r7962, %r7961, %r9;
	add.s32 	%r7963, %r7962, %r7317;
	shf.l.wrap.b32 	%r7964, %r7951, %r7951, 30;
	shf.l.wrap.b32 	%r7965, %r7951, %r7951, 19;
	xor.b32  	%r7966, %r7964, %r7965;
	shf.l.wrap.b32 	%r7967, %r7951, %r7951, 10;
	xor.b32  	%r7968, %r7966, %r7967;
	xor.b32  	%r7969, %r7925, %r7903;
	and.b32  	%r7970, %r7951, %r7969;
	and.b32  	%r7971, %r7925, %r7903;
	xor.b32  	%r7972, %r7970, %r7971;
	add.s32 	%r7973, %r7968, %r7972;
	add.s32 	%r7974, %r7963, %r7973;
	add.s32 	%r7975, %r7963, -1156040474;
	add.s32 	%r7976, %r7974, 1359893119;
	shf.l.wrap.b32 	%r7977, %r7975, %r7975, 26;
	shf.l.wrap.b32 	%r7978, %r7975, %r7975, 21;
	xor.b32  	%r7979, %r7977, %r7978;
	shf.l.wrap.b32 	%r7980, %r7975, %r7975, 7;
	xor.b32  	%r7981, %r7979, %r7980;
	and.b32  	%r7982, %r7975, %r7950;
	sub.s32 	%r7983, 1156040473, %r7963;
	and.b32  	%r7984, %r7924, %r7983;
	or.b32  	%r7985, %r7982, %r7984;
	add.s32 	%r7986, %r7985, %r7902;
	add.s32 	%r7987, %r7986, %r7981;
	add.s32 	%r7988, %r7987, %r10;
	add.s32 	%r7989, %r7988, %r7324;
	shf.l.wrap.b32 	%r7990, %r7976, %r7976, 30;
	shf.l.wrap.b32 	%r7991, %r7976, %r7976, 19;
	xor.b32  	%r7992, %r7990, %r7991;
	shf.l.wrap.b32 	%r7993, %r7976, %r7976, 10;
	xor.b32  	%r7994, %r7992, %r7993;
	xor.b32  	%r7995, %r7951, %r7925;
	and.b32  	%r7996, %r7976, %r7995;
	and.b32  	%r7997, %r7951, %r7925;
	xor.b32  	%r7998, %r7996, %r7997;
	add.s32 	%r7999, %r7994, %r7998;
	add.s32 	%r8000, %r7989, %r7903;
	add.s32 	%r8001, %r7999, %r7989;
	shf.l.wrap.b32 	%r8002, %r8000, %r8000, 26;
	shf.l.wrap.b32 	%r8003, %r8000, %r8000, 21;
	xor.b32  	%r8004, %r8002, %r8003;
	shf.l.wrap.b32 	%r8005, %r8000, %r8000, 7;
	xor.b32  	%r8006, %r8004, %r8005;
	and.b32  	%r8007, %r8000, %r7975;
	not.b32 	%r8008, %r8000;
	and.b32  	%r8009, %r7950, %r8008;
	or.b32  	%r8010, %r8007, %r8009;
	add.s32 	%r8011, %r8010, %r7924;
	add.s32 	%r8012, %r8011, %r8006;
	add.s32 	%r8013, %r8012, %r11;
	add.s32 	%r8014, %r8013, %r7331;
	shf.l.wrap.b32 	%r8015, %r8001, %r8001, 30;
	shf.l.wrap.b32 	%r8016, %r8001, %r8001, 19;
	xor.b32  	%r8017, %r8015, %r8016;
	shf.l.wrap.b32 	%r8018, %r8001, %r8001, 10;
	xor.b32  	%r8019, %r8017, %r8018;
	xor.b32  	%r8020, %r7976, %r7951;
	and.b32  	%r8021, %r8001, %r8020;
	and.b32  	%r8022, %r7976, %r7951;
	xor.b32  	%r8023, %r8021, %r8022;
	add.s32 	%r8024, %r8019, %r8023;
	add.s32 	%r8025, %r8014, %r7925;
	add.s32 	%r8026, %r8024, %r8014;
	shf.l.wrap.b32 	%r8027, %r8025, %r8025, 26;
	shf.l.wrap.b32 	%r8028, %r8025, %r8025, 21;
	xor.b32  	%r8029, %r8027, %r8028;
	shf.l.wrap.b32 	%r8030, %r8025, %r8025, 7;
	xor.b32  	%r8031, %r8029, %r8030;
	and.b32  	%r8032, %r8025, %r8000;
	not.b32 	%r8033, %r8025;
	and.b32  	%r8034, %r7975, %r8033;
	or.b32  	%r8035, %r8032, %r8034;
	add.s32 	%r8036, %r8035, %r7950;
	add.s32 	%r8037, %r8036, %r8031;
	add.s32 	%r8038, %r8037, %r12;
	add.s32 	%r8039, %r8038, %r7338;
	shf.l.wrap.b32 	%r8040, %r8026, %r8026, 30;
	shf.l.wrap.b32 	%r8041, %r8026, %r8026, 19;
	xor.b32  	%r8042, %r8040, %r8041;
	shf.l.wrap.b32 	%r8043, %r8026, %r8026, 10;
	xor.b32  	%r8044, %r8042, %r8043;
	xor.b32  	%r8045, %r8001, %r7976;
	and.b32  	%r8046, %r8026, %r8045;
	and.b32  	%r8047, %r8001, %r7976;
	xor.b32  	%r8048, %r8046, %r8047;
	add.s32 	%r8049, %r8044, %r8048;
	add.s32 	%r8050, %r8039, %r7951;
	add.s32 	%r8051, %r8049, %r8039;
	shf.l.wrap.b32 	%r8052, %r8050, %r8050, 26;
	shf.l.wrap.b32 	%r8053, %r8050, %r8050, 21;
	xor.b32  	%r8054, %r8052, %r8053;
	shf.l.wrap.b32 	%r8055, %r8050, %r8050, 7;
	xor.b32  	%r8056, %r8054, %r8055;
	and.b32  	%r8057, %r8050, %r8025;
	not.b32 	%r8058, %r8050;
	and.b32  	%r8059, %r8000, %r8058;
	or.b32  	%r8060, %r8057, %r8059;
	add.s32 	%r8061, %r8060, %r7975;
	add.s32 	%r8062, %r8061, %r8056;
	add.s32 	%r8063, %r8062, %r13;
	add.s32 	%r8064, %r8063, %r7345;
	shf.l.wrap.b32 	%r8065, %r8051, %r8051, 30;
	shf.l.wrap.b32 	%r8066, %r8051, %r8051, 19;
	xor.b32  	%r8067, %r8065, %r8066;
	shf.l.wrap.b32 	%r8068, %r8051, %r8051, 10;
	xor.b32  	%r8069, %r8067, %r8068;
	xor.b32  	%r8070, %r8026, %r8001;
	and.b32  	%r8071, %r8051, %r8070;
	and.b32  	%r8072, %r8026, %r8001;
	xor.b32  	%r8073, %r8071, %r8072;
	add.s32 	%r8074, %r8069, %r8073;
	add.s32 	%r8075, %r8064, %r7976;
	add.s32 	%r8076, %r8074, %r8064;
	shf.l.wrap.b32 	%r8077, %r8075, %r8075, 26;
	shf.l.wrap.b32 	%r8078, %r8075, %r8075, 21;
	xor.b32  	%r8079, %r8077, %r8078;
	shf.l.wrap.b32 	%r8080, %r8075, %r8075, 7;
	xor.b32  	%r8081, %r8079, %r8080;
	and.b32  	%r8082, %r8075, %r8050;
	not.b32 	%r8083, %r8075;
	and.b32  	%r8084, %r8025, %r8083;
	or.b32  	%r8085, %r8082, %r8084;
	add.s32 	%r8086, %r8085, %r8000;
	add.s32 	%r8087, %r8086, %r8081;
	add.s32 	%r8088, %r8087, %r14;
	xor.b32  	%r8089, %r8088, -2147483648;
	shf.l.wrap.b32 	%r8090, %r8076, %r8076, 30;
	shf.l.wrap.b32 	%r8091, %r8076, %r8076, 19;
	xor.b32  	%r8092, %r8090, %r8091;
	shf.l.wrap.b32 	%r8093, %r8076, %r8076, 10;
	xor.b32  	%r8094, %r8092, %r8093;
	xor.b32  	%r8095, %r8051, %r8026;
	and.b32  	%r8096, %r8076, %r8095;
	and.b32  	%r8097, %r8051, %r8026;
	xor.b32  	%r8098, %r8096, %r8097;
	add.s32 	%r8099, %r8094, %r8098;
	add.s32 	%r8100, %r8089, %r8001;
	add.s32 	%r8101, %r8099, %r8089;
	shf.l.wrap.b32 	%r8102, %r8100, %r8100, 26;
	shf.l.wrap.b32 	%r8103, %r8100, %r8100, 21;
	xor.b32  	%r8104, %r8102, %r8103;
	shf.l.wrap.b32 	%r8105, %r8100, %r8100, 7;
	xor.b32  	%r8106, %r8104, %r8105;
	and.b32  	%r8107, %r8100, %r8075;
	not.b32 	%r8108, %r8100;
	and.b32  	%r8109, %r8050, %r8108;
	or.b32  	%r8110, %r8107, %r8109;
	add.s32 	%r8111, %r8110, %r8025;
	add.s32 	%r8112, %r8111, %r8106;
	add.s32 	%r8113, %r8112, %r15;
	shf.l.wrap.b32 	%r8114, %r8101, %r8101, 30;
	shf.l.wrap.b32 	%r8115, %r8101, %r8101, 19;
	xor.b32  	%r8116, %r8114, %r8115;
	shf.l.wrap.b32 	%r8117, %r8101, %r8101, 10;
	xor.b32  	%r8118, %r8116, %r8117;
	xor.b32  	%r8119, %r8076, %r8051;
	and.b32  	%r8120, %r8101, %r8119;
	and.b32  	%r8121, %r8076, %r8051;
	xor.b32  	%r8122, %r8120, %r8121;
	add.s32 	%r8123, %r8118, %r8122;
	add.s32 	%r8124, %r8113, %r8026;
	add.s32 	%r8125, %r8123, %r8113;
	shf.l.wrap.b32 	%r8126, %r8124, %r8124, 26;
	shf.l.wrap.b32 	%r8127, %r8124, %r8124, 21;
	xor.b32  	%r8128, %r8126, %r8127;
	shf.l.wrap.b32 	%r8129, %r8124, %r8124, 7;
	xor.b32  	%r8130, %r8128, %r8129;
	and.b32  	%r8131, %r8124, %r8100;
	not.b32 	%r8132, %r8124;
	and.b32  	%r8133, %r8075, %r8132;
	or.b32  	%r8134, %r8131, %r8133;
	add.s32 	%r8135, %r8134, %r8050;
	add.s32 	%r8136, %r8135, %r8130;
	ld.const.u32 	%r8137, [K+40];
	add.s32 	%r8138, %r8136, %r8137;
	shf.l.wrap.b32 	%r8139, %r8125, %r8125, 30;
	shf.l.wrap.b32 	%r8140, %r8125, %r8125, 19;
	xor.b32  	%r8141, %r8139, %r8140;
	shf.l.wrap.b32 	%r8142, %r8125, %r8125, 10;
	xor.b32  	%r8143, %r8141, %r8142;
	xor.b32  	%r8144, %r8101, %r8076;
	and.b32  	%r8145, %r8125, %r8144;
	and.b32  	%r8146, %r8101, %r8076;
	xor.b32  	%r8147, %r8145, %r8146;
	add.s32 	%r8148, %r8143, %r8147;
	add.s32 	%r8149, %r8138, %r8051;
	add.s32 	%r8150, %r8148, %r8138;
	shf.l.wrap.b32 	%r8151, %r8149, %r8149, 26;
	shf.l.wrap.b32 	%r8152, %r8149, %r8149, 21;
	xor.b32  	%r8153, %r8151, %r8152;
	shf.l.wrap.b32 	%r8154, %r8149, %r8149, 7;
	xor.b32  	%r8155, %r8153, %r8154;
	and.b32  	%r8156, %r8149, %r8124;
	not.b32 	%r8157, %r8149;
	and.b32  	%r8158, %r8100, %r8157;
	or.b32  	%r8159, %r8156, %r8158;
	add.s32 	%r8160, %r8159, %r8075;
	add.s32 	%r8161, %r8160, %r8155;
	add.s32 	%r8162, %r8161, %r16;
	shf.l.wrap.b32 	%r8163, %r8150, %r8150, 30;
	shf.l.wrap.b32 	%r8164, %r8150, %r8150, 19;
	xor.b32  	%r8165, %r8163, %r8164;
	shf.l.wrap.b32 	%r8166, %r8150, %r8150, 10;
	xor.b32  	%r8167, %r8165, %r8166;
	xor.b32  	%r8168, %r8125, %r8101;
	and.b32  	%r8169, %r8150, %r8168;
	and.b32  	%r8170, %r8125, %r8101;
	xor.b32  	%r8171, %r8169, %r8170;
	add.s32 	%r8172, %r8167, %r8171;
	add.s32 	%r8173, %r8162, %r8076;
	add.s32 	%r8174, %r8172, %r8162;
	shf.l.wrap.b32 	%r8175, %r8173, %r8173, 26;
	shf.l.wrap.b32 	%r8176, %r8173, %r8173, 21;
	xor.b32  	%r8177, %r8175, %r8176;
	shf.l.wrap.b32 	%r8178, %r8173, %r8173, 7;
	xor.b32  	%r8179, %r8177, %r8178;
	and.b32  	%r8180, %r8173, %r8149;
	not.b32 	%r8181, %r8173;
	and.b32  	%r8182, %r8124, %r8181;
	or.b32  	%r8183, %r8180, %r8182;
	add.s32 	%r8184, %r8183, %r8100;
	add.s32 	%r8185, %r8184, %r8179;
	add.s32 	%r8186, %r8185, %r17;
	shf.l.wrap.b32 	%r8187, %r8174, %r8174, 30;
	shf.l.wrap.b32 	%r8188, %r8174, %r8174, 19;
	xor.b32  	%r8189, %r8187, %r8188;
	shf.l.wrap.b32 	%r8190, %r8174, %r8174, 10;
	xor.b32  	%r8191, %r8189, %r8190;
	xor.b32  	%r8192, %r8150, %r8125;
	and.b32  	%r8193, %r8174, %r8192;
	and.b32  	%r8194, %r8150, %r8125;
	xor.b32  	%r8195, %r8193, %r8194;
	add.s32 	%r8196, %r8191, %r8195;
	add.s32 	%r8197, %r8186, %r8101;
	add.s32 	%r8198, %r8196, %r8186;
	shf.l.wrap.b32 	%r8199, %r8197, %r8197, 26;
	shf.l.wrap.b32 	%r8200, %r8197, %r8197, 21;
	xor.b32  	%r8201, %r8199, %r8200;
	shf.l.wrap.b32 	%r8202, %r8197, %r8197, 7;
	xor.b32  	%r8203, %r8201, %r8202;
	and.b32  	%r8204, %r8197, %r8173;
	not.b32 	%r8205, %r8197;
	and.b32  	%r8206, %r8149, %r8205;
	or.b32  	%r8207, %r8204, %r8206;
	add.s32 	%r8208, %r8207, %r8124;
	add.s32 	%r8209, %r8208, %r8203;
	add.s32 	%r8210, %r8209, %r18;
	shf.l.wrap.b32 	%r8211, %r8198, %r8198, 30;
	shf.l.wrap.b32 	%r8212, %r8198, %r8198, 19;
	xor.b32  	%r8213, %r8211, %r8212;
	shf.l.wrap.b32 	%r8214, %r8198, %r8198, 10;
	xor.b32  	%r8215, %r8213, %r8214;
	xor.b32  	%r8216, %r8174, %r8150;
	and.b32  	%r8217, %r8198, %r8216;
	and.b32  	%r8218, %r8174, %r8150;
	xor.b32  	%r8219, %r8217, %r8218;
	add.s32 	%r8220, %r8215, %r8219;
	add.s32 	%r8221, %r8210, %r8125;
	add.s32 	%r8222, %r8220, %r8210;
	shf.l.wrap.b32 	%r8223, %r8221, %r8221, 26;
	shf.l.wrap.b32 	%r8224, %r8221, %r8221, 21;
	xor.b32  	%r8225, %r8223, %r8224;
	shf.l.wrap.b32 	%r8226, %r8221, %r8221, 7;
	xor.b32  	%r8227, %r8225, %r8226;
	and.b32  	%r8228, %r8221, %r8197;
	not.b32 	%r8229, %r8221;
	and.b32  	%r8230, %r8173, %r8229;
	or.b32  	%r8231, %r8228, %r8230;
	add.s32 	%r8232, %r8231, %r8149;
	add.s32 	%r8233, %r8232, %r8227;
	add.s32 	%r8234, %r8233, %r19;
	shf.l.wrap.b32 	%r8235, %r8222, %r8222, 30;
	shf.l.wrap.b32 	%r8236, %r8222, %r8222, 19;
	xor.b32  	%r8237, %r8235, %r8236;
	shf.l.wrap.b32 	%r8238, %r8222, %r8222, 10;
	xor.b32  	%r8239, %r8237, %r8238;
	xor.b32  	%r8240, %r8198, %r8174;
	and.b32  	%r8241, %r8222, %r8240;
	and.b32  	%r8242, %r8198, %r8174;
	xor.b32  	%r8243, %r8241, %r8242;
	add.s32 	%r8244, %r8239, %r8243;
	add.s32 	%r8245, %r8234, %r8150;
	add.s32 	%r8246, %r8244, %r8234;
	shf.l.wrap.b32 	%r8247, %r8245, %r8245, 26;
	shf.l.wrap.b32 	%r8248, %r8245, %r8245, 21;
	xor.b32  	%r8249, %r8247, %r8248;
	shf.l.wrap.b32 	%r8250, %r8245, %r8245, 7;
	xor.b32  	%r8251, %r8249, %r8250;
	and.b32  	%r8252, %r8245, %r8221;
	not.b32 	%r8253, %r8245;
	and.b32  	%r8254, %r8197, %r8253;
	or.b32  	%r8255, %r8252, %r8254;
	add.s32 	%r8256, %r8255, %r8173;
	add.s32 	%r8257, %r8256, %r8251;
	add.s32 	%r8258, %r8257, %r20;
	add.s32 	%r8259, %r8258, 256;
	shf.l.wrap.b32 	%r8260, %r8246, %r8246, 30;
	shf.l.wrap.b32 	%r8261, %r8246, %r8246, 19;
	xor.b32  	%r8262, %r8260, %r8261;
	shf.l.wrap.b32 	%r8263, %r8246, %r8246, 10;
	xor.b32  	%r8264, %r8262, %r8263;
	xor.b32  	%r8265, %r8222, %r8198;
	and.b32  	%r8266, %r8246, %r8265;
	and.b32  	%r8267, %r8222, %r8198;
	xor.b32  	%r8268, %r8266, %r8267;
	add.s32 	%r8269, %r8264, %r8268;
	add.s32 	%r8270, %r8259, %r8174;
	add.s32 	%r8271, %r8269, %r8259;
	shf.l.wrap.b32 	%r8272, %r8270, %r8270, 26;
	shf.l.wrap.b32 	%r8273, %r8270, %r8270, 21;
	xor.b32  	%r8274, %r8272, %r8273;
	shf.l.wrap.b32 	%r8275, %r8270, %r8270, 7;
	xor.b32  	%r8276, %r8274, %r8275;
	and.b32  	%r8277, %r8270, %r8245;
	not.b32 	%r8278, %r8270;
	and.b32  	%r8279, %r8221, %r8278;
	or.b32  	%r8280, %r8277, %r8279;
	add.s32 	%r8281, %r8280, %r8197;
	add.s32 	%r8282, %r8281, %r8276;
	add.s32 	%r8283, %r8282, %r21;
	add.s32 	%r8284, %r8283, %r7351;
	shf.l.wrap.b32 	%r8285, %r8271, %r8271, 30;
	shf.l.wrap.b32 	%r8286, %r8271, %r8271, 19;
	xor.b32  	%r8287, %r8285, %r8286;
	shf.l.wrap.b32 	%r8288, %r8271, %r8271, 10;
	xor.b32  	%r8289, %r8287, %r8288;
	xor.b32  	%r8290, %r8246, %r8222;
	and.b32  	%r8291, %r8271, %r8290;
	and.b32  	%r8292, %r8246, %r8222;
	xor.b32  	%r8293, %r8291, %r8292;
	add.s32 	%r8294, %r8289, %r8293;
	add.s32 	%r8295, %r8284, %r8198;
	add.s32 	%r8296, %r8294, %r8284;
	shf.l.wrap.b32 	%r8297, %r8295, %r8295, 26;
	shf.l.wrap.b32 	%r8298, %r8295, %r8295, 21;
	xor.b32  	%r8299, %r8297, %r8298;
	shf.l.wrap.b32 	%r8300, %r8295, %r8295, 7;
	xor.b32  	%r8301, %r8299, %r8300;
	and.b32  	%r8302, %r8295, %r8270;
	not.b32 	%r8303, %r8295;
	and.b32  	%r8304, %r8245, %r8303;
	or.b32  	%r8305, %r8302, %r8304;
	add.s32 	%r8306, %r8305, %r8221;
	add.s32 	%r8307, %r8306, %r8301;
	add.s32 	%r8308, %r8307, %r22;
	add.s32 	%r8309, %r8308, %r7358;
	shf.l.wrap.b32 	%r8310, %r8296, %r8296, 30;
	shf.l.wrap.b32 	%r8311, %r8296, %r8296, 19;
	xor.b32  	%r8312, %r8310, %r8311;
	shf.l.wrap.b32 	%r8313, %r8296, %r8296, 10;
	xor.b32  	%r8314, %r8312, %r8313;
	xor.b32  	%r8315, %r8271, %r8246;
	and.b32  	%r8316, %r8296, %r8315;
	and.b32  	%r8317, %r8271, %r8246;
	xor.b32  	%r8318, %r8316, %r8317;
	add.s32 	%r8319, %r8314, %r8318;
	add.s32 	%r8320, %r8309, %r8222;
	add.s32 	%r8321, %r8319, %r8309;
	shf.l.wrap.b32 	%r8322, %r8320, %r8320, 26;
	shf.l.wrap.b32 	%r8323, %r8320, %r8320, 21;
	xor.b32  	%r8324, %r8322, %r8323;
	shf.l.wrap.b32 	%r8325, %r8320, %r8320, 7;
	xor.b32  	%r8326, %r8324, %r8325;
	and.b32  	%r8327, %r8320, %r8295;
	not.b32 	%r8328, %r8320;
	and.b32  	%r8329, %r8270, %r8328;
	or.b32  	%r8330, %r8327, %r8329;
	add.s32 	%r8331, %r8330, %r8245;
	add.s32 	%r8332, %r8331, %r8326;
	add.s32 	%r8333, %r8332, %r23;
	add.s32 	%r8334, %r8333, %r7370;
	shf.l.wrap.b32 	%r8335, %r8321, %r8321, 30;
	shf.l.wrap.b32 	%r8336, %r8321, %r8321, 19;
	xor.b32  	%r8337, %r8335, %r8336;
	shf.l.wrap.b32 	%r8338, %r8321, %r8321, 10;
	xor.b32  	%r8339, %r8337, %r8338;
	xor.b32  	%r8340, %r8296, %r8271;
	and.b32  	%r8341, %r8321, %r8340;
	and.b32  	%r8342, %r8296, %r8271;
	xor.b32  	%r8343, %r8341, %r8342;
	add.s32 	%r8344, %r8339, %r8343;
	add.s32 	%r8345, %r8334, %r8246;
	add.s32 	%r8346, %r8344, %r8334;
	shf.l.wrap.b32 	%r8347, %r8345, %r8345, 26;
	shf.l.wrap.b32 	%r8348, %r8345, %r8345, 21;
	xor.b32  	%r8349, %r8347, %r8348;
	shf.l.wrap.b32 	%r8350, %r8345, %r8345, 7;
	xor.b32  	%r8351, %r8349, %r8350;
	and.b32  	%r8352, %r8345, %r8320;
	not.b32 	%r8353, %r8345;
	and.b32  	%r8354, %r8295, %r8353;
	or.b32  	%r8355, %r8352, %r8354;
	add.s32 	%r8356, %r8355, %r8270;
	add.s32 	%r8357, %r8356, %r8351;
	add.s32 	%r8358, %r8357, %r24;
	add.s32 	%r8359, %r8358, %r7382;
	shf.l.wrap.b32 	%r8360, %r8346, %r8346, 30;
	shf.l.wrap.b32 	%r8361, %r8346, %r8346, 19;
	xor.b32  	%r8362, %r8360, %r8361;
	shf.l.wrap.b32 	%r8363, %r8346, %r8346, 10;
	xor.b32  	%r8364, %r8362, %r8363;
	xor.b32  	%r8365, %r8321, %r8296;
	and.b32  	%r8366, %r8346, %r8365;
	and.b32  	%r8367, %r8321, %r8296;
	xor.b32  	%r8368, %r8366, %r8367;
	add.s32 	%r8369, %r8364, %r8368;
	add.s32 	%r8370, %r8359, %r8271;
	add.s32 	%r8371, %r8369, %r8359;
	shf.l.wrap.b32 	%r8372, %r8370, %r8370, 26;
	shf.l.wrap.b32 	%r8373, %r8370, %r8370, 21;
	xor.b32  	%r8374, %r8372, %r8373;
	shf.l.wrap.b32 	%r8375, %r8370, %r8370, 7;
	xor.b32  	%r8376, %r8374, %r8375;
	and.b32  	%r8377, %r8370, %r8345;
	not.b32 	%r8378, %r8370;
	and.b32  	%r8379, %r8320, %r8378;
	or.b32  	%r8380, %r8377, %r8379;
	add.s32 	%r8381, %r8380, %r8295;
	add.s32 	%r8382, %r8381, %r8376;
	add.s32 	%r8383, %r8382, %r25;
	add.s32 	%r8384, %r8383, %r7394;
	shf.l.wrap.b32 	%r8385, %r8371, %r8371, 30;
	shf.l.wrap.b32 	%r8386, %r8371, %r8371, 19;
	xor.b32  	%r8387, %r8385, %r8386;
	shf.l.wrap.b32 	%r8388, %r8371, %r8371, 10;
	xor.b32  	%r8389, %r8387, %r8388;
	xor.b32  	%r8390, %r8346, %r8321;
	and.b32  	%r8391, %r8371, %r8390;
	and.b32  	%r8392, %r8346, %r8321;
	xor.b32  	%r8393, %r8391, %r8392;
	add.s32 	%r8394, %r8389, %r8393;
	add.s32 	%r8395, %r8384, %r8296;
	add.s32 	%r8396, %r8394, %r8384;
	shf.l.wrap.b32 	%r8397, %r8395, %r8395, 26;
	shf.l.wrap.b32 	%r8398, %r8395, %r8395, 21;
	xor.b32  	%r8399, %r8397, %r8398;
	shf.l.wrap.b32 	%r8400, %r8395, %r8395, 7;
	xor.b32  	%r8401, %r8399, %r8400;
	and.b32  	%r8402, %r8395, %r8370;
	not.b32 	%r8403, %r8395;
	and.b32  	%r8404, %r8345, %r8403;
	or.b32  	%r8405, %r8402, %r8404;
	add.s32 	%r8406, %r8405, %r8320;
	add.s32 	%r8407, %r8406, %r8401;
	add.s32 	%r8408, %r8407, %r26;
	add.s32 	%r8409, %r8408, %r7406;
	shf.l.wrap.b32 	%r8410, %r8396, %r8396, 30;
	shf.l.wrap.b32 	%r8411, %r8396, %r8396, 19;
	xor.b32  	%r8412, %r8410, %r8411;
	shf.l.wrap.b32 	%r8413, %r8396, %r8396, 10;
	xor.b32  	%r8414, %r8412, %r8413;
	xor.b32  	%r8415, %r8371, %r8346;
	and.b32  	%r8416, %r8396, %r8415;
	and.b32  	%r8417, %r8371, %r8346;
	xor.b32  	%r8418, %r8416, %r8417;
	add.s32 	%r8419, %r8414, %r8418;
	add.s32 	%r8420, %r8409, %r8321;
	add.s32 	%r8421, %r8419, %r8409;
	shf.l.wrap.b32 	%r8422, %r8420, %r8420, 26;
	shf.l.wrap.b32 	%r8423, %r8420, %r8420, 21;
	xor.b32  	%r8424, %r8422, %r8423;
	shf.l.wrap.b32 	%r8425, %r8420, %r8420, 7;
	xor.b32  	%r8426, %r8424, %r8425;
	and.b32  	%r8427, %r8420, %r8395;
	not.b32 	%r8428, %r8420;
	and.b32  	%r8429, %r8370, %r8428;
	or.b32  	%r8430, %r8427, %r8429;
	add.s32 	%r8431, %r8430, %r8345;
	add.s32 	%r8432, %r8431, %r8426;
	add.s32 	%r8433, %r8432, %r27;
	add.s32 	%r8434, %r8433, %r7419;
	shf.l.wrap.b32 	%r8435, %r8421, %r8421, 30;
	shf.l.wrap.b32 	%r8436, %r8421, %r8421, 19;
	xor.b32  	%r8437, %r8435, %r8436;
	shf.l.wrap.b32 	%r8438, %r8421, %r8421, 10;
	xor.b32  	%r8439, %r8437, %r8438;
	xor.b32  	%r8440, %r8396, %r8371;
	and.b32  	%r8441, %r8421, %r8440;
	and.b32  	%r8442, %r8396, %r8371;
	xor.b32  	%r8443, %r8441, %r8442;
	add.s32 	%r8444, %r8439, %r8443;
	add.s32 	%r8445, %r8434, %r8346;
	add.s32 	%r8446, %r8444, %r8434;
	shf.l.wrap.b32 	%r8447, %r8445, %r8445, 26;
	shf.l.wrap.b32 	%r8448, %r8445, %r8445, 21;
	xor.b32  	%r8449, %r8447, %r8448;
	shf.l.wrap.b32 	%r8450, %r8445, %r8445, 7;
	xor.b32  	%r8451, %r8449, %r8450;
	and.b32  	%r8452, %r8445, %r8420;
	not.b32 	%r8453, %r8445;
	and.b32  	%r8454, %r8395, %r8453;
	or.b32  	%r8455, %r8452, %r8454;
	add.s32 	%r8456, %r8455, %r8370;
	add.s32 	%r8457, %r8456, %r8451;
	add.s32 	%r8458, %r8457, %r28;
	add.s32 	%r8459, %r8458, %r7427;
	shf.l.wrap.b32 	%r8460, %r8446, %r8446, 30;
	shf.l.wrap.b32 	%r8461, %r8446, %r8446, 19;
	xor.b32  	%r8462, %r8460, %r8461;
	shf.l.wrap.b32 	%r8463, %r8446, %r8446, 10;
	xor.b32  	%r8464, %r8462, %r8463;
	xor.b32  	%r8465, %r8421, %r8396;
	and.b32  	%r8466, %r8446, %r8465;
	and.b32  	%r8467, %r8421, %r8396;
	xor.b32  	%r8468, %r8466, %r8467;
	add.s32 	%r8469, %r8464, %r8468;
	add.s32 	%r8470, %r8459, %r8371;
	add.s32 	%r8471, %r8469, %r8459;
	shf.l.wrap.b32 	%r8472, %r8470, %r8470, 26;
	shf.l.wrap.b32 	%r8473, %r8470, %r8470, 21;
	xor.b32  	%r8474, %r8472, %r8473;
	shf.l.wrap.b32 	%r8475, %r8470, %r8470, 7;
	xor.b32  	%r8476, %r8474, %r8475;
	and.b32  	%r8477, %r8470, %r8445;
	not.b32 	%r8478, %r8470;
	and.b32  	%r8479, %r8420, %r8478;
	or.b32  	%r8480, %r8477, %r8479;
	add.s32 	%r8481, %r8480, %r8395;
	add.s32 	%r8482, %r8481, %r8476;
	add.s32 	%r8483, %r8482, %r29;
	add.s32 	%r8484, %r8483, %r7434;
	shf.l.wrap.b32 	%r8485, %r8471, %r8471, 30;
	shf.l.wrap.b32 	%r8486, %r8471, %r8471, 19;
	xor.b32  	%r8487, %r8485, %r8486;
	shf.l.wrap.b32 	%r8488, %r8471, %r8471, 10;
	xor.b32  	%r8489, %r8487, %r8488;
	xor.b32  	%r8490, %r8446, %r8421;
	and.b32  	%r8491, %r8471, %r8490;
	and.b32  	%r8492, %r8446, %r8421;
	xor.b32  	%r8493, %r8491, %r8492;
	add.s32 	%r8494, %r8489, %r8493;
	add.s32 	%r8495, %r8484, %r8396;
	add.s32 	%r8496, %r8494, %r8484;
	shf.l.wrap.b32 	%r8497, %r8495, %r8495, 26;
	shf.l.wrap.b32 	%r8498, %r8495, %r8495, 21;
	xor.b32  	%r8499, %r8497, %r8498;
	shf.l.wrap.b32 	%r8500, %r8495, %r8495, 7;
	xor.b32  	%r8501, %r8499, %r8500;
	and.b32  	%r8502, %r8495, %r8470;
	not.b32 	%r8503, %r8495;
	and.b32  	%r8504, %r8445, %r8503;
	or.b32  	%r8505, %r8502, %r8504;
	add.s32 	%r8506, %r8505, %r8420;
	add.s32 	%r8507, %r8506, %r8501;
	ld.const.u32 	%r8508, [K+100];
	add.s32 	%r8509, %r8507, %r8508;
	add.s32 	%r8510, %r8509, %r7440;
	shf.l.wrap.b32 	%r8511, %r8496, %r8496, 30;
	shf.l.wrap.b32 	%r8512, %r8496, %r8496, 19;
	xor.b32  	%r8513, %r8511, %r8512;
	shf.l.wrap.b32 	%r8514, %r8496, %r8496, 10;
	xor.b32  	%r8515, %r8513, %r8514;
	xor.b32  	%r8516, %r8471, %r8446;
	and.b32  	%r8517, %r8496, %r8516;
	and.b32  	%r8518, %r8471, %r8446;
	xor.b32  	%r8519, %r8517, %r8518;
	add.s32 	%r8520, %r8515, %r8519;
	add.s32 	%r8521, %r8510, %r8421;
	add.s32 	%r8522, %r8520, %r8510;
	shf.l.wrap.b32 	%r8523, %r8521, %r8521, 26;
	shf.l.wrap.b32 	%r8524, %r8521, %r8521, 21;
	xor.b32  	%r8525, %r8523, %r8524;
	shf.l.wrap.b32 	%r8526, %r8521, %r8521, 7;
	xor.b32  	%r8527, %r8525, %r8526;
	and.b32  	%r8528, %r8521, %r8495;
	not.b32 	%r8529, %r8521;
	and.b32  	%r8530, %r8470, %r8529;
	or.b32  	%r8531, %r8528, %r8530;
	add.s32 	%r8532, %r8531, %r8445;
	add.s32 	%r8533, %r8532, %r8527;
	ld.const.u32 	%r8534, [K+104];
	add.s32 	%r8535, %r8533, %r8534;
	add.s32 	%r8536, %r8535, %r7446;
	shf.l.wrap.b32 	%r8537, %r8522, %r8522, 30;
	shf.l.wrap.b32 	%r8538, %r8522, %r8522, 19;
	xor.b32  	%r8539, %r8537, %r8538;
	shf.l.wrap.b32 	%r8540, %r8522, %r8522, 10;
	xor.b32  	%r8541, %r8539, %r8540;
	xor.b32  	%r8542, %r8496, %r8471;
	and.b32  	%r8543, %r8522, %r8542;
	and.b32  	%r8544, %r8496, %r8471;
	xor.b32  	%r8545, %r8543, %r8544;
	add.s32 	%r8546, %r8541, %r8545;
	add.s32 	%r8547, %r8536, %r8446;
	add.s32 	%r8548, %r8546, %r8536;
	shf.l.wrap.b32 	%r8549, %r8547, %r8547, 26;
	shf.l.wrap.b32 	%r8550, %r8547, %r8547, 21;
	xor.b32  	%r8551, %r8549, %r8550;
	shf.l.wrap.b32 	%r8552, %r8547, %r8547, 7;
	xor.b32  	%r8553, %r8551, %r8552;
	and.b32  	%r8554, %r8547, %r8521;
	not.b32 	%r8555, %r8547;
	and.b32  	%r8556, %r8495, %r8555;
	or.b32  	%r8557, %r8554, %r8556;
	add.s32 	%r8558, %r8557, %r8470;
	add.s32 	%r8559, %r8558, %r8553;
	add.s32 	%r8560, %r8559, %r30;
	add.s32 	%r8561, %r8560, %r7452;
	shf.l.wrap.b32 	%r8562, %r8548, %r8548, 30;
	shf.l.wrap.b32 	%r8563, %r8548, %r8548, 19;
	xor.b32  	%r8564, %r8562, %r8563;
	shf.l.wrap.b32 	%r8565, %r8548, %r8548, 10;
	xor.b32  	%r8566, %r8564, %r8565;
	xor.b32  	%r8567, %r8522, %r8496;
	and.b32  	%r8568, %r8548, %r8567;
	and.b32  	%r8569, %r8522, %r8496;
	xor.b32  	%r8570, %r8568, %r8569;
	add.s32 	%r8571, %r8566, %r8570;
	add.s32 	%r8572, %r8561, %r8471;
	add.s32 	%r8573, %r8571, %r8561;
	shf.l.wrap.b32 	%r8574, %r8572, %r8572, 26;
	shf.l.wrap.b32 	%r8575, %r8572, %r8572, 21;
	xor.b32  	%r8576, %r8574, %r8575;
	shf.l.wrap.b32 	%r8577, %r8572, %r8572, 7;
	xor.b32  	%r8578, %r8576, %r8577;
	and.b32  	%r8579, %r8572, %r8547;
	not.b32 	%r8580, %r8572;
	and.b32  	%r8581, %r8521, %r8580;
	or.b32  	%r8582, %r8579, %r8581;
	add.s32 	%r8583, %r8582, %r8495;
	add.s32 	%r8584, %r8583, %r8578;
	add.s32 	%r8585, %r8584, %r31;
	add.s32 	%r8586, %r8585, %r7458;
	shf.l.wrap.b32 	%r8587, %r8573, %r8573, 30;
	shf.l.wrap.b32 	%r8588, %r8573, %r8573, 19;
	xor.b32  	%r8589, %r8587, %r8588;
	shf.l.wrap.b32 	%r8590, %r8573, %r8573, 10;
	xor.b32  	%r8591, %r8589, %r8590;
	xor.b32  	%r8592, %r8548, %r8522;
	and.b32  	%r8593, %r8573, %r8592;
	and.b32  	%r8594, %r8548, %r8522;
	xor.b32  	%r8595, %r8593, %r8594;
	add.s32 	%r8596, %r8591, %r8595;
	add.s32 	%r8597, %r8586, %r8496;
	add.s32 	%r8598, %r8596, %r8586;
	shf.l.wrap.b32 	%r8599, %r8597, %r8597, 26;
	shf.l.wrap.b32 	%r8600, %r8597, %r8597, 21;
	xor.b32  	%r8601, %r8599, %r8600;
	shf.l.wrap.b32 	%r8602, %r8597, %r8597, 7;
	xor.b32  	%r8603, %r8601, %r8602;
	and.b32  	%r8604, %r8597, %r8572;
	not.b32 	%r8605, %r8597;
	and.b32  	%r8606, %r8547, %r8605;
	or.b32  	%r8607, %r8604, %r8606;
	add.s32 	%r8608, %r8607, %r8521;
	add.s32 	%r8609, %r8608, %r8603;
	add.s32 	%r8610, %r8609, %r32;
	add.s32 	%r8611, %r8610, %r7464;
	shf.l.wrap.b32 	%r8612, %r8598, %r8598, 30;
	shf.l.wrap.b32 	%r8613, %r8598, %r8598, 19;
	xor.b32  	%r8614, %r8612, %r8613;
	shf.l.wrap.b32 	%r8615, %r8598, %r8598, 10;
	xor.b32  	%r8616, %r8614, %r8615;
	xor.b32  	%r8617, %r8573, %r8548;
	and.b32  	%r8618, %r8598, %r8617;
	and.b32  	%r8619, %r8573, %r8548;
	xor.b32  	%r8620, %r8618, %r8619;
	add.s32 	%r8621, %r8616, %r8620;
	add.s32 	%r8622, %r8611, %r8522;
	add.s32 	%r8623, %r8621, %r8611;
	shf.l.wrap.b32 	%r8624, %r8622, %r8622, 26;
	shf.l.wrap.b32 	%r8625, %r8622, %r8622, 21;
	xor.b32  	%r8626, %r8624, %r8625;
	shf.l.wrap.b32 	%r8627, %r8622, %r8622, 7;
	xor.b32  	%r8628, %r8626, %r8627;
	and.b32  	%r8629, %r8622, %r8597;
	not.b32 	%r8630, %r8622;
	and.b32  	%r8631, %r8572, %r8630;
	or.b32  	%r8632, %r8629, %r8631;
	add.s32 	%r8633, %r8632, %r8547;
	add.s32 	%r8634, %r8633, %r8628;
	add.s32 	%r8635, %r8634, %r33;
	add.s32 	%r8636, %r8635, %r7471;
	shf.l.wrap.b32 	%r8637, %r8623, %r8623, 30;
	shf.l.wrap.b32 	%r8638, %r8623, %r8623, 19;
	xor.b32  	%r8639, %r8637, %r8638;
	shf.l.wrap.b32 	%r8640, %r8623, %r8623, 10;
	xor.b32  	%r8641, %r8639, %r8640;
	xor.b32  	%r8642, %r8598, %r8573;
	and.b32  	%r8643, %r8623, %r8642;
	and.b32  	%r8644, %r8598, %r8573;
	xor.b32  	%r8645, %r8643, %r8644;
	add.s32 	%r8646, %r8641, %r8645;
	add.s32 	%r8647, %r8636, %r8548;
	add.s32 	%r8648, %r8646, %r8636;
	shf.l.wrap.b32 	%r8649, %r8647, %r8647, 26;
	shf.l.wrap.b32 	%r8650, %r8647, %r8647, 21;
	xor.b32  	%r8651, %r8649, %r8650;
	shf.l.wrap.b32 	%r8652, %r8647, %r8647, 7;
	xor.b32  	%r8653, %r8651, %r8652;
	and.b32  	%r8654, %r8647, %r8622;
	not.b32 	%r8655, %r8647;
	and.b32  	%r8656, %r8597, %r8655;
	or.b32  	%r8657, %r8654, %r8656;
	add.s32 	%r8658, %r8657, %r8572;
	add.s32 	%r8659, %r8658, %r8653;
	add.s32 	%r8660, %r8659, %r34;
	add.s32 	%r8661, %r8660, %r7484;
	shf.l.wrap.b32 	%r8662, %r8648, %r8648, 30;
	shf.l.wrap.b32 	%r8663, %r8648, %r8648, 19;
	xor.b32  	%r8664, %r8662, %r8663;
	shf.l.wrap.b32 	%r8665, %r8648, %r8648, 10;
	xor.b32  	%r8666, %r8664, %r8665;
	xor.b32  	%r8667, %r8623, %r8598;
	and.b32  	%r8668, %r8648, %r8667;
	and.b32  	%r8669, %r8623, %r8598;
	xor.b32  	%r8670, %r8668, %r8669;
	add.s32 	%r8671, %r8666, %r8670;
	add.s32 	%r8672, %r8661, %r8573;
	add.s32 	%r8673, %r8671, %r8661;
	shf.l.wrap.b32 	%r8674, %r8672, %r8672, 26;
	shf.l.wrap.b32 	%r8675, %r8672, %r8672, 21;
	xor.b32  	%r8676, %r8674, %r8675;
	shf.l.wrap.b32 	%r8677, %r8672, %r8672, 7;
	xor.b32  	%r8678, %r8676, %r8677;
	and.b32  	%r8679, %r8672, %r8647;
	not.b32 	%r8680, %r8672;
	and.b32  	%r8681, %r8622, %r8680;
	or.b32  	%r8682, %r8679, %r8681;
	add.s32 	%r8683, %r8682, %r8597;
	add.s32 	%r8684, %r8683, %r8678;
	add.s32 	%r8685, %r8684, %r35;
	add.s32 	%r8686, %r8685, %r7497;
	shf.l.wrap.b32 	%r8687, %r8673, %r8673, 30;
	shf.l.wrap.b32 	%r8688, %r8673, %r8673, 19;
	xor.b32  	%r8689, %r8687, %r8688;
	shf.l.wrap.b32 	%r8690, %r8673, %r8673, 10;
	xor.b32  	%r8691, %r8689, %r8690;
	xor.b32  	%r8692, %r8648, %r8623;
	and.b32  	%r8693, %r8673, %r8692;
	and.b32  	%r8694, %r8648, %r8623;
	xor.b32  	%r8695, %r8693, %r8694;
	add.s32 	%r8696, %r8691, %r8695;
	add.s32 	%r8697, %r8686, %r8598;
	add.s32 	%r8698, %r8696, %r8686;
	shf.l.wrap.b32 	%r8699, %r8697, %r8697, 26;
	shf.l.wrap.b32 	%r8700, %r8697, %r8697, 21;
	xor.b32  	%r8701, %r8699, %r8700;
	shf.l.wrap.b32 	%r8702, %r8697, %r8697, 7;
	xor.b32  	%r8703, %r8701, %r8702;
	and.b32  	%r8704, %r8697, %r8672;
	not.b32 	%r8705, %r8697;
	and.b32  	%r8706, %r8647, %r8705;
	or.b32  	%r8707, %r8704, %r8706;
	add.s32 	%r8708, %r8707, %r8622;
	add.s32 	%r8709, %r8708, %r8703;
	add.s32 	%r8710, %r8709, %r36;
	add.s32 	%r8711, %r8710, %r7510;
	shf.l.wrap.b32 	%r8712, %r8698, %r8698, 30;
	shf.l.wrap.b32 	%r8713, %r8698, %r8698, 19;
	xor.b32  	%r8714, %r8712, %r8713;
	shf.l.wrap.b32 	%r8715, %r8698, %r8698, 10;
	xor.b32  	%r8716, %r8714, %r8715;
	xor.b32  	%r8717, %r8673, %r8648;
	and.b32  	%r8718, %r8698, %r8717;
	and.b32  	%r8719, %r8673, %r8648;
	xor.b32  	%r8720, %r8718, %r8719;
	add.s32 	%r8721, %r8716, %r8720;
	add.s32 	%r8722, %r8711, %r8623;
	add.s32 	%r8723, %r8721, %r8711;
	shf.l.wrap.b32 	%r8724, %r8722, %r8722, 26;
	shf.l.wrap.b32 	%r8725, %r8722, %r8722, 21;
	xor.b32  	%r8726, %r8724, %r8725;
	shf.l.wrap.b32 	%r8727, %r8722, %r8722, 7;
	xor.b32  	%r8728, %r8726, %r8727;
	and.b32  	%r8729, %r8722, %r8697;
	not.b32 	%r8730, %r8722;
	and.b32  	%r8731, %r8672, %r8730;
	or.b32  	%r8732, %r8729, %r8731;
	add.s32 	%r8733, %r8732, %r8647;
	add.s32 	%r8734, %r8733, %r8728;
	add.s32 	%r8735, %r8734, %r37;
	add.s32 	%r8736, %r8735, %r7523;
	shf.l.wrap.b32 	%r8737, %r8723, %r8723, 30;
	shf.l.wrap.b32 	%r8738, %r8723, %r8723, 19;
	xor.b32  	%r8739, %r8737, %r8738;
	shf.l.wrap.b32 	%r8740, %r8723, %r8723, 10;
	xor.b32  	%r8741, %r8739, %r8740;
	xor.b32  	%r8742, %r8698, %r8673;
	and.b32  	%r8743, %r8723, %r8742;
	and.b32  	%r8744, %r8698, %r8673;
	xor.b32  	%r8745, %r8743, %r8744;
	add.s32 	%r8746, %r8741, %r8745;
	add.s32 	%r8747, %r8736, %r8648;
	add.s32 	%r8748, %r8746, %r8736;
	shf.l.wrap.b32 	%r8749, %r8747, %r8747, 26;
	shf.l.wrap.b32 	%r8750, %r8747, %r8747, 21;
	xor.b32  	%r8751, %r8749, %r8750;
	shf.l.wrap.b32 	%r8752, %r8747, %r8747, 7;
	xor.b32  	%r8753, %r8751, %r8752;
	and.b32  	%r8754, %r8747, %r8722;
	not.b32 	%r8755, %r8747;
	and.b32  	%r8756, %r8697, %r8755;
	or.b32  	%r8757, %r8754, %r8756;
	add.s32 	%r8758, %r8757, %r8672;
	add.s32 	%r8759, %r8758, %r8753;
	add.s32 	%r8760, %r8759, %r38;
	add.s32 	%r8761, %r8760, %r7536;
	shf.l.wrap.b32 	%r8762, %r8748, %r8748, 30;
	shf.l.wrap.b32 	%r8763, %r8748, %r8748, 19;
	xor.b32  	%r8764, %r8762, %r8763;
	shf.l.wrap.b32 	%r8765, %r8748, %r8748, 10;
	xor.b32  	%r8766, %r8764, %r8765;
	xor.b32  	%r8767, %r8723, %r8698;
	and.b32  	%r8768, %r8748, %r8767;
	and.b32  	%r8769, %r8723, %r8698;
	xor.b32  	%r8770, %r8768, %r8769;
	add.s32 	%r8771, %r8766, %r8770;
	add.s32 	%r8772, %r8761, %r8673;
	add.s32 	%r8773, %r8771, %r8761;
	shf.l.wrap.b32 	%r8774, %r8772, %r8772, 26;
	shf.l.wrap.b32 	%r8775, %r8772, %r8772, 21;
	xor.b32  	%r8776, %r8774, %r8775;
	shf.l.wrap.b32 	%r8777, %r8772, %r8772, 7;
	xor.b32  	%r8778, %r8776, %r8777;
	and.b32  	%r8779, %r8772, %r8747;
	not.b32 	%r8780, %r8772;
	and.b32  	%r8781, %r8722, %r8780;
	or.b32  	%r8782, %r8779, %r8781;
	add.s32 	%r8783, %r8782, %r8697;
	add.s32 	%r8784, %r8783, %r8778;
	add.s32 	%r8785, %r8784, %r39;
	add.s32 	%r8786, %r8785, %r7549;
	shf.l.wrap.b32 	%r8787, %r8773, %r8773, 30;
	shf.l.wrap.b32 	%r8788, %r8773, %r8773, 19;
	xor.b32  	%r8789, %r8787, %r8788;
	shf.l.wrap.b32 	%r8790, %r8773, %r8773, 10;
	xor.b32  	%r8791, %r8789, %r8790;
	xor.b32  	%r8792, %r8748, %r8723;
	and.b32  	%r8793, %r8773, %r8792;
	and.b32  	%r8794, %r8748, %r8723;
	xor.b32  	%r8795, %r8793, %r8794;
	add.s32 	%r8796, %r8791, %r8795;
	add.s32 	%r8797, %r8786, %r8698;
	add.s32 	%r8798, %r8796, %r8786;
	shf.l.wrap.b32 	%r8799, %r8797, %r8797, 26;
	shf.l.wrap.b32 	%r8800, %r8797, %r8797, 21;
	xor.b32  	%r8801, %r8799, %r8800;
	shf.l.wrap.b32 	%r8802, %r8797, %r8797, 7;
	xor.b32  	%r8803, %r8801, %r8802;
	and.b32  	%r8804, %r8797, %r8772;
	not.b32 	%r8805, %r8797;
	and.b32  	%r8806, %r8747, %r8805;
	or.b32  	%r8807, %r8804, %r8806;
	add.s32 	%r8808, %r8807, %r8722;
	add.s32 	%r8809, %r8808, %r8803;
	add.s32 	%r8810, %r8809, %r40;
	add.s32 	%r8811, %r8810, %r7562;
	shf.l.wrap.b32 	%r8812, %r8798, %r8798, 30;
	shf.l.wrap.b32 	%r8813, %r8798, %r8798, 19;
	xor.b32  	%r8814, %r8812, %r8813;
	shf.l.wrap.b32 	%r8815, %r8798, %r8798, 10;
	xor.b32  	%r8816, %r8814, %r8815;
	xor.b32  	%r8817, %r8773, %r8748;
	and.b32  	%r8818, %r8798, %r8817;
	and.b32  	%r8819, %r8773, %r8748;
	xor.b32  	%r8820, %r8818, %r8819;
	add.s32 	%r8821, %r8816, %r8820;
	add.s32 	%r8822, %r8811, %r8723;
	add.s32 	%r8823, %r8821, %r8811;
	shf.l.wrap.b32 	%r8824, %r8822, %r8822, 26;
	shf.l.wrap.b32 	%r8825, %r8822, %r8822, 21;
	xor.b32  	%r8826, %r8824, %r8825;
	shf.l.wrap.b32 	%r8827, %r8822, %r8822, 7;
	xor.b32  	%r8828, %r8826, %r8827;
	and.b32  	%r8829, %r8822, %r8797;
	not.b32 	%r8830, %r8822;
	and.b32  	%r8831, %r8772, %r8830;
	or.b32  	%r8832, %r8829, %r8831;
	add.s32 	%r8833, %r8832, %r8747;
	add.s32 	%r8834, %r8833, %r8828;
	ld.const.u32 	%r8835, [K+152];
	add.s32 	%r8836, %r8834, %r8835;
	add.s32 	%r8837, %r8836, %r7575;
	shf.l.wrap.b32 	%r8838, %r8823, %r8823, 30;
	shf.l.wrap.b32 	%r8839, %r8823, %r8823, 19;
	xor.b32  	%r8840, %r8838, %r8839;
	shf.l.wrap.b32 	%r8841, %r8823, %r8823, 10;
	xor.b32  	%r8842, %r8840, %r8841;
	xor.b32  	%r8843, %r8798, %r8773;
	and.b32  	%r8844, %r8823, %r8843;
	and.b32  	%r8845, %r8798, %r8773;
	xor.b32  	%r8846, %r8844, %r8845;
	add.s32 	%r8847, %r8842, %r8846;
	add.s32 	%r8848, %r8837, %r8748;
	add.s32 	%r8849, %r8847, %r8837;
	shf.l.wrap.b32 	%r8850, %r8848, %r8848, 26;
	shf.l.wrap.b32 	%r8851, %r8848, %r8848, 21;
	xor.b32  	%r8852, %r8850, %r8851;
	shf.l.wrap.b32 	%r8853, %r8848, %r8848, 7;
	xor.b32  	%r8854, %r8852, %r8853;
	and.b32  	%r8855, %r8848, %r8822;
	not.b32 	%r8856, %r8848;
	and.b32  	%r8857, %r8797, %r8856;
	or.b32  	%r8858, %r8855, %r8857;
	add.s32 	%r8859, %r8858, %r8772;
	add.s32 	%r8860, %r8859, %r8854;
	ld.const.u32 	%r8861, [K+156];
	add.s32 	%r8862, %r8860, %r8861;
	add.s32 	%r8863, %r8862, %r7588;
	shf.l.wrap.b32 	%r8864, %r8849, %r8849, 30;
	shf.l.wrap.b32 	%r8865, %r8849, %r8849, 19;
	xor.b32  	%r8866, %r8864, %r8865;
	shf.l.wrap.b32 	%r8867, %r8849, %r8849, 10;
	xor.b32  	%r8868, %r8866, %r8867;
	xor.b32  	%r8869, %r8823, %r8798;
	and.b32  	%r8870, %r8849, %r8869;
	and.b32  	%r8871, %r8823, %r8798;
	xor.b32  	%r8872, %r8870, %r8871;
	add.s32 	%r8873, %r8868, %r8872;
	add.s32 	%r8874, %r8863, %r8773;
	add.s32 	%r8875, %r8873, %r8863;
	shf.l.wrap.b32 	%r8876, %r8874, %r8874, 26;
	shf.l.wrap.b32 	%r8877, %r8874, %r8874, 21;
	xor.b32  	%r8878, %r8876, %r8877;
	shf.l.wrap.b32 	%r8879, %r8874, %r8874, 7;
	xor.b32  	%r8880, %r8878, %r8879;
	and.b32  	%r8881, %r8874, %r8848;
	not.b32 	%r8882, %r8874;
	and.b32  	%r8883, %r8822, %r8882;
	or.b32  	%r8884, %r8881, %r8883;
	add.s32 	%r8885, %r8884, %r8797;
	add.s32 	%r8886, %r8885, %r8880;
	ld.const.u32 	%r8887, [K+160];
	add.s32 	%r8888, %r8886, %r8887;
	add.s32 	%r8889, %r8888, %r7601;
	shf.l.wrap.b32 	%r8890, %r8875, %r8875, 30;
	shf.l.wrap.b32 	%r8891, %r8875, %r8875, 19;
	xor.b32  	%r8892, %r8890, %r8891;
	shf.l.wrap.b32 	%r8893, %r8875, %r8875, 10;
	xor.b32  	%r8894, %r8892, %r8893;
	xor.b32  	%r8895, %r8849, %r8823;
	and.b32  	%r8896, %r8875, %r8895;
	and.b32  	%r8897, %r8849, %r8823;
	xor.b32  	%r8898, %r8896, %r8897;
	add.s32 	%r8899, %r8894, %r8898;
	add.s32 	%r8900, %r8889, %r8798;
	add.s32 	%r8901, %r8899, %r8889;
	shf.l.wrap.b32 	%r8902, %r8900, %r8900, 26;
	shf.l.wrap.b32 	%r8903, %r8900, %r8900, 21;
	xor.b32  	%r8904, %r8902, %r8903;
	shf.l.wrap.b32 	%r8905, %r8900, %r8900, 7;
	xor.b32  	%r8906, %r8904, %r8905;
	and.b32  	%r8907, %r8900, %r8874;
	not.b32 	%r8908, %r8900;
	and.b32  	%r8909, %r8848, %r8908;
	or.b32  	%r8910, %r8907, %r8909;
	add.s32 	%r8911, %r8910, %r8822;
	add.s32 	%r8912, %r8911, %r8906;
	ld.const.u32 	%r8913, [K+164];
	add.s32 	%r8914, %r8912, %r8913;
	add.s32 	%r8915, %r8914, %r7614;
	shf.l.wrap.b32 	%r8916, %r8901, %r8901, 30;
	shf.l.wrap.b32 	%r8917, %r8901, %r8901, 19;
	xor.b32  	%r8918, %r8916, %r8917;
	shf.l.wrap.b32 	%r8919, %r8901, %r8901, 10;
	xor.b32  	%r8920, %r8918, %r8919;
	xor.b32  	%r8921, %r8875, %r8849;
	and.b32  	%r8922, %r8901, %r8921;
	and.b32  	%r8923, %r8875, %r8849;
	xor.b32  	%r8924, %r8922, %r8923;
	add.s32 	%r8925, %r8920, %r8924;
	add.s32 	%r8926, %r8915, %r8823;
	add.s32 	%r8927, %r8925, %r8915;
	shf.l.wrap.b32 	%r8928, %r8926, %r8926, 26;
	shf.l.wrap.b32 	%r8929, %r8926, %r8926, 21;
	xor.b32  	%r8930, %r8928, %r8929;
	shf.l.wrap.b32 	%r8931, %r8926, %r8926, 7;
	xor.b32  	%r8932, %r8930, %r8931;
	and.b32  	%r8933, %r8926, %r8900;
	not.b32 	%r8934, %r8926;
	and.b32  	%r8935, %r8874, %r8934;
	or.b32  	%r8936, %r8933, %r8935;
	add.s32 	%r8937, %r8936, %r8848;
	add.s32 	%r8938, %r8937, %r8932;
	add.s32 	%r8939, %r8938, %r41;
	add.s32 	%r8940, %r8939, %r7627;
	shf.l.wrap.b32 	%r8941, %r8927, %r8927, 30;
	shf.l.wrap.b32 	%r8942, %r8927, %r8927, 19;
	xor.b32  	%r8943, %r8941, %r8942;
	shf.l.wrap.b32 	%r8944, %r8927, %r8927, 10;
	xor.b32  	%r8945, %r8943, %r8944;
	xor.b32  	%r8946, %r8901, %r8875;
	and.b32  	%r8947, %r8927, %r8946;
	and.b32  	%r8948, %r8901, %r8875;
	xor.b32  	%r8949, %r8947, %r8948;
	add.s32 	%r8950, %r8945, %r8949;
	add.s32 	%r8951, %r8940, %r8849;
	add.s32 	%r8952, %r8950, %r8940;
	shf.l.wrap.b32 	%r8953, %r8951, %r8951, 26;
	shf.l.wrap.b32 	%r8954, %r8951, %r8951, 21;
	xor.b32  	%r8955, %r8953, %r8954;
	shf.l.wrap.b32 	%r8956, %r8951, %r8951, 7;
	xor.b32  	%r8957, %r8955, %r8956;
	and.b32  	%r8958, %r8951, %r8926;
	not.b32 	%r8959, %r8951;
	and.b32  	%r8960, %r8900, %r8959;
	or.b32  	%r8961, %r8958, %r8960;
	add.s32 	%r8962, %r8961, %r8874;
	add.s32 	%r8963, %r8962, %r8957;
	ld.const.u32 	%r8964, [K+172];
	add.s32 	%r8965, %r8963, %r8964;
	add.s32 	%r8966, %r8965, %r7640;
	shf.l.wrap.b32 	%r8967, %r8952, %r8952, 30;
	shf.l.wrap.b32 	%r8968, %r8952, %r8952, 19;
	xor.b32  	%r8969, %r8967, %r8968;
	shf.l.wrap.b32 	%r8970, %r8952, %r8952, 10;
	xor.b32  	%r8971, %r8969, %r8970;
	xor.b32  	%r8972, %r8927, %r8901;
	and.b32  	%r8973, %r8952, %r8972;
	and.b32  	%r8974, %r8927, %r8901;
	xor.b32  	%r8975, %r8973, %r8974;
	add.s32 	%r8976, %r8971, %r8975;
	add.s32 	%r8977, %r8966, %r8875;
	add.s32 	%r8978, %r8976, %r8966;
	shf.l.wrap.b32 	%r8979, %r8977, %r8977, 26;
	shf.l.wrap.b32 	%r8980, %r8977, %r8977, 21;
	xor.b32  	%r8981, %r8979, %r8980;
	shf.l.wrap.b32 	%r8982, %r8977, %r8977, 7;
	xor.b32  	%r8983, %r8981, %r8982;
	and.b32  	%r8984, %r8977, %r8951;
	not.b32 	%r8985, %r8977;
	and.b32  	%r8986, %r8926, %r8985;
	or.b32  	%r8987, %r8984, %r8986;
	add.s32 	%r8988, %r8987, %r8900;
	add.s32 	%r8989, %r8988, %r8983;
	ld.const.u32 	%r8990, [K+176];
	add.s32 	%r8991, %r8989, %r8990;
	add.s32 	%r8992, %r8991, %r7653;
	shf.l.wrap.b32 	%r8993, %r8978, %r8978, 30;
	shf.l.wrap.b32 	%r8994, %r8978, %r8978, 19;
	xor.b32  	%r8995, %r8993, %r8994;
	shf.l.wrap.b32 	%r8996, %r8978, %r8978, 10;
	xor.b32  	%r8997, %r8995, %r8996;
	xor.b32  	%r8998, %r8952, %r8927;
	and.b32  	%r8999, %r8978, %r8998;
	and.b32  	%r9000, %r8952, %r8927;
	xor.b32  	%r9001, %r8999, %r9000;
	add.s32 	%r9002, %r8997, %r9001;
	add.s32 	%r9003, %r8992, %r8901;
	add.s32 	%r9004, %r9002, %r8992;
	shf.l.wrap.b32 	%r9005, %r9003, %r9003, 26;
	shf.l.wrap.b32 	%r9006, %r9003, %r9003, 21;
	xor.b32  	%r9007, %r9005, %r9006;
	shf.l.wrap.b32 	%r9008, %r9003, %r9003, 7;
	xor.b32  	%r9009, %r9007, %r9008;
	and.b32  	%r9010, %r9003, %r8977;
	not.b32 	%r9011, %r9003;
	and.b32  	%r9012, %r8951, %r9011;
	or.b32  	%r9013, %r9010, %r9012;
	add.s32 	%r9014, %r9013, %r8926;
	add.s32 	%r9015, %r9014, %r9009;
	ld.const.u32 	%r9016, [K+180];
	add.s32 	%r9017, %r9015, %r9016;
	add.s32 	%r9018, %r9017, %r7666;
	shf.l.wrap.b32 	%r9019, %r9004, %r9004, 30;
	shf.l.wrap.b32 	%r9020, %r9004, %r9004, 19;
	xor.b32  	%r9021, %r9019, %r9020;
	shf.l.wrap.b32 	%r9022, %r9004, %r9004, 10;
	xor.b32  	%r9023, %r9021, %r9022;
	xor.b32  	%r9024, %r8978, %r8952;
	and.b32  	%r9025, %r9004, %r9024;
	and.b32  	%r9026, %r8978, %r8952;
	xor.b32  	%r9027, %r9025, %r9026;
	add.s32 	%r9028, %r9023, %r9027;
	add.s32 	%r9029, %r9018, %r8927;
	add.s32 	%r9030, %r9028, %r9018;
	shf.l.wrap.b32 	%r9031, %r9029, %r9029, 26;
	shf.l.wrap.b32 	%r9032, %r9029, %r9029, 21;
	xor.b32  	%r9033, %r9031, %r9032;
	shf.l.wrap.b32 	%r9034, %r9029, %r9029, 7;
	xor.b32  	%r9035, %r9033, %r9034;
	and.b32  	%r9036, %r9029, %r9003;
	not.b32 	%r9037, %r9029;
	and.b32  	%r9038, %r8977, %r9037;
	or.b32  	%r9039, %r9036, %r9038;
	add.s32 	%r9040, %r9039, %r8951;
	add.s32 	%r9041, %r9040, %r9035;
	ld.const.u32 	%r9042, [K+184];
	add.s32 	%r9043, %r9041, %r9042;
	add.s32 	%r9044, %r9043, %r7679;
	shf.l.wrap.b32 	%r9045, %r9030, %r9030, 30;
	shf.l.wrap.b32 	%r9046, %r9030, %r9030, 19;
	xor.b32  	%r9047, %r9045, %r9046;
	shf.l.wrap.b32 	%r9048, %r9030, %r9030, 10;
	xor.b32  	%r9049, %r9047, %r9048;
	xor.b32  	%r9050, %r9004, %r8978;
	and.b32  	%r9051, %r9030, %r9050;
	and.b32  	%r9052, %r9004, %r8978;
	xor.b32  	%r9053, %r9051, %r9052;
	add.s32 	%r9054, %r9049, %r9053;
	add.s32 	%r9055, %r9044, %r8952;
	add.s32 	%r9056, %r9054, %r9044;
	shf.l.wrap.b32 	%r9057, %r9055, %r9055, 26;
	shf.l.wrap.b32 	%r9058, %r9055, %r9055, 21;
	xor.b32  	%r9059, %r9057, %r9058;
	shf.l.wrap.b32 	%r9060, %r9055, %r9055, 7;
	xor.b32  	%r9061, %r9059, %r9060;
	and.b32  	%r9062, %r9055, %r9029;
	not.b32 	%r9063, %r9055;
	and.b32  	%r9064, %r9003, %r9063;
	or.b32  	%r9065, %r9062, %r9064;
	add.s32 	%r9066, %r9065, %r8977;
	add.s32 	%r9067, %r9066, %r9061;
	ld.const.u32 	%r9068, [K+188];
	add.s32 	%r9069, %r9067, %r9068;
	add.s32 	%r9070, %r9069, %r7692;
	shf.l.wrap.b32 	%r9071, %r9056, %r9056, 30;
	shf.l.wrap.b32 	%r9072, %r9056, %r9056, 19;
	xor.b32  	%r9073, %r9071, %r9072;
	shf.l.wrap.b32 	%r9074, %r9056, %r9056, 10;
	xor.b32  	%r9075, %r9073, %r9074;
	xor.b32  	%r9076, %r9030, %r9004;
	and.b32  	%r9077, %r9056, %r9076;
	and.b32  	%r9078, %r9030, %r9004;
	xor.b32  	%r9079, %r9077, %r9078;
	add.s32 	%r9080, %r9075, %r9079;
	add.s32 	%r9081, %r9070, %r8978;
	add.s32 	%r9082, %r9080, %r9070;
	shf.l.wrap.b32 	%r9083, %r9081, %r9081, 26;
	shf.l.wrap.b32 	%r9084, %r9081, %r9081, 21;
	xor.b32  	%r9085, %r9083, %r9084;
	shf.l.wrap.b32 	%r9086, %r9081, %r9081, 7;
	xor.b32  	%r9087, %r9085, %r9086;
	and.b32  	%r9088, %r9081, %r9055;
	not.b32 	%r9089, %r9081;
	and.b32  	%r9090, %r9029, %r9089;
	or.b32  	%r9091, %r9088, %r9090;
	add.s32 	%r9092, %r9091, %r9003;
	add.s32 	%r9093, %r9092, %r9087;
	ld.const.u32 	%r9094, [K+192];
	add.s32 	%r9095, %r9093, %r9094;
	add.s32 	%r9096, %r9095, %r7705;
	shf.l.wrap.b32 	%r9097, %r9082, %r9082, 30;
	shf.l.wrap.b32 	%r9098, %r9082, %r9082, 19;
	xor.b32  	%r9099, %r9097, %r9098;
	shf.l.wrap.b32 	%r9100, %r9082, %r9082, 10;
	xor.b32  	%r9101, %r9099, %r9100;
	xor.b32  	%r9102, %r9056, %r9030;
	and.b32  	%r9103, %r9082, %r9102;
	and.b32  	%r9104, %r9056, %r9030;
	xor.b32  	%r9105, %r9103, %r9104;
	add.s32 	%r9106, %r9101, %r9105;
	add.s32 	%r9107, %r9096, %r9004;
	add.s32 	%r9108, %r9106, %r9096;
	shf.l.wrap.b32 	%r9109, %r9107, %r9107, 26;
	shf.l.wrap.b32 	%r9110, %r9107, %r9107, 21;
	xor.b32  	%r9111, %r9109, %r9110;
	shf.l.wrap.b32 	%r9112, %r9107, %r9107, 7;
	xor.b32  	%r9113, %r9111, %r9112;
	and.b32  	%r9114, %r9107, %r9081;
	not.b32 	%r9115, %r9107;
	and.b32  	%r9116, %r9055, %r9115;
	or.b32  	%r9117, %r9114, %r9116;
	add.s32 	%r9118, %r9117, %r9029;
	add.s32 	%r9119, %r9118, %r9113;
	ld.const.u32 	%r9120, [K+196];
	add.s32 	%r9121, %r9119, %r9120;
	add.s32 	%r9122, %r9121, %r7718;
	shf.l.wrap.b32 	%r9123, %r9108, %r9108, 30;
	shf.l.wrap.b32 	%r9124, %r9108, %r9108, 19;
	xor.b32  	%r9125, %r9123, %r9124;
	shf.l.wrap.b32 	%r9126, %r9108, %r9108, 10;
	xor.b32  	%r9127, %r9125, %r9126;
	xor.b32  	%r9128, %r9082, %r9056;
	and.b32  	%r9129, %r9108, %r9128;
	and.b32  	%r9130, %r9082, %r9056;
	xor.b32  	%r9131, %r9129, %r9130;
	add.s32 	%r9132, %r9127, %r9131;
	add.s32 	%r9133, %r9122, %r9030;
	add.s32 	%r9134, %r9132, %r9122;
	shf.l.wrap.b32 	%r9135, %r9133, %r9133, 26;
	shf.l.wrap.b32 	%r9136, %r9133, %r9133, 21;
	xor.b32  	%r9137, %r9135, %r9136;
	shf.l.wrap.b32 	%r9138, %r9133, %r9133, 7;
	xor.b32  	%r9139, %r9137, %r9138;
	and.b32  	%r9140, %r9133, %r9107;
	not.b32 	%r9141, %r9133;
	and.b32  	%r9142, %r9081, %r9141;
	or.b32  	%r9143, %r9140, %r9142;
	add.s32 	%r9144, %r9143, %r9055;
	add.s32 	%r9145, %r9144, %r9139;
	ld.const.u32 	%r9146, [K+200];
	add.s32 	%r9147, %r9145, %r9146;
	add.s32 	%r9148, %r9147, %r7731;
	shf.l.wrap.b32 	%r9149, %r9134, %r9134, 30;
	shf.l.wrap.b32 	%r9150, %r9134, %r9134, 19;
	xor.b32  	%r9151, %r9149, %r9150;
	shf.l.wrap.b32 	%r9152, %r9134, %r9134, 10;
	xor.b32  	%r9153, %r9151, %r9152;
	xor.b32  	%r9154, %r9108, %r9082;
	and.b32  	%r9155, %r9134, %r9154;
	and.b32  	%r9156, %r9108, %r9082;
	xor.b32  	%r9157, %r9155, %r9156;
	add.s32 	%r9158, %r9153, %r9157;
	add.s32 	%r9159, %r9148, %r9056;
	add.s32 	%r9160, %r9158, %r9148;
	shf.l.wrap.b32 	%r9161, %r9159, %r9159, 26;
	shf.l.wrap.b32 	%r9162, %r9159, %r9159, 21;
	xor.b32  	%r9163, %r9161, %r9162;
	shf.l.wrap.b32 	%r9164, %r9159, %r9159, 7;
	xor.b32  	%r9165, %r9163, %r9164;
	and.b32  	%r9166, %r9159, %r9133;
	not.b32 	%r9167, %r9159;
	and.b32  	%r9168, %r9107, %r9167;
	or.b32  	%r9169, %r9166, %r9168;
	add.s32 	%r9170, %r9169, %r9081;
	add.s32 	%r9171, %r9170, %r9165;
	ld.const.u32 	%r9172, [K+204];
	add.s32 	%r9173, %r9171, %r9172;
	add.s32 	%r9174, %r9173, %r7744;
	shf.l.wrap.b32 	%r9175, %r9160, %r9160, 30;
	shf.l.wrap.b32 	%r9176, %r9160, %r9160, 19;
	xor.b32  	%r9177, %r9175, %r9176;
	shf.l.wrap.b32 	%r9178, %r9160, %r9160, 10;
	xor.b32  	%r9179, %r9177, %r9178;
	xor.b32  	%r9180, %r9134, %r9108;
	and.b32  	%r9181, %r9160, %r9180;
	and.b32  	%r9182, %r9134, %r9108;
	xor.b32  	%r9183, %r9181, %r9182;
	add.s32 	%r9184, %r9179, %r9183;
	add.s32 	%r9185, %r9174, %r9082;
	add.s32 	%r9186, %r9184, %r9174;
	shf.l.wrap.b32 	%r9187, %r9185, %r9185, 26;
	shf.l.wrap.b32 	%r9188, %r9185, %r9185, 21;
	xor.b32  	%r9189, %r9187, %r9188;
	shf.l.wrap.b32 	%r9190, %r9185, %r9185, 7;
	xor.b32  	%r9191, %r9189, %r9190;
	and.b32  	%r9192, %r9185, %r9159;
	not.b32 	%r9193, %r9185;
	and.b32  	%r9194, %r9133, %r9193;
	or.b32  	%r9195, %r9192, %r9194;
	add.s32 	%r9196, %r9195, %r9107;
	add.s32 	%r9197, %r9196, %r9191;
	ld.const.u32 	%r9198, [K+208];
	add.s32 	%r9199, %r9197, %r9198;
	add.s32 	%r9200, %r9199, %r7757;
	shf.l.wrap.b32 	%r9201, %r9186, %r9186, 30;
	shf.l.wrap.b32 	%r9202, %r9186, %r9186, 19;
	xor.b32  	%r9203, %r9201, %r9202;
	shf.l.wrap.b32 	%r9204, %r9186, %r9186, 10;
	xor.b32  	%r9205, %r9203, %r9204;
	xor.b32  	%r9206, %r9160, %r9134;
	and.b32  	%r9207, %r9186, %r9206;
	and.b32  	%r9208, %r9160, %r9134;
	xor.b32  	%r9209, %r9207, %r9208;
	add.s32 	%r9210, %r9205, %r9209;
	add.s32 	%r9211, %r9200, %r9108;
	add.s32 	%r9212, %r9210, %r9200;
	shf.l.wrap.b32 	%r9213, %r9211, %r9211, 26;
	shf.l.wrap.b32 	%r9214, %r9211, %r9211, 21;
	xor.b32  	%r9215, %r9213, %r9214;
	shf.l.wrap.b32 	%r9216, %r9211, %r9211, 7;
	xor.b32  	%r9217, %r9215, %r9216;
	and.b32  	%r9218, %r9211, %r9185;
	not.b32 	%r9219, %r9211;
	and.b32  	%r9220, %r9159, %r9219;
	or.b32  	%r9221, %r9218, %r9220;
	add.s32 	%r9222, %r9221, %r9133;
	add.s32 	%r9223, %r9222, %r9217;
	ld.const.u32 	%r9224, [K+212];
	add.s32 	%r9225, %r9223, %r9224;
	add.s32 	%r9226, %r9225, %r7770;
	shf.l.wrap.b32 	%r9227, %r9212, %r9212, 30;
	shf.l.wrap.b32 	%r9228, %r9212, %r9212, 19;
	xor.b32  	%r9229, %r9227, %r9228;
	shf.l.wrap.b32 	%r9230, %r9212, %r9212, 10;
	xor.b32  	%r9231, %r9229, %r9230;
	xor.b32  	%r9232, %r9186, %r9160;
	and.b32  	%r9233, %r9212, %r9232;
	and.b32  	%r9234, %r9186, %r9160;
	xor.b32  	%r9235, %r9233, %r9234;
	add.s32 	%r9236, %r9231, %r9235;
	add.s32 	%r9237, %r9226, %r9134;
	add.s32 	%r9238, %r9236, %r9226;
	shf.l.wrap.b32 	%r9239, %r9237, %r9237, 26;
	shf.l.wrap.b32 	%r9240, %r9237, %r9237, 21;
	xor.b32  	%r9241, %r9239, %r9240;
	shf.l.wrap.b32 	%r9242, %r9237, %r9237, 7;
	xor.b32  	%r9243, %r9241, %r9242;
	and.b32  	%r9244, %r9237, %r9211;
	not.b32 	%r9245, %r9237;
	and.b32  	%r9246, %r9185, %r9245;
	or.b32  	%r9247, %r9244, %r9246;
	add.s32 	%r9248, %r9247, %r9159;
	add.s32 	%r9249, %r9248, %r9243;
	ld.const.u32 	%r9250, [K+216];
	add.s32 	%r9251, %r9249, %r9250;
	add.s32 	%r9252, %r9251, %r7783;
	shf.l.wrap.b32 	%r9253, %r9238, %r9238, 30;
	shf.l.wrap.b32 	%r9254, %r9238, %r9238, 19;
	xor.b32  	%r9255, %r9253, %r9254;
	shf.l.wrap.b32 	%r9256, %r9238, %r9238, 10;
	xor.b32  	%r9257, %r9255, %r9256;
	xor.b32  	%r9258, %r9212, %r9186;
	and.b32  	%r9259, %r9238, %r9258;
	and.b32  	%r9260, %r9212, %r9186;
	xor.b32  	%r9261, %r9259, %r9260;
	add.s32 	%r9262, %r9257, %r9261;
	add.s32 	%r9263, %r9252, %r9160;
	add.s32 	%r9264, %r9262, %r9252;
	shf.l.wrap.b32 	%r9265, %r9263, %r9263, 26;
	shf.l.wrap.b32 	%r9266, %r9263, %r9263, 21;
	xor.b32  	%r9267, %r9265, %r9266;
	shf.l.wrap.b32 	%r9268, %r9263, %r9263, 7;
	xor.b32  	%r9269, %r9267, %r9268;
	and.b32  	%r9270, %r9263, %r9237;
	not.b32 	%r9271, %r9263;
	and.b32  	%r9272, %r9211, %r9271;
	or.b32  	%r9273, %r9270, %r9272;
	add.s32 	%r9274, %r9273, %r9185;
	add.s32 	%r9275, %r9274, %r9269;
	ld.const.u32 	%r9276, [K+220];
	add.s32 	%r9277, %r9275, %r9276;
	add.s32 	%r9278, %r9277, %r7796;
	shf.l.wrap.b32 	%r9279, %r9264, %r9264, 30;
	shf.l.wrap.b32 	%r9280, %r9264, %r9264, 19;
	xor.b32  	%r9281, %r9279, %r9280;
	shf.l.wrap.b32 	%r9282, %r9264, %r9264, 10;
	xor.b32  	%r9283, %r9281, %r9282;
	xor.b32  	%r9284, %r9238, %r9212;
	and.b32  	%r9285, %r9264, %r9284;
	and.b32  	%r9286, %r9238, %r9212;
	xor.b32  	%r9287, %r9285, %r9286;
	add.s32 	%r9288, %r9283, %r9287;
	add.s32 	%r9289, %r9278, %r9186;
	add.s32 	%r9290, %r9288, %r9278;
	shf.l.wrap.b32 	%r9291, %r9289, %r9289, 26;
	shf.l.wrap.b32 	%r9292, %r9289, %r9289, 21;
	xor.b32  	%r9293, %r9291, %r9292;
	shf.l.wrap.b32 	%r9294, %r9289, %r9289, 7;
	xor.b32  	%r9295, %r9293, %r9294;
	and.b32  	%r9296, %r9289, %r9263;
	not.b32 	%r9297, %r9289;
	and.b32  	%r9298, %r9237, %r9297;
	or.b32  	%r9299, %r9296, %r9298;
	add.s32 	%r9300, %r9299, %r9211;
	add.s32 	%r9301, %r9300, %r9295;
	ld.const.u32 	%r9302, [K+224];
	add.s32 	%r9303, %r9301, %r9302;
	add.s32 	%r9304, %r9303, %r7809;
	shf.l.wrap.b32 	%r9305, %r9290, %r9290, 30;
	shf.l.wrap.b32 	%r9306, %r9290, %r9290, 19;
	xor.b32  	%r9307, %r9305, %r9306;
	shf.l.wrap.b32 	%r9308, %r9290, %r9290, 10;
	xor.b32  	%r9309, %r9307, %r9308;
	xor.b32  	%r9310, %r9264, %r9238;
	and.b32  	%r9311, %r9290, %r9310;
	and.b32  	%r9312, %r9264, %r9238;
	xor.b32  	%r9313, %r9311, %r9312;
	add.s32 	%r9314, %r9309, %r9313;
	add.s32 	%r9315, %r9304, %r9212;
	add.s32 	%r9316, %r9314, %r9304;
	shf.l.wrap.b32 	%r9317, %r9315, %r9315, 26;
	shf.l.wrap.b32 	%r9318, %r9315, %r9315, 21;
	xor.b32  	%r9319, %r9317, %r9318;
	shf.l.wrap.b32 	%r9320, %r9315, %r9315, 7;
	xor.b32  	%r9321, %r9319, %r9320;
	and.b32  	%r9322, %r9315, %r9289;
	not.b32 	%r9323, %r9315;
	and.b32  	%r9324, %r9263, %r9323;
	or.b32  	%r9325, %r9322, %r9324;
	add.s32 	%r9326, %r9325, %r9237;
	add.s32 	%r9327, %r9326, %r9321;
	ld.const.u32 	%r9328, [K+228];
	add.s32 	%r9329, %r9327, %r9328;
	add.s32 	%r9330, %r9329, %r7822;
	shf.l.wrap.b32 	%r9331, %r9316, %r9316, 30;
	shf.l.wrap.b32 	%r9332, %r9316, %r9316, 19;
	xor.b32  	%r9333, %r9331, %r9332;
	shf.l.wrap.b32 	%r9334, %r9316, %r9316, 10;
	xor.b32  	%r9335, %r9333, %r9334;
	xor.b32  	%r9336, %r9290, %r9264;
	and.b32  	%r9337, %r9316, %r9336;
	and.b32  	%r9338, %r9290, %r9264;
	xor.b32  	%r9339, %r9337, %r9338;
	add.s32 	%r9340, %r9335, %r9339;
	add.s32 	%r9341, %r9330, %r9238;
	add.s32 	%r9342, %r9340, %r9330;
	shf.l.wrap.b32 	%r9343, %r9341, %r9341, 26;
	shf.l.wrap.b32 	%r9344, %r9341, %r9341, 21;
	xor.b32  	%r9345, %r9343, %r9344;
	shf.l.wrap.b32 	%r9346, %r9341, %r9341, 7;
	xor.b32  	%r9347, %r9345, %r9346;
	and.b32  	%r9348, %r9341, %r9315;
	not.b32 	%r9349, %r9341;
	and.b32  	%r9350, %r9289, %r9349;
	or.b32  	%r9351, %r9348, %r9350;
	add.s32 	%r9352, %r9351, %r9263;
	add.s32 	%r9353, %r9352, %r9347;
	ld.const.u32 	%r9354, [K+232];
	add.s32 	%r9355, %r9353, %r9354;
	add.s32 	%r9356, %r9355, %r7835;
	shf.l.wrap.b32 	%r9357, %r9342, %r9342, 30;
	shf.l.wrap.b32 	%r9358, %r9342, %r9342, 19;
	xor.b32  	%r9359, %r9357, %r9358;
	shf.l.wrap.b32 	%r9360, %r9342, %r9342, 10;
	xor.b32  	%r9361, %r9359, %r9360;
	xor.b32  	%r9362, %r9316, %r9290;
	and.b32  	%r9363, %r9342, %r9362;
	and.b32  	%r9364, %r9316, %r9290;
	xor.b32  	%r9365, %r9363, %r9364;
	add.s32 	%r9366, %r9361, %r9365;
	add.s32 	%r9367, %r9356, %r9264;
	add.s32 	%r9368, %r9366, %r9356;
	shf.l.wrap.b32 	%r9369, %r9367, %r9367, 26;
	shf.l.wrap.b32 	%r9370, %r9367, %r9367, 21;
	xor.b32  	%r9371, %r9369, %r9370;
	shf.l.wrap.b32 	%r9372, %r9367, %r9367, 7;
	xor.b32  	%r9373, %r9371, %r9372;
	and.b32  	%r9374, %r9367, %r9341;
	not.b32 	%r9375, %r9367;
	and.b32  	%r9376, %r9315, %r9375;
	or.b32  	%r9377, %r9374, %r9376;
	add.s32 	%r9378, %r9377, %r9289;
	add.s32 	%r9379, %r9378, %r9373;
	add.s32 	%r9380, %r9379, %r42;
	add.s32 	%r9381, %r9380, %r7848;
	shf.l.wrap.b32 	%r9382, %r9368, %r9368, 30;
	shf.l.wrap.b32 	%r9383, %r9368, %r9368, 19;
	xor.b32  	%r9384, %r9382, %r9383;
	shf.l.wrap.b32 	%r9385, %r9368, %r9368, 10;
	xor.b32  	%r9386, %r9384, %r9385;
	xor.b32  	%r9387, %r9342, %r9316;
	and.b32  	%r9388, %r9368, %r9387;
	and.b32  	%r9389, %r9342, %r9316;
	xor.b32  	%r9390, %r9388, %r9389;
	add.s32 	%r9391, %r9386, %r9390;
	add.s32 	%r9392, %r9381, %r9290;
	add.s32 	%r9393, %r9391, %r9381;
	shf.l.wrap.b32 	%r9394, %r9392, %r9392, 26;
	shf.l.wrap.b32 	%r9395, %r9392, %r9392, 21;
	xor.b32  	%r9396, %r9394, %r9395;
	shf.l.wrap.b32 	%r9397, %r9392, %r9392, 7;
	xor.b32  	%r9398, %r9396, %r9397;
	and.b32  	%r9399, %r9392, %r9367;
	not.b32 	%r9400, %r9392;
	and.b32  	%r9401, %r9341, %r9400;
	or.b32  	%r9402, %r9399, %r9401;
	add.s32 	%r9403, %r9402, %r9315;
	add.s32 	%r9404, %r9403, %r9398;
	ld.const.u32 	%r9405, [K+240];
	add.s32 	%r9406, %r9404, %r9405;
	add.s32 	%r9407, %r9406, %r7861;
	shf.l.wrap.b32 	%r9408, %r9393, %r9393, 30;
	shf.l.wrap.b32 	%r9409, %r9393, %r9393, 19;
	xor.b32  	%r9410, %r9408, %r9409;
	shf.l.wrap.b32 	%r9411, %r9393, %r9393, 10;
	xor.b32  	%r9412, %r9410, %r9411;
	xor.b32  	%r9413, %r9368, %r9342;
	and.b32  	%r9414, %r9393, %r9413;
	and.b32  	%r9415, %r9368, %r9342;
	xor.b32  	%r9416, %r9414, %r9415;
	add.s32 	%r9417, %r9412, %r9416;
	add.s32 	%r9418, %r9407, %r9316;
	add.s32 	%r9419, %r9417, %r9407;
	shf.l.wrap.b32 	%r9420, %r9418, %r9418, 26;
	shf.l.wrap.b32 	%r9421, %r9418, %r9418, 21;
	xor.b32  	%r9422, %r9420, %r9421;
	shf.l.wrap.b32 	%r9423, %r9418, %r9418, 7;
	xor.b32  	%r9424, %r9422, %r9423;
	and.b32  	%r9425, %r9418, %r9392;
	not.b32 	%r9426, %r9418;
	and.b32  	%r9427, %r9367, %r9426;
	or.b32  	%r9428, %r9425, %r9427;
	add.s32 	%r9429, %r9428, %r9341;
	add.s32 	%r9430, %r9429, %r9424;
	ld.const.u32 	%r9431, [K+244];
	add.s32 	%r9432, %r9430, %r9431;
	add.s32 	%r9433, %r9432, %r7874;
	shf.l.wrap.b32 	%r9434, %r9419, %r9419, 30;
	shf.l.wrap.b32 	%r9435, %r9419, %r9419, 19;
	xor.b32  	%r9436, %r9434, %r9435;
	shf.l.wrap.b32 	%r9437, %r9419, %r9419, 10;
	xor.b32  	%r9438, %r9436, %r9437;
	xor.b32  	%r9439, %r9393, %r9368;
	and.b32  	%r9440, %r9419, %r9439;
	and.b32  	%r9441, %r9393, %r9368;
	xor.b32  	%r9442, %r9440, %r9441;
	add.s32 	%r9443, %r9438, %r9442;
	add.s32 	%r9444, %r9433, %r9342;
	add.s32 	%r9445, %r9443, %r9433;
	shf.l.wrap.b32 	%r9446, %r9444, %r9444, 26;
	shf.l.wrap.b32 	%r9447, %r9444, %r9444, 21;
	xor.b32  	%r9448, %r9446, %r9447;
	shf.l.wrap.b32 	%r9449, %r9444, %r9444, 7;
	xor.b32  	%r9450, %r9448, %r9449;
	and.b32  	%r9451, %r9444, %r9418;
	not.b32 	%r9452, %r9444;
	and.b32  	%r9453, %r9392, %r9452;
	or.b32  	%r9454, %r9451, %r9453;
	add.s32 	%r9455, %r9454, %r9367;
	add.s32 	%r9456, %r9455, %r9450;
	ld.const.u32 	%r9457, [K+248];
	add.s32 	%r9458, %r9456, %r9457;
	add.s32 	%r9459, %r9458, %r7887;
	shf.l.wrap.b32 	%r9460, %r9445, %r9445, 30;
	shf.l.wrap.b32 	%r9461, %r9445, %r9445, 19;
	xor.b32  	%r9462, %r9460, %r9461;
	shf.l.wrap.b32 	%r9463, %r9445, %r9445, 10;
	xor.b32  	%r9464, %r9462, %r9463;
	xor.b32  	%r9465, %r9419, %r9393;
	and.b32  	%r9466, %r9445, %r9465;
	and.b32  	%r9467, %r9419, %r9393;
	xor.b32  	%r9468, %r9466, %r9467;
	add.s32 	%r9469, %r9464, %r9468;
	add.s32 	%r9470, %r9459, %r9368;
	add.s32 	%r9471, %r9469, %r9459;
	shf.l.wrap.b32 	%r9472, %r9470, %r9470, 26;
	shf.l.wrap.b32 	%r9473, %r9470, %r9470, 21;
	xor.b32  	%r9474, %r9472, %r9473;
	shf.l.wrap.b32 	%r9475, %r9470, %r9470, 7;
	xor.b32  	%r9476, %r9474, %r9475;
	and.b32  	%r9477, %r9470, %r9444;
	not.b32 	%r9478, %r9470;
	and.b32  	%r9479, %r9418, %r9478;
	or.b32  	%r9480, %r9477, %r9479;
	add.s32 	%r9481, %r9480, %r9392;
	add.s32 	%r9482, %r9481, %r9476;
	ld.const.u32 	%r9483, [K+252];
	add.s32 	%r9484, %r9482, %r9483;
	add.s32 	%r9485, %r9484, %r7900;
	shf.l.wrap.b32 	%r9486, %r9471, %r9471, 30;
	shf.l.wrap.b32 	%r9487, %r9471, %r9471, 19;
	xor.b32  	%r9488, %r9486, %r9487;
	shf.l.wrap.b32 	%r9489, %r9471, %r9471, 10;
	xor.b32  	%r9490, %r9488, %r9489;
	xor.b32  	%r9491, %r9445, %r9419;
	and.b32  	%r9492, %r9471, %r9491;
	and.b32  	%r9493, %r9445, %r9419;
	xor.b32  	%r9494, %r9492, %r9493;
	add.s32 	%r9495, %r9490, %r9494;
	add.s32 	%r9496, %r9495, %r9485;
	add.s32 	%r9497, %r9496, 1779033703;
	shr.u32 	%r9498, %r9497, 24;
	cvt.u16.u32 	%rs205, %r9498;
	ld.local.u8 	%rs206, [%rd2+32];
	setp.ne.s16 	%p68, %rs206, %rs205;
	st.local.u16 	[%rd373+42], %rs22;
	@%p68 bra 	$L__BB0_236;
	ld.shared.u16 	%rs207, [_ZZ24test_combinations_kernelPKtS0_S0_S0_S0_S0_S0_iiiiiPbPtE9s_targets+8];
	st.local.u16 	[%rd373+44], %rs207;
	mov.b64 	%rd366, 0;
$L__BB0_128:
	add.s64 	%rd250, %rd2, %rd366;
	mov.b16 	%rs208, 0;
	st.local.u8 	[%rd250], %rs208;
	add.s64 	%rd54, %rd366, 1;
	setp.lt.u64 	%p69, %rd366, 32;
	mov.u64 	%rd366, %rd54;
	@%p69 bra 	$L__BB0_128;
	mov.b32 	%r18887, 5;
	mov.u64 	%rd367, %rd373;
$L__BB0_130:
	ld.local.u16 	%r53, [%rd367];
	and.b32  	%r9500, %r53, 1024;
	setp.eq.s32 	%p70, %r9500, 0;
	@%p70 bra 	$L__BB0_132;
	add.s32 	%r9501, %r18887, -5;
	shr.s32 	%r9502, %r9501, 31;
	shr.u32 	%r9503, %r9502, 29;
	add.s32 	%r9504, %r9501, %r9503;
	and.b32  	%r9505, %r9504, -8;
	sub.s32 	%r9506, %r9505, %r9501;
	add.s32 	%r9507, %r9506, 7;
	shr.s32 	%r9508, %r9504, 3;
	mov.b32 	%r9509, 1;
	shl.b32 	%r9510, %r9509, %r9507;
	cvt.s64.s32 	%rd251, %r9508;
	add.s64 	%rd252, %rd2, %rd251;
	ld.local.u8 	%rs209, [%rd252];
	cvt.u16.u32 	%rs210, %r9510;
	or.b16  	%rs211, %rs209, %rs210;
	st.local.u8 	[%rd252], %rs211;
$L__BB0_132:
	and.b32  	%r9511, %r53, 512;
	setp.eq.s32 	%p71, %r9511, 0;
	@%p71 bra 	$L__BB0_134;
	add.s32 	%r9512, %r18887, -4;
	shr.s32 	%r9513, %r9512, 31;
	shr.u32 	%r9514, %r9513, 29;
	add.s32 	%r9515, %r9512, %r9514;
	and.b32  	%r9516, %r9515, -8;
	sub.s32 	%r9517, %r9516, %r9512;
	add.s32 	%r9518, %r9517, 7;
	shr.s32 	%r9519, %r9515, 3;
	mov.b32 	%r9520, 1;
	shl.b32 	%r9521, %r9520, %r9518;
	cvt.s64.s32 	%rd253, %r9519;
	add.s64 	%rd254, %rd2, %rd253;
	ld.local.u8 	%rs212, [%rd254];
	cvt.u16.u32 	%rs213, %r9521;
	or.b16  	%rs214, %rs212, %rs213;
	st.local.u8 	[%rd254], %rs214;
$L__BB0_134:
	and.b32  	%r9522, %r53, 256;
	setp.eq.s32 	%p72, %r9522, 0;
	@%p72 bra 	$L__BB0_136;
	add.s32 	%r9523, %r18887, -3;
	shr.s32 	%r9524, %r9523, 31;
	shr.u32 	%r9525, %r9524, 29;
	add.s32 	%r9526, %r9523, %r9525;
	and.b32  	%r9527, %r9526, -8;
	sub.s32 	%r9528, %r9527, %r9523;
	add.s32 	%r9529, %r9528, 7;
	shr.s32 	%r9530, %r9526, 3;
	mov.b32 	%r9531, 1;
	shl.b32 	%r9532, %r9531, %r9529;
	cvt.s64.s32 	%rd255, %r9530;
	add.s64 	%rd256, %rd2, %rd255;
	ld.local.u8 	%rs215, [%rd256];
	cvt.u16.u32 	%rs216, %r9532;
	or.b16  	%rs217, %rs215, %rs216;
	st.local.u8 	[%rd256], %rs217;
$L__BB0_136:
	and.b32  	%r9533, %r53, 128;
	setp.eq.s32 	%p73, %r9533, 0;
	@%p73 bra 	$L__BB0_138;
	add.s32 	%r9534, %r18887, -2;
	shr.s32 	%r9535, %r9534, 31;
	shr.u32 	%r9536, %r9535, 29;
	add.s32 	%r9537, %r9534, %r9536;
	and.b32  	%r9538, %r9537, -8;
	sub.s32 	%r9539, %r9538, %r9534;
	add.s32 	%r9540, %r9539, 7;
	shr.s32 	%r9541, %r9537, 3;
	mov.b32 	%r9542, 1;
	shl.b32 	%r9543, %r9542, %r9540;
	cvt.s64.s32 	%rd257, %r9541;
	add.s64 	%rd258, %rd2, %rd257;
	ld.local.u8 	%rs218, [%rd258];
	cvt.u16.u32 	%rs219, %r9543;
	or.b16  	%rs220, %rs218, %rs219;
	st.local.u8 	[%rd258], %rs220;
$L__BB0_138:
	and.b32  	%r9544, %r53, 64;
	setp.eq.s32 	%p74, %r9544, 0;
	@%p74 bra 	$L__BB0_140;
	add.s32 	%r9545, %r18887, -1;
	shr.s32 	%r9546, %r9545, 31;
	shr.u32 	%r9547, %r9546, 29;
	add.s32 	%r9548, %r9545, %r9547;
	and.b32  	%r9549, %r9548, -8;
	sub.s32 	%r9550, %r9549, %r9545;
	add.s32 	%r9551, %r9550, 7;
	shr.s32 	%r9552, %r9548, 3;
	mov.b32 	%r9553, 1;
	shl.b32 	%r9554, %r9553, %r9551;
	cvt.s64.s32 	%rd259, %r9552;
	add.s64 	%rd260, %rd2, %rd259;
	ld.local.u8 	%rs221, [%rd260];
	cvt.u16.u32 	%rs222, %r9554;
	or.b16  	%rs223, %rs221, %rs222;
	st.local.u8 	[%rd260], %rs223;
$L__BB0_140:
	and.b32  	%r9555, %r53, 32;
	setp.eq.s32 	%p75, %r9555, 0;
	@%p75 bra 	$L__BB0_142;
	shr.s32 	%r9556, %r18887, 31;
	shr.u32 	%r9557, %r9556, 29;
	add.s32 	%r9558, %r18887, %r9557;
	and.b32  	%r9559, %r9558, -8;
	sub.s32 	%r9560, %r9559, %r18887;
	add.s32 	%r9561, %r9560, 7;
	shr.s32 	%r9562, %r9558, 3;
	mov.b32 	%r9563, 1;
	shl.b32 	%r9564, %r9563, %r9561;
	cvt.s64.s32 	%rd261, %r9562;
	add.s64 	%rd262, %rd2, %rd261;
	ld.local.u8 	%rs224, [%rd262];
	cvt.u16.u32 	%rs225, %r9564;
	or.b16  	%rs226, %rs224, %rs225;
	st.local.u8 	[%rd262], %rs226;
$L__BB0_142:
	and.b32  	%r9565, %r53, 16;
	setp.eq.s32 	%p76, %r9565, 0;
	@%p76 bra 	$L__BB0_144;
	add.s32 	%r9566, %r18887, 1;
	shr.s32 	%r9567, %r9566, 31;
	shr.u32 	%r9568, %r9567, 29;
	add.s32 	%r9569, %r9566, %r9568;
	and.b32  	%r9570, %r9569, -8;
	sub.s32 	%r9571, %r9570, %r9566;
	add.s32 	%r9572, %r9571, 7;
	shr.s32 	%r9573, %r9569, 3;
	mov.b32 	%r9574, 1;
	shl.b32 	%r9575, %r9574, %r9572;
	cvt.s64.s32 	%rd263, %r9573;
	add.s64 	%rd264, %rd2, %rd263;
	ld.local.u8 	%rs227, [%rd264];
	cvt.u16.u32 	%rs228, %r9575;
	or.b16  	%rs229, %rs227, %rs228;
	st.local.u8 	[%rd264], %rs229;
$L__BB0_144:
	and.b32  	%r9576, %r53, 8;
	setp.eq.s32 	%p77, %r9576, 0;
	@%p77 bra 	$L__BB0_146;
	add.s32 	%r9577, %r18887, 2;
	shr.s32 	%r9578, %r9577, 31;
	shr.u32 	%r9579, %r9578, 29;
	add.s32 	%r9580, %r9577, %r9579;
	and.b32  	%r9581, %r9580, -8;
	sub.s32 	%r9582, %r9581, %r9577;
	add.s32 	%r9583, %r9582, 7;
	shr.s32 	%r9584, %r9580, 3;
	mov.b32 	%r9585, 1;
	shl.b32 	%r9586, %r9585, %r9583;
	cvt.s64.s32 	%rd265, %r9584;
	add.s64 	%rd266, %rd2, %rd265;
	ld.local.u8 	%rs230, [%rd266];
	cvt.u16.u32 	%rs231, %r9586;
	or.b16  	%rs232, %rs230, %rs231;
	st.local.u8 	[%rd266], %rs232;
$L__BB0_146:
	and.b32  	%r9587, %r53, 4;
	setp.eq.s32 	%p78, %r9587, 0;
	@%p78 bra 	$L__BB0_148;
	add.s32 	%r9588, %r18887, 3;
	shr.s32 	%r9589, %r9588, 31;
	shr.u32 	%r9590, %r9589, 29;
	add.s32 	%r9591, %r9588, %r9590;
	and.b32  	%r9592, %r9591, -8;
	sub.s32 	%r9593, %r9592, %r9588;
	add.s32 	%r9594, %r9593, 7;
	shr.s32 	%r9595, %r9591, 3;
	mov.b32 	%r9596, 1;
	shl.b32 	%r9597, %r9596, %r9594;
	cvt.s64.s32 	%rd267, %r9595;
	add.s64 	%rd268, %rd2, %rd267;
	ld.local.u8 	%rs233, [%rd268];
	cvt.u16.u32 	%rs234, %r9597;
	or.b16  	%rs235, %rs233, %rs234;
	st.local.u8 	[%rd268], %rs235;
$L__BB0_148:
	and.b32  	%r9598, %r53, 2;
	setp.eq.s32 	%p79, %r9598, 0;
	@%p79 bra 	$L__BB0_150;
	add.s32 	%r9599, %r18887, 4;
	shr.s32 	%r9600, %r9599, 31;
	shr.u32 	%r9601, %r9600, 29;
	add.s32 	%r9602, %r9599, %r9601;
	and.b32  	%r9603, %r9602, -8;
	sub.s32 	%r9604, %r9603, %r9599;
	add.s32 	%r9605, %r9604, 7;
	shr.s32 	%r9606, %r9602, 3;
	mov.b32 	%r9607, 1;
	shl.b32 	%r9608, %r9607, %r9605;
	cvt.s64.s32 	%rd269, %r9606;
	add.s64 	%rd270, %rd2, %rd269;
	ld.local.u8 	%rs236, [%rd270];
	cvt.u16.u32 	%rs237, %r9608;
	or.b16  	%rs238, %rs236, %rs237;
	st.local.u8 	[%rd270], %rs238;
$L__BB0_150:
	and.b32  	%r9609, %r53, 1;
	setp.eq.b32 	%p80, %r9609, 1;
	not.pred 	%p81, %p80;
	@%p81 bra 	$L__BB0_152;
	add.s32 	%r9610, %r18887, 5;
	shr.s32 	%r9611, %r9610, 31;
	shr.u32 	%r9612, %r9611, 29;
	add.s32 	%r9613, %r9610, %r9612;
	and.b32  	%r9614, %r9613, -8;
	sub.s32 	%r9615, %r9614, %r9610;
	add.s32 	%r9616, %r9615, 7;
	shr.s32 	%r9617, %r9613, 3;
	mov.b32 	%r9618, 1;
	shl.b32 	%r9619, %r9618, %r9616;
	cvt.s64.s32 	%rd271, %r9617;
	add.s64 	%rd272, %rd2, %rd271;
	ld.local.u8 	%rs239, [%rd272];
	cvt.u16.u32 	%rs240, %r9619;
	or.b16  	%rs241, %rs239, %rs240;
	st.local.u8 	[%rd272], %rs241;
$L__BB0_152:
	add.s32 	%r18887, %r18887, 11;
	add.s64 	%rd367, %rd367, 2;
	setp.ne.s32 	%p82, %r18887, 269;
	@%p82 bra 	$L__BB0_130;
	ld.local.u8 	%r9620, [%rd2+1];
	ld.local.u8 	%rs242, [%rd2+2];
	ld.local.u8 	%r9621, [%rd2+3];
	ld.local.u8 	%r9622, [%rd2+5];
	ld.local.u8 	%rs243, [%rd2+6];
	ld.local.u8 	%r9623, [%rd2+7];
	ld.local.u8 	%r9624, [%rd2+9];
	ld.local.u8 	%rs244, [%rd2+10];
	ld.local.u8 	%r9625, [%rd2+11];
	ld.local.u8 	%r9626, [%rd2+13];
	ld.local.u8 	%rs245, [%rd2+14];
	ld.local.u8 	%r9627, [%rd2+15];
	ld.local.u8 	%r9628, [%rd2+17];
	ld.local.u8 	%rs246, [%rd2+18];
	ld.local.u8 	%r9629, [%rd2+19];
	ld.local.u8 	%r9630, [%rd2+21];
	ld.local.u8 	%rs247, [%rd2+22];
	ld.local.u8 	%r9631, [%rd2+23];
	ld.local.u8 	%r9632, [%rd2+25];
	ld.local.u8 	%rs248, [%rd2+26];
	ld.local.u8 	%r9633, [%rd2+27];
	ld.local.u8 	%r9634, [%rd2+29];
	ld.local.u8 	%rs249, [%rd2+30];
	ld.local.u8 	%r9635, [%rd2+31];
	ld.local.u8 	%r9636, [%rd2];
	shl.b32 	%r9637, %r9636, 24;
	shl.b32 	%r9638, %r9620, 16;
	or.b32  	%r9639, %r9638, %r9637;
	mul.wide.u16 	%r9640, %rs242, 256;
	or.b32  	%r9641, %r9639, %r9640;
	or.b32  	%r9642, %r9641, %r9621;
	ld.local.u8 	%r9643, [%rd2+4];
	shl.b32 	%r9644, %r9643, 24;
	shl.b32 	%r9645, %r9622, 16;
	or.b32  	%r9646, %r9645, %r9644;
	mul.wide.u16 	%r9647, %rs243, 256;
	or.b32  	%r9648, %r9646, %r9647;
	or.b32  	%r9649, %r9648, %r9623;
	ld.local.u8 	%r9650, [%rd2+8];
	shl.b32 	%r9651, %r9650, 24;
	shl.b32 	%r9652, %r9624, 16;
	or.b32  	%r9653, %r9652, %r9651;
	mul.wide.u16 	%r9654, %rs244, 256;
	or.b32  	%r9655, %r9653, %r9654;
	or.b32  	%r9656, %r9655, %r9625;
	ld.local.u8 	%r9657, [%rd2+12];
	shl.b32 	%r9658, %r9657, 24;
	shl.b32 	%r9659, %r9626, 16;
	or.b32  	%r9660, %r9659, %r9658;
	mul.wide.u16 	%r9661, %rs245, 256;
	or.b32  	%r9662, %r9660, %r9661;
	or.b32  	%r9663, %r9662, %r9627;
	ld.local.u8 	%r9664, [%rd2+16];
	shl.b32 	%r9665, %r9664, 24;
	shl.b32 	%r9666, %r9628, 16;
	or.b32  	%r9667, %r9666, %r9665;
	mul.wide.u16 	%r9668, %rs246, 256;
	or.b32  	%r9669, %r9667, %r9668;
	or.b32  	%r9670, %r9669, %r9629;
	ld.local.u8 	%r9671, [%rd2+20];
	shl.b32 	%r9672, %r9671, 24;
	shl.b32 	%r9673, %r9630, 16;
	or.b32  	%r9674, %r9673, %r9672;
	mul.wide.u16 	%r9675, %rs247, 256;
	or.b32  	%r9676, %r9674, %r9675;
	or.b32  	%r9677, %r9676, %r9631;
	ld.local.u8 	%r9678, [%rd2+24];
	shl.b32 	%r9679, %r9678, 24;
	shl.b32 	%r9680, %r9632, 16;
	or.b32  	%r9681, %r9680, %r9679;
	mul.wide.u16 	%r9682, %rs248, 256;
	or.b32  	%r9683, %r9681, %r9682;
	or.b32  	%r9684, %r9683, %r9633;
	ld.local.u8 	%r9685, [%rd2+28];
	shl.b32 	%r9686, %r9685, 24;
	shl.b32 	%r9687, %r9634, 16;
	or.b32  	%r9688, %r9687, %r9686;
	mul.wide.u16 	%r9689, %rs249, 256;
	or.b32  	%r9690, %r9688, %r9689;
	or.b32  	%r9691, %r9690, %r9635;
	shf.l.wrap.b32 	%r9692, %r9649, %r9649, 25;
	shf.l.wrap.b32 	%r9693, %r9648, %r9649, 14;
	xor.b32  	%r9694, %r9692, %r9693;
	shr.u32 	%r9695, %r9649, 3;
	xor.b32  	%r9696, %r9694, %r9695;
	add.s32 	%r9697, %r9642, %r9696;
	shf.l.wrap.b32 	%r9698, %r9656, %r9656, 25;
	shf.l.wrap.b32 	%r9699, %r9655, %r9656, 14;
	xor.b32  	%r9700, %r9698, %r9699;
	shr.u32 	%r9701, %r9656, 3;
	xor.b32  	%r9702, %r9700, %r9701;
	add.s32 	%r9703, %r9649, %r9702;
	add.s32 	%r9704, %r9703, 10485760;
	shf.l.wrap.b32 	%r9705, %r9697, %r9697, 15;
	shf.l.wrap.b32 	%r9706, %r9697, %r9697, 13;
	xor.b32  	%r9707, %r9705, %r9706;
	shr.u32 	%r9708, %r9697, 10;
	xor.b32  	%r9709, %r9707, %r9708;
	shf.l.wrap.b32 	%r9710, %r9663, %r9663, 25;
	shf.l.wrap.b32 	%r9711, %r9662, %r9663, 14;
	xor.b32  	%r9712, %r9710, %r9711;
	shr.u32 	%r9713, %r9663, 3;
	xor.b32  	%r9714, %r9712, %r9713;
	add.s32 	%r9715, %r9709, %r9656;
	add.s32 	%r9716, %r9715, %r9714;
	shf.l.wrap.b32 	%r9717, %r9704, %r9704, 15;
	shf.l.wrap.b32 	%r9718, %r9704, %r9704, 13;
	xor.b32  	%r9719, %r9717, %r9718;
	shr.u32 	%r9720, %r9704, 10;
	xor.b32  	%r9721, %r9719, %r9720;
	shf.l.wrap.b32 	%r9722, %r9670, %r9670, 25;
	shf.l.wrap.b32 	%r9723, %r9669, %r9670, 14;
	xor.b32  	%r9724, %r9722, %r9723;
	shr.u32 	%r9725, %r9670, 3;
	xor.b32  	%r9726, %r9724, %r9725;
	add.s32 	%r9727, %r9721, %r9663;
	add.s32 	%r9728, %r9727, %r9726;
	shf.l.wrap.b32 	%r9729, %r9716, %r9716, 15;
	shf.l.wrap.b32 	%r9730, %r9716, %r9716, 13;
	xor.b32  	%r9731, %r9729, %r9730;
	shr.u32 	%r9732, %r9716, 10;
	xor.b32  	%r9733, %r9731, %r9732;
	shf.l.wrap.b32 	%r9734, %r9677, %r9677, 25;
	shf.l.wrap.b32 	%r9735, %r9676, %r9677, 14;
	xor.b32  	%r9736, %r9734, %r9735;
	shr.u32 	%r9737, %r9677, 3;
	xor.b32  	%r9738, %r9736, %r9737;
	add.s32 	%r9739, %r9733, %r9670;
	add.s32 	%r9740, %r9739, %r9738;
	shf.l.wrap.b32 	%r9741, %r9728, %r9728, 15;
	shf.l.wrap.b32 	%r9742, %r9728, %r9728, 13;
	xor.b32  	%r9743, %r9741, %r9742;
	shr.u32 	%r9744, %r9728, 10;
	xor.b32  	%r9745, %r9743, %r9744;
	shf.l.wrap.b32 	%r9746, %r9684, %r9684, 25;
	shf.l.wrap.b32 	%r9747, %r9683, %r9684, 14;
	xor.b32  	%r9748, %r9746, %r9747;
	shr.u32 	%r9749, %r9684, 3;
	xor.b32  	%r9750, %r9748, %r9749;
	add.s32 	%r9751, %r9745, %r9677;
	add.s32 	%r9752, %r9751, %r9750;
	shf.l.wrap.b32 	%r9753, %r9740, %r9740, 15;
	shf.l.wrap.b32 	%r9754, %r9740, %r9740, 13;
	xor.b32  	%r9755, %r9753, %r9754;
	shr.u32 	%r9756, %r9740, 10;
	xor.b32  	%r9757, %r9755, %r9756;
	add.s32 	%r9758, %r9757, %r9684;
	shf.l.wrap.b32 	%r9759, %r9691, %r9691, 25;
	shf.l.wrap.b32 	%r9760, %r9690, %r9691, 14;
	xor.b32  	%r9761, %r9759, %r9760;
	shr.u32 	%r9762, %r9691, 3;
	xor.b32  	%r9763, %r9761, %r9762;
	add.s32 	%r9764, %r9758, %r9763;
	add.s32 	%r9765, %r9764, 256;
	shf.l.wrap.b32 	%r9766, %r9752, %r9752, 15;
	shf.l.wrap.b32 	%r9767, %r9752, %r9752, 13;
	xor.b32  	%r9768, %r9766, %r9767;
	shr.u32 	%r9769, %r9752, 10;
	xor.b32  	%r9770, %r9768, %r9769;
	add.s32 	%r9771, %r9770, %r9697;
	add.s32 	%r9772, %r9771, %r9691;
	add.s32 	%r9773, %r9772, 285220864;
	shf.l.wrap.b32 	%r9774, %r9765, %r9765, 15;
	shf.l.wrap.b32 	%r9775, %r9765, %r9765, 13;
	xor.b32  	%r9776, %r9774, %r9775;
	shr.u32 	%r9777, %r9765, 10;
	xor.b32  	%r9778, %r9776, %r9777;
	add.s32 	%r9779, %r9778, %r9704;
	xor.b32  	%r9780, %r9779, -2147483648;
	shf.l.wrap.b32 	%r9781, %r9773, %r9773, 15;
	shf.l.wrap.b32 	%r9782, %r9773, %r9773, 13;
	xor.b32  	%r9783, %r9781, %r9782;
	shr.u32 	%r9784, %r9773, 10;
	xor.b32  	%r9785, %r9783, %r9784;
	add.s32 	%r9786, %r9785, %r9716;
	shf.l.wrap.b32 	%r9787, %r9780, %r9779, 15;
	shf.l.wrap.b32 	%r9788, %r9780, %r9779, 13;
	xor.b32  	%r9789, %r9787, %r9788;
	shr.u32 	%r9790, %r9780, 10;
	xor.b32  	%r9791, %r9789, %r9790;
	add.s32 	%r9792, %r9791, %r9728;
	shf.l.wrap.b32 	%r9793, %r9786, %r9786, 15;
	shf.l.wrap.b32 	%r9794, %r9786, %r9786, 13;
	xor.b32  	%r9795, %r9793, %r9794;
	shr.u32 	%r9796, %r9786, 10;
	xor.b32  	%r9797, %r9795, %r9796;
	add.s32 	%r9798, %r9797, %r9740;
	shf.l.wrap.b32 	%r9799, %r9792, %r9792, 15;
	shf.l.wrap.b32 	%r9800, %r9792, %r9792, 13;
	xor.b32  	%r9801, %r9799, %r9800;
	shr.u32 	%r9802, %r9792, 10;
	xor.b32  	%r9803, %r9801, %r9802;
	add.s32 	%r9804, %r9803, %r9752;
	shf.l.wrap.b32 	%r9805, %r9798, %r9798, 15;
	shf.l.wrap.b32 	%r9806, %r9798, %r9798, 13;
	xor.b32  	%r9807, %r9805, %r9806;
	shr.u32 	%r9808, %r9798, 10;
	xor.b32  	%r9809, %r9807, %r9808;
	add.s32 	%r9810, %r9809, %r9765;
	shf.l.wrap.b32 	%r9811, %r9804, %r9804, 15;
	shf.l.wrap.b32 	%r9812, %r9804, %r9804, 13;
	xor.b32  	%r9813, %r9811, %r9812;
	shr.u32 	%r9814, %r9804, 10;
	xor.b32  	%r9815, %r9813, %r9814;
	add.s32 	%r9816, %r9815, %r9773;
	add.s32 	%r9817, %r9816, 4194338;
	shf.l.wrap.b32 	%r9818, %r9810, %r9810, 15;
	shf.l.wrap.b32 	%r9819, %r9810, %r9810, 13;
	xor.b32  	%r9820, %r9818, %r9819;
	shr.u32 	%r9821, %r9810, 10;
	xor.b32  	%r9822, %r9820, %r9821;
	add.s32 	%r9823, %r9822, %r9780;
	shf.l.wrap.b32 	%r9824, %r9697, %r9697, 25;
	shf.l.wrap.b32 	%r9825, %r9697, %r9697, 14;
	xor.b32  	%r9826, %r9824, %r9825;
	shr.u32 	%r9827, %r9697, 3;
	xor.b32  	%r9828, %r9826, %r9827;
	add.s32 	%r9829, %r9823, %r9828;
	add.s32 	%r9830, %r9829, 256;
	shf.l.wrap.b32 	%r9831, %r9817, %r9817, 15;
	shf.l.wrap.b32 	%r9832, %r9817, %r9817, 13;
	xor.b32  	%r9833, %r9831, %r9832;
	shr.u32 	%r9834, %r9817, 10;
	xor.b32  	%r9835, %r9833, %r9834;
	add.s32 	%r9836, %r9835, %r9786;
	shf.l.wrap.b32 	%r9837, %r9704, %r9704, 25;
	shf.l.wrap.b32 	%r9838, %r9704, %r9704, 14;
	xor.b32  	%r9839, %r9837, %r9838;
	shr.u32 	%r9840, %r9704, 3;
	xor.b32  	%r9841, %r9839, %r9840;
	add.s32 	%r9842, %r9836, %r9697;
	add.s32 	%r9843, %r9842, %r9841;
	shf.l.wrap.b32 	%r9844, %r9830, %r9830, 15;
	shf.l.wrap.b32 	%r9845, %r9830, %r9830, 13;
	xor.b32  	%r9846, %r9844, %r9845;
	shr.u32 	%r9847, %r9830, 10;
	xor.b32  	%r9848, %r9846, %r9847;
	add.s32 	%r9849, %r9848, %r9792;
	shf.l.wrap.b32 	%r9850, %r9716, %r9716, 25;
	shf.l.wrap.b32 	%r9851, %r9716, %r9716, 14;
	xor.b32  	%r9852, %r9850, %r9851;
	shr.u32 	%r9853, %r9716, 3;
	xor.b32  	%r9854, %r9852, %r9853;
	add.s32 	%r9855, %r9849, %r9704;
	add.s32 	%r9856, %r9855, %r9854;
	shf.l.wrap.b32 	%r9857, %r9843, %r9843, 15;
	shf.l.wrap.b32 	%r9858, %r9843, %r9843, 13;
	xor.b32  	%r9859, %r9857, %r9858;
	shr.u32 	%r9860, %r9843, 10;
	xor.b32  	%r9861, %r9859, %r9860;
	add.s32 	%r9862, %r9861, %r9798;
	shf.l.wrap.b32 	%r9863, %r9728, %r9728, 25;
	shf.l.wrap.b32 	%r9864, %r9728, %r9728, 14;
	xor.b32  	%r9865, %r9863, %r9864;
	shr.u32 	%r9866, %r9728, 3;
	xor.b32  	%r9867, %r9865, %r9866;
	add.s32 	%r9868, %r9862, %r9716;
	add.s32 	%r9869, %r9868, %r9867;
	shf.l.wrap.b32 	%r9870, %r9856, %r9856, 15;
	shf.l.wrap.b32 	%r9871, %r9856, %r9856, 13;
	xor.b32  	%r9872, %r9870, %r9871;
	shr.u32 	%r9873, %r9856, 10;
	xor.b32  	%r9874, %r9872, %r9873;
	add.s32 	%r9875, %r9874, %r9804;
	shf.l.wrap.b32 	%r9876, %r9740, %r9740, 25;
	shf.l.wrap.b32 	%r9877, %r9740, %r9740, 14;
	xor.b32  	%r9878, %r9876, %r9877;
	shr.u32 	%r9879, %r9740, 3;
	xor.b32  	%r9880, %r9878, %r9879;
	add.s32 	%r9881, %r9875, %r9728;
	add.s32 	%r9882, %r9881, %r9880;
	shf.l.wrap.b32 	%r9883, %r9869, %r9869, 15;
	shf.l.wrap.b32 	%r9884, %r9869, %r9869, 13;
	xor.b32  	%r9885, %r9883, %r9884;
	shr.u32 	%r9886, %r9869, 10;
	xor.b32  	%r9887, %r9885, %r9886;
	add.s32 	%r9888, %r9887, %r9810;
	shf.l.wrap.b32 	%r9889, %r9752, %r9752, 25;
	shf.l.wrap.b32 	%r9890, %r9752, %r9752, 14;
	xor.b32  	%r9891, %r9889, %r9890;
	shr.u32 	%r9892, %r9752, 3;
	xor.b32  	%r9893, %r9891, %r9892;
	add.s32 	%r9894, %r9888, %r9740;
	add.s32 	%r9895, %r9894, %r9893;
	shf.l.wrap.b32 	%r9896, %r9882, %r9882, 15;
	shf.l.wrap.b32 	%r9897, %r9882, %r9882, 13;
	xor.b32  	%r9898, %r9896, %r9897;
	shr.u32 	%r9899, %r9882, 10;
	xor.b32  	%r9900, %r9898, %r9899;
	add.s32 	%r9901, %r9900, %r9817;
	shf.l.wrap.b32 	%r9902, %r9765, %r9765, 25;
	shf.l.wrap.b32 	%r9903, %r9765, %r9765, 14;
	xor.b32  	%r9904, %r9902, %r9903;
	shr.u32 	%r9905, %r9765, 3;
	xor.b32  	%r9906, %r9904, %r9905;
	add.s32 	%r9907, %r9901, %r9752;
	add.s32 	%r9908, %r9907, %r9906;
	shf.l.wrap.b32 	%r9909, %r9895, %r9895, 15;
	shf.l.wrap.b32 	%r9910, %r9895, %r9895, 13;
	xor.b32  	%r9911, %r9909, %r9910;
	shr.u32 	%r9912, %r9895, 10;
	xor.b32  	%r9913, %r9911, %r9912;
	add.s32 	%r9914, %r9913, %r9830;
	shf.l.wrap.b32 	%r9915, %r9773, %r9773, 25;
	shf.l.wrap.b32 	%r9916, %r9773, %r9773, 14;
	xor.b32  	%r9917, %r9915, %r9916;
	shr.u32 	%r9918, %r9773, 3;
	xor.b32  	%r9919, %r9917, %r9918;
	add.s32 	%r9920, %r9914, %r9765;
	add.s32 	%r9921, %r9920, %r9919;
	shf.l.wrap.b32 	%r9922, %r9908, %r9908, 15;
	shf.l.wrap.b32 	%r9923, %r9908, %r9908, 13;
	xor.b32  	%r9924, %r9922, %r9923;
	shr.u32 	%r9925, %r9908, 10;
	xor.b32  	%r9926, %r9924, %r9925;
	add.s32 	%r9927, %r9926, %r9843;
	shf.l.wrap.b32 	%r9928, %r9780, %r9779, 25;
	shf.l.wrap.b32 	%r9929, %r9780, %r9779, 14;
	xor.b32  	%r9930, %r9928, %r9929;
	shr.u32 	%r9931, %r9780, 3;
	xor.b32  	%r9932, %r9930, %r9931;
	add.s32 	%r9933, %r9927, %r9773;
	add.s32 	%r9934, %r9933, %r9932;
	shf.l.wrap.b32 	%r9935, %r9921, %r9921, 15;
	shf.l.wrap.b32 	%r9936, %r9921, %r9921, 13;
	xor.b32  	%r9937, %r9935, %r9936;
	shr.u32 	%r9938, %r9921, 10;
	xor.b32  	%r9939, %r9937, %r9938;
	add.s32 	%r9940, %r9939, %r9856;
	shf.l.wrap.b32 	%r9941, %r9786, %r9786, 25;
	shf.l.wrap.b32 	%r9942, %r9786, %r9786, 14;
	xor.b32  	%r9943, %r9941, %r9942;
	shr.u32 	%r9944, %r9786, 3;
	xor.b32  	%r9945, %r9943, %r9944;
	add.s32 	%r9946, %r9940, %r9780;
	add.s32 	%r9947, %r9946, %r9945;
	shf.l.wrap.b32 	%r9948, %r9934, %r9934, 15;
	shf.l.wrap.b32 	%r9949, %r9934, %r9934, 13;
	xor.b32  	%r9950, %r9948, %r9949;
	shr.u32 	%r9951, %r9934, 10;
	xor.b32  	%r9952, %r9950, %r9951;
	add.s32 	%r9953, %r9952, %r9869;
	shf.l.wrap.b32 	%r9954, %r9792, %r9792, 25;
	shf.l.wrap.b32 	%r9955, %r9792, %r9792, 14;
	xor.b32  	%r9956, %r9954, %r9955;
	shr.u32 	%r9957, %r9792, 3;
	xor.b32  	%r9958, %r9956, %r9957;
	add.s32 	%r9959, %r9953, %r9786;
	add.s32 	%r9960, %r9959, %r9958;
	shf.l.wrap.b32 	%r9961, %r9947, %r9947, 15;
	shf.l.wrap.b32 	%r9962, %r9947, %r9947, 13;
	xor.b32  	%r9963, %r9961, %r9962;
	shr.u32 	%r9964, %r9947, 10;
	xor.b32  	%r9965, %r9963, %r9964;
	add.s32 	%r9966, %r9965, %r9882;
	shf.l.wrap.b32 	%r9967, %r9798, %r9798, 25;
	shf.l.wrap.b32 	%r9968, %r9798, %r9798, 14;
	xor.b32  	%r9969, %r9967, %r9968;
	shr.u32 	%r9970, %r9798, 3;
	xor.b32  	%r9971, %r9969, %r9970;
	add.s32 	%r9972, %r9966, %r9792;
	add.s32 	%r9973, %r9972, %r9971;
	shf.l.wrap.b32 	%r9974, %r9960, %r9960, 15;
	shf.l.wrap.b32 	%r9975, %r9960, %r9960, 13;
	xor.b32  	%r9976, %r9974, %r9975;
	shr.u32 	%r9977, %r9960, 10;
	xor.b32  	%r9978, %r9976, %r9977;
	add.s32 	%r9979, %r9978, %r9895;
	shf.l.wrap.b32 	%r9980, %r9804, %r9804, 25;
	shf.l.wrap.b32 	%r9981, %r9804, %r9804, 14;
	xor.b32  	%r9982, %r9980, %r9981;
	shr.u32 	%r9983, %r9804, 3;
	xor.b32  	%r9984, %r9982, %r9983;
	add.s32 	%r9985, %r9979, %r9798;
	add.s32 	%r9986, %r9985, %r9984;
	shf.l.wrap.b32 	%r9987, %r9973, %r9973, 15;
	shf.l.wrap.b32 	%r9988, %r9973, %r9973, 13;
	xor.b32  	%r9989, %r9987, %r9988;
	shr.u32 	%r9990, %r9973, 10;
	xor.b32  	%r9991, %r9989, %r9990;
	add.s32 	%r9992, %r9991, %r9908;
	shf.l.wrap.b32 	%r9993, %r9810, %r9810, 25;
	shf.l.wrap.b32 	%r9994, %r9810, %r9810, 14;
	xor.b32  	%r9995, %r9993, %r9994;
	shr.u32 	%r9996, %r9810, 3;
	xor.b32  	%r9997, %r9995, %r9996;
	add.s32 	%r9998, %r9992, %r9804;
	add.s32 	%r9999, %r9998, %r9997;
	shf.l.wrap.b32 	%r10000, %r9986, %r9986, 15;
	shf.l.wrap.b32 	%r10001, %r9986, %r9986, 13;
	xor.b32  	%r10002, %r10000, %r10001;
	shr.u32 	%r10003, %r9986, 10;
	xor.b32  	%r10004, %r10002, %r10003;
	add.s32 	%r10005, %r10004, %r9921;
	shf.l.wrap.b32 	%r10006, %r9817, %r9817, 25;
	shf.l.wrap.b32 	%r10007, %r9817, %r9817, 14;
	xor.b32  	%r10008, %r10006, %r10007;
	shr.u32 	%r10009, %r9817, 3;
	xor.b32  	%r10010, %r10008, %r10009;
	add.s32 	%r10011, %r10005, %r9810;
	add.s32 	%r10012, %r10011, %r10010;
	shf.l.wrap.b32 	%r10013, %r9999, %r9999, 15;
	shf.l.wrap.b32 	%r10014, %r9999, %r9999, 13;
	xor.b32  	%r10015, %r10013, %r10014;
	shr.u32 	%r10016, %r9999, 10;
	xor.b32  	%r10017, %r10015, %r10016;
	add.s32 	%r10018, %r10017, %r9934;
	shf.l.wrap.b32 	%r10019, %r9830, %r9830, 25;
	shf.l.wrap.b32 	%r10020, %r9830, %r9830, 14;
	xor.b32  	%r10021, %r10019, %r10020;
	shr.u32 	%r10022, %r9830, 3;
	xor.b32  	%r10023, %r10021, %r10022;
	add.s32 	%r10024, %r10018, %r9817;
	add.s32 	%r10025, %r10024, %r10023;
	shf.l.wrap.b32 	%r10026, %r10012, %r10012, 15;
	shf.l.wrap.b32 	%r10027, %r10012, %r10012, 13;
	xor.b32  	%r10028, %r10026, %r10027;
	shr.u32 	%r10029, %r10012, 10;
	xor.b32  	%r10030, %r10028, %r10029;
	add.s32 	%r10031, %r10030, %r9947;
	shf.l.wrap.b32 	%r10032, %r9843, %r9843, 25;
	shf.l.wrap.b32 	%r10033, %r9843, %r9843, 14;
	xor.b32  	%r10034, %r10032, %r10033;
	shr.u32 	%r10035, %r9843, 3;
	xor.b32  	%r10036, %r10034, %r10035;
	add.s32 	%r10037, %r10031, %r9830;
	add.s32 	%r10038, %r10037, %r10036;
	shf.l.wrap.b32 	%r10039, %r10025, %r10025, 15;
	shf.l.wrap.b32 	%r10040, %r10025, %r10025, 13;
	xor.b32  	%r10041, %r10039, %r10040;
	shr.u32 	%r10042, %r10025, 10;
	xor.b32  	%r10043, %r10041, %r10042;
	add.s32 	%r10044, %r10043, %r9960;
	shf.l.wrap.b32 	%r10045, %r9856, %r9856, 25;
	shf.l.wrap.b32 	%r10046, %r9856, %r9856, 14;
	xor.b32  	%r10047, %r10045, %r10046;
	shr.u32 	%r10048, %r9856, 3;
	xor.b32  	%r10049, %r10047, %r10048;
	add.s32 	%r10050, %r10044, %r9843;
	add.s32 	%r10051, %r10050, %r10049;
	shf.l.wrap.b32 	%r10052, %r10038, %r10038, 15;
	shf.l.wrap.b32 	%r10053, %r10038, %r10038, 13;
	xor.b32  	%r10054, %r10052, %r10053;
	shr.u32 	%r10055, %r10038, 10;
	xor.b32  	%r10056, %r10054, %r10055;
	add.s32 	%r10057, %r10056, %r9973;
	shf.l.wrap.b32 	%r10058, %r9869, %r9869, 25;
	shf.l.wrap.b32 	%r10059, %r9869, %r9869, 14;
	xor.b32  	%r10060, %r10058, %r10059;
	shr.u32 	%r10061, %r9869, 3;
	xor.b32  	%r10062, %r10060, %r10061;
	add.s32 	%r10063, %r10057, %r9856;
	add.s32 	%r10064, %r10063, %r10062;
	shf.l.wrap.b32 	%r10065, %r10051, %r10051, 15;
	shf.l.wrap.b32 	%r10066, %r10051, %r10051, 13;
	xor.b32  	%r10067, %r10065, %r10066;
	shr.u32 	%r10068, %r10051, 10;
	xor.b32  	%r10069, %r10067, %r10068;
	add.s32 	%r10070, %r10069, %r9986;
	shf.l.wrap.b32 	%r10071, %r9882, %r9882, 25;
	shf.l.wrap.b32 	%r10072, %r9882, %r9882, 14;
	xor.b32  	%r10073, %r10071, %r10072;
	shr.u32 	%r10074, %r9882, 3;
	xor.b32  	%r10075, %r10073, %r10074;
	add.s32 	%r10076, %r10070, %r9869;
	add.s32 	%r10077, %r10076, %r10075;
	shf.l.wrap.b32 	%r10078, %r10064, %r10064, 15;
	shf.l.wrap.b32 	%r10079, %r10064, %r10064, 13;
	xor.b32  	%r10080, %r10078, %r10079;
	shr.u32 	%r10081, %r10064, 10;
	xor.b32  	%r10082, %r10080, %r10081;
	add.s32 	%r10083, %r10082, %r9999;
	shf.l.wrap.b32 	%r10084, %r9895, %r9895, 25;
	shf.l.wrap.b32 	%r10085, %r9895, %r9895, 14;
	xor.b32  	%r10086, %r10084, %r10085;
	shr.u32 	%r10087, %r9895, 3;
	xor.b32  	%r10088, %r10086, %r10087;
	add.s32 	%r10089, %r10083, %r9882;
	add.s32 	%r10090, %r10089, %r10088;
	shf.l.wrap.b32 	%r10091, %r10077, %r10077, 15;
	shf.l.wrap.b32 	%r10092, %r10077, %r10077, 13;
	xor.b32  	%r10093, %r10091, %r10092;
	shr.u32 	%r10094, %r10077, 10;
	xor.b32  	%r10095, %r10093, %r10094;
	add.s32 	%r10096, %r10095, %r10012;
	shf.l.wrap.b32 	%r10097, %r9908, %r9908, 25;
	shf.l.wrap.b32 	%r10098, %r9908, %r9908, 14;
	xor.b32  	%r10099, %r10097, %r10098;
	shr.u32 	%r10100, %r9908, 3;
	xor.b32  	%r10101, %r10099, %r10100;
	add.s32 	%r10102, %r10096, %r9895;
	add.s32 	%r10103, %r10102, %r10101;
	shf.l.wrap.b32 	%r10104, %r10090, %r10090, 15;
	shf.l.wrap.b32 	%r10105, %r10090, %r10090, 13;
	xor.b32  	%r10106, %r10104, %r10105;
	shr.u32 	%r10107, %r10090, 10;
	xor.b32  	%r10108, %r10106, %r10107;
	add.s32 	%r10109, %r10108, %r10025;
	shf.l.wrap.b32 	%r10110, %r9921, %r9921, 25;
	shf.l.wrap.b32 	%r10111, %r9921, %r9921, 14;
	xor.b32  	%r10112, %r10110, %r10111;
	shr.u32 	%r10113, %r9921, 3;
	xor.b32  	%r10114, %r10112, %r10113;
	add.s32 	%r10115, %r10109, %r9908;
	add.s32 	%r10116, %r10115, %r10114;
	shf.l.wrap.b32 	%r10117, %r10103, %r10103, 15;
	shf.l.wrap.b32 	%r10118, %r10103, %r10103, 13;
	xor.b32  	%r10119, %r10117, %r10118;
	shr.u32 	%r10120, %r10103, 10;
	xor.b32  	%r10121, %r10119, %r10120;
	add.s32 	%r10122, %r10121, %r10038;
	shf.l.wrap.b32 	%r10123, %r9934, %r9934, 25;
	shf.l.wrap.b32 	%r10124, %r9934, %r9934, 14;
	xor.b32  	%r10125, %r10123, %r10124;
	shr.u32 	%r10126, %r9934, 3;
	xor.b32  	%r10127, %r10125, %r10126;
	add.s32 	%r10128, %r10122, %r9921;
	add.s32 	%r10129, %r10128, %r10127;
	shf.l.wrap.b32 	%r10130, %r10116, %r10116, 15;
	shf.l.wrap.b32 	%r10131, %r10116, %r10116, 13;
	xor.b32  	%r10132, %r10130, %r10131;
	shr.u32 	%r10133, %r10116, 10;
	xor.b32  	%r10134, %r10132, %r10133;
	add.s32 	%r10135, %r10134, %r10051;
	shf.l.wrap.b32 	%r10136, %r9947, %r9947, 25;
	shf.l.wrap.b32 	%r10137, %r9947, %r9947, 14;
	xor.b32  	%r10138, %r10136, %r10137;
	shr.u32 	%r10139, %r9947, 3;
	xor.b32  	%r10140, %r10138, %r10139;
	add.s32 	%r10141, %r10135, %r9934;
	add.s32 	%r10142, %r10141, %r10140;
	shf.l.wrap.b32 	%r10143, %r10129, %r10129, 15;
	shf.l.wrap.b32 	%r10144, %r10129, %r10129, 13;
	xor.b32  	%r10145, %r10143, %r10144;
	shr.u32 	%r10146, %r10129, 10;
	xor.b32  	%r10147, %r10145, %r10146;
	add.s32 	%r10148, %r10147, %r10064;
	shf.l.wrap.b32 	%r10149, %r9960, %r9960, 25;
	shf.l.wrap.b32 	%r10150, %r9960, %r9960, 14;
	xor.b32  	%r10151, %r10149, %r10150;
	shr.u32 	%r10152, %r9960, 3;
	xor.b32  	%r10153, %r10151, %r10152;
	add.s32 	%r10154, %r10148, %r9947;
	add.s32 	%r10155, %r10154, %r10153;
	shf.l.wrap.b32 	%r10156, %r10142, %r10142, 15;
	shf.l.wrap.b32 	%r10157, %r10142, %r10142, 13;
	xor.b32  	%r10158, %r10156, %r10157;
	shr.u32 	%r10159, %r10142, 10;
	xor.b32  	%r10160, %r10158, %r10159;
	add.s32 	%r10161, %r10160, %r10077;
	shf.l.wrap.b32 	%r10162, %r9973, %r9973, 25;
	shf.l.wrap.b32 	%r10163, %r9973, %r9973, 14;
	xor.b32  	%r10164, %r10162, %r10163;
	shr.u32 	%r10165, %r9973, 3;
	xor.b32  	%r10166, %r10164, %r10165;
	add.s32 	%r10167, %r10161, %r9960;
	add.s32 	%r10168, %r10167, %r10166;
	shf.l.wrap.b32 	%r10169, %r10155, %r10155, 15;
	shf.l.wrap.b32 	%r10170, %r10155, %r10155, 13;
	xor.b32  	%r10171, %r10169, %r10170;
	shr.u32 	%r10172, %r10155, 10;
	xor.b32  	%r10173, %r10171, %r10172;
	add.s32 	%r10174, %r10173, %r10090;
	shf.l.wrap.b32 	%r10175, %r9986, %r9986, 25;
	shf.l.wrap.b32 	%r10176, %r9986, %r9986, 14;
	xor.b32  	%r10177, %r10175, %r10176;
	shr.u32 	%r10178, %r9986, 3;
	xor.b32  	%r10179, %r10177, %r10178;
	add.s32 	%r10180, %r10174, %r9973;
	add.s32 	%r10181, %r10180, %r10179;
	shf.l.wrap.b32 	%r10182, %r10168, %r10168, 15;
	shf.l.wrap.b32 	%r10183, %r10168, %r10168, 13;
	xor.b32  	%r10184, %r10182, %r10183;
	shr.u32 	%r10185, %r10168, 10;
	xor.b32  	%r10186, %r10184, %r10185;
	add.s32 	%r10187, %r10186, %r10103;
	shf.l.wrap.b32 	%r10188, %r9999, %r9999, 25;
	shf.l.wrap.b32 	%r10189, %r9999, %r9999, 14;
	xor.b32  	%r10190, %r10188, %r10189;
	shr.u32 	%r10191, %r9999, 3;
	xor.b32  	%r10192, %r10190, %r10191;
	add.s32 	%r10193, %r10187, %r9986;
	add.s32 	%r10194, %r10193, %r10192;
	shf.l.wrap.b32 	%r10195, %r10181, %r10181, 15;
	shf.l.wrap.b32 	%r10196, %r10181, %r10181, 13;
	xor.b32  	%r10197, %r10195, %r10196;
	shr.u32 	%r10198, %r10181, 10;
	xor.b32  	%r10199, %r10197, %r10198;
	add.s32 	%r10200, %r10199, %r10116;
	shf.l.wrap.b32 	%r10201, %r10012, %r10012, 25;
	shf.l.wrap.b32 	%r10202, %r10012, %r10012, 14;
	xor.b32  	%r10203, %r10201, %r10202;
	shr.u32 	%r10204, %r10012, 3;
	xor.b32  	%r10205, %r10203, %r10204;
	add.s32 	%r10206, %r10200, %r9999;
	add.s32 	%r10207, %r10206, %r10205;
	shf.l.wrap.b32 	%r10208, %r10194, %r10194, 15;
	shf.l.wrap.b32 	%r10209, %r10194, %r10194, 13;
	xor.b32  	%r10210, %r10208, %r10209;
	shr.u32 	%r10211, %r10194, 10;
	xor.b32  	%r10212, %r10210, %r10211;
	add.s32 	%r10213, %r10212, %r10129;
	shf.l.wrap.b32 	%r10214, %r10025, %r10025, 25;
	shf.l.wrap.b32 	%r10215, %r10025, %r10025, 14;
	xor.b32  	%r10216, %r10214, %r10215;
	shr.u32 	%r10217, %r10025, 3;
	xor.b32  	%r10218, %r10216, %r10217;
	add.s32 	%r10219, %r10213, %r10012;
	add.s32 	%r10220, %r10219, %r10218;
	shf.l.wrap.b32 	%r10221, %r10207, %r10207, 15;
	shf.l.wrap.b32 	%r10222, %r10207, %r10207, 13;
	xor.b32  	%r10223, %r10221, %r10222;
	shr.u32 	%r10224, %r10207, 10;
	xor.b32  	%r10225, %r10223, %r10224;
	add.s32 	%r10226, %r10225, %r10142;
	shf.l.wrap.b32 	%r10227, %r10038, %r10038, 25;
	shf.l.wrap.b32 	%r10228, %r10038, %r10038, 14;
	xor.b32  	%r10229, %r10227, %r10228;
	shr.u32 	%r10230, %r10038, 3;
	xor.b32  	%r10231, %r10229, %r10230;
	add.s32 	%r10232, %r10226, %r10025;
	add.s32 	%r10233, %r10232, %r10231;
	shf.l.wrap.b32 	%r10234, %r10220, %r10220, 15;
	shf.l.wrap.b32 	%r10235, %r10220, %r10220, 13;
	xor.b32  	%r10236, %r10234, %r10235;
	shr.u32 	%r10237, %r10220, 10;
	xor.b32  	%r10238, %r10236, %r10237;
	add.s32 	%r10239, %r10238, %r10155;
	shf.l.wrap.b32 	%r10240, %r10051, %r10051, 25;
	shf.l.wrap.b32 	%r10241, %r10051, %r10051, 14;
	xor.b32  	%r10242, %r10240, %r10241;
	shr.u32 	%r10243, %r10051, 3;
	xor.b32  	%r10244, %r10242, %r10243;
	add.s32 	%r10245, %r10239, %r10038;
	add.s32 	%r10246, %r10245, %r10244;
	add.s32 	%r10247, %r7, %r9642;
	add.s32 	%r10248, %r10247, -1521486534;
	add.s32 	%r10249, %r10247, 143694565;
	shf.l.wrap.b32 	%r10250, %r10248, %r10248, 26;
	shf.l.wrap.b32 	%r10251, %r10248, %r10248, 21;
	xor.b32  	%r10252, %r10250, %r10251;
	shf.l.wrap.b32 	%r10253, %r10248, %r10248, 7;
	xor.b32  	%r10254, %r10252, %r10253;
	and.b32  	%r10255, %r10248, 1359893119;
	sub.s32 	%r10256, 1521486533, %r10247;
	and.b32  	%r10257, %r10256, -1694144372;
	or.b32  	%r10258, %r10255, %r10257;
	add.s32 	%r10259, %r10258, %r10254;
	add.s32 	%r10260, %r10259, %r8;
	add.s32 	%r10261, %r10260, %r9649;
	shf.l.wrap.b32 	%r10262, %r10249, %r10249, 30;
	shf.l.wrap.b32 	%r10263, %r10249, %r10249, 19;
	xor.b32  	%r10264, %r10262, %r10263;
	shf.l.wrap.b32 	%r10265, %r10249, %r10249, 10;
	xor.b32  	%r10266, %r10264, %r10265;
	and.b32  	%r10267, %r10249, -781301534;
	add.s32 	%r10268, %r10266, %r10267;
	add.s32 	%r10269, %r10261, %r10268;
	add.s32 	%r10270, %r10261, 1542638877;
	add.s32 	%r10271, %r10269, 1233485744;
	shf.l.wrap.b32 	%r10272, %r10270, %r10270, 26;
	shf.l.wrap.b32 	%r10273, %r10270, %r10270, 21;
	xor.b32  	%r10274, %r10272, %r10273;
	shf.l.wrap.b32 	%r10275, %r10270, %r10270, 7;
	xor.b32  	%r10276, %r10274, %r10275;
	and.b32  	%r10277, %r10270, %r10248;
	sub.s32 	%r10278, 604844770, %r10261;
	and.b32  	%r10279, %r10278, 1359893119;
	or.b32  	%r10280, %r10277, %r10279;
	add.s32 	%r10281, %r10280, %r10276;
	ld.const.u32 	%r10282, [K+8];
	add.s32 	%r10283, %r10281, %r10282;
	add.s32 	%r10284, %r10283, %r9656;
	shf.l.wrap.b32 	%r10285, %r10271, %r10271, 30;
	shf.l.wrap.b32 	%r10286, %r10271, %r10271, 19;
	xor.b32  	%r10287, %r10285, %r10286;
	shf.l.wrap.b32 	%r10288, %r10271, %r10271, 10;
	xor.b32  	%r10289, %r10287, %r10288;
	xor.b32  	%r10290, %r10249, 1779033703;
	and.b32  	%r10291, %r10271, %r10290;
	and.b32  	%r10292, %r10249, 1779033703;
	xor.b32  	%r10293, %r10291, %r10292;
	add.s32 	%r10294, %r10289, %r10293;
	add.s32 	%r10295, %r10284, %r10294;
	add.s32 	%r10296, %r10284, 1449989905;
	add.s32 	%r10297, %r10295, -1694144372;
	shf.l.wrap.b32 	%r10298, %r10296, %r10296, 26;
	shf.l.wrap.b32 	%r10299, %r10296, %r10296, 21;
	xor.b32  	%r10300, %r10298, %r10299;
	shf.l.wrap.b32 	%r10301, %r10296, %r10296, 7;
	xor.b32  	%r10302, %r10300, %r10301;
	and.b32  	%r10303, %r10296, %r10270;
	sub.s32 	%r10304, -1449989906, %r10284;
	and.b32  	%r10305, %r10248, %r10304;
	or.b32  	%r10306, %r10303, %r10305;
	add.s32 	%r10307, %r10306, %r10302;
	add.s32 	%r10308, %r10307, %r9;
	add.s32 	%r10309, %r10308, %r9663;
	shf.l.wrap.b32 	%r10310, %r10297, %r10297, 30;
	shf.l.wrap.b32 	%r10311, %r10297, %r10297, 19;
	xor.b32  	%r10312, %r10310, %r10311;
	shf.l.wrap.b32 	%r10313, %r10297, %r10297, 10;
	xor.b32  	%r10314, %r10312, %r10313;
	xor.b32  	%r10315, %r10271, %r10249;
	and.b32  	%r10316, %r10297, %r10315;
	and.b32  	%r10317, %r10271, %r10249;
	xor.b32  	%r10318, %r10316, %r10317;
	add.s32 	%r10319, %r10314, %r10318;
	add.s32 	%r10320, %r10309, %r10319;
	add.s32 	%r10321, %r10309, -1156040474;
	add.s32 	%r10322, %r10320, 1359893119;
	shf.l.wrap.b32 	%r10323, %r10321, %r10321, 26;
	shf.l.wrap.b32 	%r10324, %r10321, %r10321, 21;
	xor.b32  	%r10325, %r10323, %r10324;
	shf.l.wrap.b32 	%r10326, %r10321, %r10321, 7;
	xor.b32  	%r10327, %r10325, %r10326;
	and.b32  	%r10328, %r10321, %r10296;
	sub.s32 	%r10329, 1156040473, %r10309;
	and.b32  	%r10330, %r10270, %r10329;
	or.b32  	%r10331, %r10328, %r10330;
	add.s32 	%r10332, %r10331, %r10248;
	add.s32 	%r10333, %r10332, %r10327;
	add.s32 	%r10334, %r10333, %r10;
	add.s32 	%r10335, %r10334, %r9670;
	shf.l.wrap.b32 	%r10336, %r10322, %r10322, 30;
	shf.l.wrap.b32 	%r10337, %r10322, %r10322, 19;
	xor.b32  	%r10338, %r10336, %r10337;
	shf.l.wrap.b32 	%r10339, %r10322, %r10322, 10;
	xor.b32  	%r10340, %r10338, %r10339;
	xor.b32  	%r10341, %r10297, %r10271;
	and.b32  	%r10342, %r10322, %r10341;
	and.b32  	%r10343, %r10297, %r10271;
	xor.b32  	%r10344, %r10342, %r10343;
	add.s32 	%r10345, %r10340, %r10344;
	add.s32 	%r10346, %r10335, %r10249;
	add.s32 	%r10347, %r10345, %r10335;
	shf.l.wrap.b32 	%r10348, %r10346, %r10346, 26;
	shf.l.wrap.b32 	%r10349, %r10346, %r10346, 21;
	xor.b32  	%r10350, %r10348, %r10349;
	shf.l.wrap.b32 	%r10351, %r10346, %r10346, 7;
	xor.b32  	%r10352, %r10350, %r10351;
	and.b32  	%r10353, %r10346, %r10321;
	not.b32 	%r10354, %r10346;
	and.b32  	%r10355, %r10296, %r10354;
	or.b32  	%r10356, %r10353, %r10355;
	add.s32 	%r10357, %r10356, %r10270;
	add.s32 	%r10358, %r10357, %r10352;
	add.s32 	%r10359, %r10358, %r11;
	add.s32 	%r10360, %r10359, %r9677;
	shf.l.wrap.b32 	%r10361, %r10347, %r10347, 30;
	shf.l.wrap.b32 	%r10362, %r10347, %r10347, 19;
	xor.b32  	%r10363, %r10361, %r10362;
	shf.l.wrap.b32 	%r10364, %r10347, %r10347, 10;
	xor.b32  	%r10365, %r10363, %r10364;
	xor.b32  	%r10366, %r10322, %r10297;
	and.b32  	%r10367, %r10347, %r10366;
	and.b32  	%r10368, %r10322, %r10297;
	xor.b32  	%r10369, %r10367, %r10368;
	add.s32 	%r10370, %r10365, %r10369;
	add.s32 	%r10371, %r10360, %r10271;
	add.s32 	%r10372, %r10370, %r10360;
	shf.l.wrap.b32 	%r10373, %r10371, %r10371, 26;
	shf.l.wrap.b32 	%r10374, %r10371, %r10371, 21;
	xor.b32  	%r10375, %r10373, %r10374;
	shf.l.wrap.b32 	%r10376, %r10371, %r10371, 7;
	xor.b32  	%r10377, %r10375, %r10376;
	and.b32  	%r10378, %r10371, %r10346;
	not.b32 	%r10379, %r10371;
	and.b32  	%r10380, %r10321, %r10379;
	or.b32  	%r10381, %r10378, %r10380;
	add.s32 	%r10382, %r10381, %r10296;
	add.s32 	%r10383, %r10382, %r10377;
	add.s32 	%r10384, %r10383, %r12;
	add.s32 	%r10385, %r10384, %r9684;
	shf.l.wrap.b32 	%r10386, %r10372, %r10372, 30;
	shf.l.wrap.b32 	%r10387, %r10372, %r10372, 19;
	xor.b32  	%r10388, %r10386, %r10387;
	shf.l.wrap.b32 	%r10389, %r10372, %r10372, 10;
	xor.b32  	%r10390, %r10388, %r10389;
	xor.b32  	%r10391, %r10347, %r10322;
	and.b32  	%r10392, %r10372, %r10391;
	and.b32  	%r10393, %r10347, %r10322;
	xor.b32  	%r10394, %r10392, %r10393;
	add.s32 	%r10395, %r10390, %r10394;
	add.s32 	%r10396, %r10385, %r10297;
	add.s32 	%r10397, %r10395, %r10385;
	shf.l.wrap.b32 	%r10398, %r10396, %r10396, 26;
	shf.l.wrap.b32 	%r10399, %r10396, %r10396, 21;
	xor.b32  	%r10400, %r10398, %r10399;
	shf.l.wrap.b32 	%r10401, %r10396, %r10396, 7;
	xor.b32  	%r10402, %r10400, %r10401;
	and.b32  	%r10403, %r10396, %r10371;
	not.b32 	%r10404, %r10396;
	and.b32  	%r10405, %r10346, %r10404;
	or.b32  	%r10406, %r10403, %r10405;
	add.s32 	%r10407, %r10406, %r10321;
	add.s32 	%r10408, %r10407, %r10402;
	add.s32 	%r10409, %r10408, %r13;
	add.s32 	%r10410, %r10409, %r9691;
	shf.l.wrap.b32 	%r10411, %r10397, %r10397, 30;
	shf.l.wrap.b32 	%r10412, %r10397, %r10397, 19;
	xor.b32  	%r10413, %r10411, %r10412;
	shf.l.wrap.b32 	%r10414, %r10397, %r10397, 10;
	xor.b32  	%r10415, %r10413, %r10414;
	xor.b32  	%r10416, %r10372, %r10347;
	and.b32  	%r10417, %r10397, %r10416;
	and.b32  	%r10418, %r10372, %r10347;
	xor.b32  	%r10419, %r10417, %r10418;
	add.s32 	%r10420, %r10415, %r10419;
	add.s32 	%r10421, %r10410, %r10322;
	add.s32 	%r10422, %r10420, %r10410;
	shf.l.wrap.b32 	%r10423, %r10421, %r10421, 26;
	shf.l.wrap.b32 	%r10424, %r10421, %r10421, 21;
	xor.b32  	%r10425, %r10423, %r10424;
	shf.l.wrap.b32 	%r10426, %r10421, %r10421, 7;
	xor.b32  	%r10427, %r10425, %r10426;
	and.b32  	%r10428, %r10421, %r10396;
	not.b32 	%r10429, %r10421;
	and.b32  	%r10430, %r10371, %r10429;
	or.b32  	%r10431, %r10428, %r10430;
	add.s32 	%r10432, %r10431, %r10346;
	add.s32 	%r10433, %r10432, %r10427;
	add.s32 	%r10434, %r10433, %r14;
	xor.b32  	%r10435, %r10434, -2147483648;
	shf.l.wrap.b32 	%r10436, %r10422, %r10422, 30;
	shf.l.wrap.b32 	%r10437, %r10422, %r10422, 19;
	xor.b32  	%r10438, %r10436, %r10437;
	shf.l.wrap.b32 	%r10439, %r10422, %r10422, 10;
	xor.b32  	%r10440, %r10438, %r10439;
	xor.b32  	%r10441, %r10397, %r10372;
	and.b32  	%r10442, %r10422, %r10441;
	and.b32  	%r10443, %r10397, %r10372;
	xor.b32  	%r10444, %r10442, %r10443;
	add.s32 	%r10445, %r10440, %r10444;
	add.s32 	%r10446, %r10435, %r10347;
	add.s32 	%r10447, %r10445, %r10435;
	shf.l.wrap.b32 	%r10448, %r10446, %r10446, 26;
	shf.l.wrap.b32 	%r10449, %r10446, %r10446, 21;
	xor.b32  	%r10450, %r10448, %r10449;
	shf.l.wrap.b32 	%r10451, %r10446, %r10446, 7;
	xor.b32  	%r10452, %r10450, %r10451;
	and.b32  	%r10453, %r10446, %r10421;
	not.b32 	%r10454, %r10446;
	and.b32  	%r10455, %r10396, %r10454;
	or.b32  	%r10456, %r10453, %r10455;
	add.s32 	%r10457, %r10456, %r10371;
	add.s32 	%r10458, %r10457, %r10452;
	add.s32 	%r10459, %r10458, %r15;
	shf.l.wrap.b32 	%r10460, %r10447, %r10447, 30;
	shf.l.wrap.b32 	%r10461, %r10447, %r10447, 19;
	xor.b32  	%r10462, %r10460, %r10461;
	shf.l.wrap.b32 	%r10463, %r10447, %r10447, 10;
	xor.b32  	%r10464, %r10462, %r10463;
	xor.b32  	%r10465, %r10422, %r10397;
	and.b32  	%r10466, %r10447, %r10465;
	and.b32  	%r10467, %r10422, %r10397;
	xor.b32  	%r10468, %r10466, %r10467;
	add.s32 	%r10469, %r10464, %r10468;
	add.s32 	%r10470, %r10459, %r10372;
	add.s32 	%r10471, %r10469, %r10459;
	shf.l.wrap.b32 	%r10472, %r10470, %r10470, 26;
	shf.l.wrap.b32 	%r10473, %r10470, %r10470, 21;
	xor.b32  	%r10474, %r10472, %r10473;
	shf.l.wrap.b32 	%r10475, %r10470, %r10470, 7;
	xor.b32  	%r10476, %r10474, %r10475;
	and.b32  	%r10477, %r10470, %r10446;
	not.b32 	%r10478, %r10470;
	and.b32  	%r10479, %r10421, %r10478;
	or.b32  	%r10480, %r10477, %r10479;
	add.s32 	%r10481, %r10480, %r10396;
	add.s32 	%r10482, %r10481, %r10476;
	ld.const.u32 	%r10483, [K+40];
	add.s32 	%r10484, %r10482, %r10483;
	shf.l.wrap.b32 	%r10485, %r10471, %r10471, 30;
	shf.l.wrap.b32 	%r10486, %r10471, %r10471, 19;
	xor.b32  	%r10487, %r10485, %r10486;
	shf.l.wrap.b32 	%r10488, %r10471, %r10471, 10;
	xor.b32  	%r10489, %r10487, %r10488;
	xor.b32  	%r10490, %r10447, %r10422;
	and.b32  	%r10491, %r10471, %r10490;
	and.b32  	%r10492, %r10447, %r10422;
	xor.b32  	%r10493, %r10491, %r10492;
	add.s32 	%r10494, %r10489, %r10493;
	add.s32 	%r10495, %r10484, %r10397;
	add.s32 	%r10496, %r10494, %r10484;
	shf.l.wrap.b32 	%r10497, %r10495, %r10495, 26;
	shf.l.wrap.b32 	%r10498, %r10495, %r10495, 21;
	xor.b32  	%r10499, %r10497, %r10498;
	shf.l.wrap.b32 	%r10500, %r10495, %r10495, 7;
	xor.b32  	%r10501, %r10499, %r10500;
	and.b32  	%r10502, %r10495, %r10470;
	not.b32 	%r10503, %r10495;
	and.b32  	%r10504, %r10446, %r10503;
	or.b32  	%r10505, %r10502, %r10504;
	add.s32 	%r10506, %r10505, %r10421;
	add.s32 	%r10507, %r10506, %r10501;
	add.s32 	%r10508, %r10507, %r16;
	shf.l.wrap.b32 	%r10509, %r10496, %r10496, 30;
	shf.l.wrap.b32 	%r10510, %r10496, %r10496, 19;
	xor.b32  	%r10511, %r10509, %r10510;
	shf.l.wrap.b32 	%r10512, %r10496, %r10496, 10;
	xor.b32  	%r10513, %r10511, %r10512;
	xor.b32  	%r10514, %r10471, %r10447;
	and.b32  	%r10515, %r10496, %r10514;
	and.b32  	%r10516, %r10471, %r10447;
	xor.b32  	%r10517, %r10515, %r10516;
	add.s32 	%r10518, %r10513, %r10517;
	add.s32 	%r10519, %r10508, %r10422;
	add.s32 	%r10520, %r10518, %r10508;
	shf.l.wrap.b32 	%r10521, %r10519, %r10519, 26;
	shf.l.wrap.b32 	%r10522, %r10519, %r10519, 21;
	xor.b32  	%r10523, %r10521, %r10522;
	shf.l.wrap.b32 	%r10524, %r10519, %r10519, 7;
	xor.b32  	%r10525, %r10523, %r10524;
	and.b32  	%r10526, %r10519, %r10495;
	not.b32 	%r10527, %r10519;
	and.b32  	%r10528, %r10470, %r10527;
	or.b32  	%r10529, %r10526, %r10528;
	add.s32 	%r10530, %r10529, %r10446;
	add.s32 	%r10531, %r10530, %r10525;
	add.s32 	%r10532, %r10531, %r17;
	shf.l.wrap.b32 	%r10533, %r10520, %r10520, 30;
	shf.l.wrap.b32 	%r10534, %r10520, %r10520, 19;
	xor.b32  	%r10535, %r10533, %r10534;
	shf.l.wrap.b32 	%r10536, %r10520, %r10520, 10;
	xor.b32  	%r10537, %r10535, %r10536;
	xor.b32  	%r10538, %r10496, %r10471;
	and.b32  	%r10539, %r10520, %r10538;
	and.b32  	%r10540, %r10496, %r10471;
	xor.b32  	%r10541, %r10539, %r10540;
	add.s32 	%r10542, %r10537, %r10541;
	add.s32 	%r10543, %r10532, %r10447;
	add.s32 	%r10544, %r10542, %r10532;
	shf.l.wrap.b32 	%r10545, %r10543, %r10543, 26;
	shf.l.wrap.b32 	%r10546, %r10543, %r10543, 21;
	xor.b32  	%r10547, %r10545, %r10546;
	shf.l.wrap.b32 	%r10548, %r10543, %r10543, 7;
	xor.b32  	%r10549, %r10547, %r10548;
	and.b32  	%r10550, %r10543, %r10519;
	not.b32 	%r10551, %r10543;
	and.b32  	%r10552, %r10495, %r10551;
	or.b32  	%r10553, %r10550, %r10552;
	add.s32 	%r10554, %r10553, %r10470;
	add.s32 	%r10555, %r10554, %r10549;
	add.s32 	%r10556, %r10555, %r18;
	shf.l.wrap.b32 	%r10557, %r10544, %r10544, 30;
	shf.l.wrap.b32 	%r10558, %r10544, %r10544, 19;
	xor.b32  	%r10559, %r10557, %r10558;
	shf.l.wrap.b32 	%r10560, %r10544, %r10544, 10;
	xor.b32  	%r10561, %r10559, %r10560;
	xor.b32  	%r10562, %r10520, %r10496;
	and.b32  	%r10563, %r10544, %r10562;
	and.b32  	%r10564, %r10520, %r10496;
	xor.b32  	%r10565, %r10563, %r10564;
	add.s32 	%r10566, %r10561, %r10565;
	add.s32 	%r10567, %r10556, %r10471;
	add.s32 	%r10568, %r10566, %r10556;
	shf.l.wrap.b32 	%r10569, %r10567, %r10567, 26;
	shf.l.wrap.b32 	%r10570, %r10567, %r10567, 21;
	xor.b32  	%r10571, %r10569, %r10570;
	shf.l.wrap.b32 	%r10572, %r10567, %r10567, 7;
	xor.b32  	%r10573, %r10571, %r10572;
	and.b32  	%r10574, %r10567, %r10543;
	not.b32 	%r10575, %r10567;
	and.b32  	%r10576, %r10519, %r10575;
	or.b32  	%r10577, %r10574, %r10576;
	add.s32 	%r10578, %r10577, %r10495;
	add.s32 	%r10579, %r10578, %r10573;
	add.s32 	%r10580, %r10579, %r19;
	shf.l.wrap.b32 	%r10581, %r10568, %r10568, 30;
	shf.l.wrap.b32 	%r10582, %r10568, %r10568, 19;
	xor.b32  	%r10583, %r10581, %r10582;
	shf.l.wrap.b32 	%r10584, %r10568, %r10568, 10;
	xor.b32  	%r10585, %r10583, %r10584;
	xor.b32  	%r10586, %r10544, %r10520;
	and.b32  	%r10587, %r10568, %r10586;
	and.b32  	%r10588, %r10544, %r10520;
	xor.b32  	%r10589, %r10587, %r10588;
	add.s32 	%r10590, %r10585, %r10589;
	add.s32 	%r10591, %r10580, %r10496;
	add.s32 	%r10592, %r10590, %r10580;
	shf.l.wrap.b32 	%r10593, %r10591, %r10591, 26;
	shf.l.wrap.b32 	%r10594, %r10591, %r10591, 21;
	xor.b32  	%r10595, %r10593, %r10594;
	shf.l.wrap.b32 	%r10596, %r10591, %r10591, 7;
	xor.b32  	%r10597, %r10595, %r10596;
	and.b32  	%r10598, %r10591, %r10567;
	not.b32 	%r10599, %r10591;
	and.b32  	%r10600, %r10543, %r10599;
	or.b32  	%r10601, %r10598, %r10600;
	add.s32 	%r10602, %r10601, %r10519;
	add.s32 	%r10603, %r10602, %r10597;
	add.s32 	%r10604, %r10603, %r20;
	add.s32 	%r10605, %r10604, 256;
	shf.l.wrap.b32 	%r10606, %r10592, %r10592, 30;
	shf.l.wrap.b32 	%r10607, %r10592, %r10592, 19;
	xor.b32  	%r10608, %r10606, %r10607;
	shf.l.wrap.b32 	%r10609, %r10592, %r10592, 10;
	xor.b32  	%r10610, %r10608, %r10609;
	xor.b32  	%r10611, %r10568, %r10544;
	and.b32  	%r10612, %r10592, %r10611;
	and.b32  	%r10613, %r10568, %r10544;
	xor.b32  	%r10614, %r10612, %r10613;
	add.s32 	%r10615, %r10610, %r10614;
	add.s32 	%r10616, %r10605, %r10520;
	add.s32 	%r10617, %r10615, %r10605;
	shf.l.wrap.b32 	%r10618, %r10616, %r10616, 26;
	shf.l.wrap.b32 	%r10619, %r10616, %r10616, 21;
	xor.b32  	%r10620, %r10618, %r10619;
	shf.l.wrap.b32 	%r10621, %r10616, %r10616, 7;
	xor.b32  	%r10622, %r10620, %r10621;
	and.b32  	%r10623, %r10616, %r10591;
	not.b32 	%r10624, %r10616;
	and.b32  	%r10625, %r10567, %r10624;
	or.b32  	%r10626, %r10623, %r10625;
	add.s32 	%r10627, %r10626, %r10543;
	add.s32 	%r10628, %r10627, %r10622;
	add.s32 	%r10629, %r10628, %r21;
	add.s32 	%r10630, %r10629, %r9697;
	shf.l.wrap.b32 	%r10631, %r10617, %r10617, 30;
	shf.l.wrap.b32 	%r10632, %r10617, %r10617, 19;
	xor.b32  	%r10633, %r10631, %r10632;
	shf.l.wrap.b32 	%r10634, %r10617, %r10617, 10;
	xor.b32  	%r10635, %r10633, %r10634;
	xor.b32  	%r10636, %r10592, %r10568;
	and.b32  	%r10637, %r10617, %r10636;
	and.b32  	%r10638, %r10592, %r10568;
	xor.b32  	%r10639, %r10637, %r10638;
	add.s32 	%r10640, %r10635, %r10639;
	add.s32 	%r10641, %r10630, %r10544;
	add.s32 	%r10642, %r10640, %r10630;
	shf.l.wrap.b32 	%r10643, %r10641, %r10641, 26;
	shf.l.wrap.b32 	%r10644, %r10641, %r10641, 21;
	xor.b32  	%r10645, %r10643, %r10644;
	shf.l.wrap.b32 	%r10646, %r10641, %r10641, 7;
	xor.b32  	%r10647, %r10645, %r10646;
	and.b32  	%r10648, %r10641, %r10616;
	not.b32 	%r10649, %r10641;
	and.b32  	%r10650, %r10591, %r10649;
	or.b32  	%r10651, %r10648, %r10650;
	add.s32 	%r10652, %r10651, %r10567;
	add.s32 	%r10653, %r10652, %r10647;
	add.s32 	%r10654, %r10653, %r22;
	add.s32 	%r10655, %r10654, %r9704;
	shf.l.wrap.b32 	%r10656, %r10642, %r10642, 30;
	shf.l.wrap.b32 	%r10657, %r10642, %r10642, 19;
	xor.b32  	%r10658, %r10656, %r10657;
	shf.l.wrap.b32 	%r10659, %r10642, %r10642, 10;
	xor.b32  	%r10660, %r10658, %r10659;
	xor.b32  	%r10661, %r10617, %r10592;
	and.b32  	%r10662, %r10642, %r10661;
	and.b32  	%r10663, %r10617, %r10592;
	xor.b32  	%r10664, %r10662, %r10663;
	add.s32 	%r10665, %r10660, %r10664;
	add.s32 	%r10666, %r10655, %r10568;
	add.s32 	%r10667, %r10665, %r10655;
	shf.l.wrap.b32 	%r10668, %r10666, %r10666, 26;
	shf.l.wrap.b32 	%r10669, %r10666, %r10666, 21;
	xor.b32  	%r10670, %r10668, %r10669;
	shf.l.wrap.b32 	%r10671, %r10666, %r10666, 7;
	xor.b32  	%r10672, %r10670, %r10671;
	and.b32  	%r10673, %r10666, %r10641;
	not.b32 	%r10674, %r10666;
	and.b32  	%r10675, %r10616, %r10674;
	or.b32  	%r10676, %r10673, %r10675;
	add.s32 	%r10677, %r10676, %r10591;
	add.s32 	%r10678, %r10677, %r10672;
	add.s32 	%r10679, %r10678, %r23;
	add.s32 	%r10680, %r10679, %r9716;
	shf.l.wrap.b32 	%r10681, %r10667, %r10667, 30;
	shf.l.wrap.b32 	%r10682, %r10667, %r10667, 19;
	xor.b32  	%r10683, %r10681, %r10682;
	shf.l.wrap.b32 	%r10684, %r10667, %r10667, 10;
	xor.b32  	%r10685, %r10683, %r10684;
	xor.b32  	%r10686, %r10642, %r10617;
	and.b32  	%r10687, %r10667, %r10686;
	and.b32  	%r10688, %r10642, %r10617;
	xor.b32  	%r10689, %r10687, %r10688;
	add.s32 	%r10690, %r10685, %r10689;
	add.s32 	%r10691, %r10680, %r10592;
	add.s32 	%r10692, %r10690, %r10680;
	shf.l.wrap.b32 	%r10693, %r10691, %r10691, 26;
	shf.l.wrap.b32 	%r10694, %r10691, %r10691, 21;
	xor.b32  	%r10695, %r10693, %r10694;
	shf.l.wrap.b32 	%r10696, %r10691, %r10691, 7;
	xor.b32  	%r10697, %r10695, %r10696;
	and.b32  	%r10698, %r10691, %r10666;
	not.b32 	%r10699, %r10691;
	and.b32  	%r10700, %r10641, %r10699;
	or.b32  	%r10701, %r10698, %r10700;
	add.s32 	%r10702, %r10701, %r10616;
	add.s32 	%r10703, %r10702, %r10697;
	add.s32 	%r10704, %r10703, %r24;
	add.s32 	%r10705, %r10704, %r9728;
	shf.l.wrap.b32 	%r10706, %r10692, %r10692, 30;
	shf.l.wrap.b32 	%r10707, %r10692, %r10692, 19;
	xor.b32  	%r10708, %r10706, %r10707;
	shf.l.wrap.b32 	%r10709, %r10692, %r10692, 10;
	xor.b32  	%r10710, %r10708, %r10709;
	xor.b32  	%r10711, %r10667, %r10642;
	and.b32  	%r10712, %r10692, %r10711;
	and.b32  	%r10713, %r10667, %r10642;
	xor.b32  	%r10714, %r10712, %r10713;
	add.s32 	%r10715, %r10710, %r10714;
	add.s32 	%r10716, %r10705, %r10617;
	add.s32 	%r10717, %r10715, %r10705;
	shf.l.wrap.b32 	%r10718, %r10716, %r10716, 26;
	shf.l.wrap.b32 	%r10719, %r10716, %r10716, 21;
	xor.b32  	%r10720, %r10718, %r10719;
	shf.l.wrap.b32 	%r10721, %r10716, %r10716, 7;
	xor.b32  	%r10722, %r10720, %r10721;
	and.b32  	%r10723, %r10716, %r10691;
	not.b32 	%r10724, %r10716;
	and.b32  	%r10725, %r10666, %r10724;
	or.b32  	%r10726, %r10723, %r10725;
	add.s32 	%r10727, %r10726, %r10641;
	add.s32 	%r10728, %r10727, %r10722;
	add.s32 	%r10729, %r10728, %r25;
	add.s32 	%r10730, %r10729, %r9740;
	shf.l.wrap.b32 	%r10731, %r10717, %r10717, 30;
	shf.l.wrap.b32 	%r10732, %r10717, %r10717, 19;
	xor.b32  	%r10733, %r10731, %r10732;
	shf.l.wrap.b32 	%r10734, %r10717, %r10717, 10;
	xor.b32  	%r10735, %r10733, %r10734;
	xor.b32  	%r10736, %r10692, %r10667;
	and.b32  	%r10737, %r10717, %r10736;
	and.b32  	%r10738, %r10692, %r10667;
	xor.b32  	%r10739, %r10737, %r10738;
	add.s32 	%r10740, %r10735, %r10739;
	add.s32 	%r10741, %r10730, %r10642;
	add.s32 	%r10742, %r10740, %r10730;
	shf.l.wrap.b32 	%r10743, %r10741, %r10741, 26;
	shf.l.wrap.b32 	%r10744, %r10741, %r10741, 21;
	xor.b32  	%r10745, %r10743, %r10744;
	shf.l.wrap.b32 	%r10746, %r10741, %r10741, 7;
	xor.b32  	%r10747, %r10745, %r10746;
	and.b32  	%r10748, %r10741, %r10716;
	not.b32 	%r10749, %r10741;
	and.b32  	%r10750, %r10691, %r10749;
	or.b32  	%r10751, %r10748, %r10750;
	add.s32 	%r10752, %r10751, %r10666;
	add.s32 	%r10753, %r10752, %r10747;
	add.s32 	%r10754, %r10753, %r26;
	add.s32 	%r10755, %r10754, %r9752;
	shf.l.wrap.b32 	%r10756, %r10742, %r10742, 30;
	shf.l.wrap.b32 	%r10757, %r10742, %r10742, 19;
	xor.b32  	%r10758, %r10756, %r10757;
	shf.l.wrap.b32 	%r10759, %r10742, %r10742, 10;
	xor.b32  	%r10760, %r10758, %r10759;
	xor.b32  	%r10761, %r10717, %r10692;
	and.b32  	%r10762, %r10742, %r10761;
	and.b32  	%r10763, %r10717, %r10692;
	xor.b32  	%r10764, %r10762, %r10763;
	add.s32 	%r10765, %r10760, %r10764;
	add.s32 	%r10766, %r10755, %r10667;
	add.s32 	%r10767, %r10765, %r10755;
	shf.l.wrap.b32 	%r10768, %r10766, %r10766, 26;
	shf.l.wrap.b32 	%r10769, %r10766, %r10766, 21;
	xor.b32  	%r10770, %r10768, %r10769;
	shf.l.wrap.b32 	%r10771, %r10766, %r10766, 7;
	xor.b32  	%r10772, %r10770, %r10771;
	and.b32  	%r10773, %r10766, %r10741;
	not.b32 	%r10774, %r10766;
	and.b32  	%r10775, %r10716, %r10774;
	or.b32  	%r10776, %r10773, %r10775;
	add.s32 	%r10777, %r10776, %r10691;
	add.s32 	%r10778, %r10777, %r10772;
	add.s32 	%r10779, %r10778, %r27;
	add.s32 	%r10780, %r10779, %r9765;
	shf.l.wrap.b32 	%r10781, %r10767, %r10767, 30;
	shf.l.wrap.b32 	%r10782, %r10767, %r10767, 19;
	xor.b32  	%r10783, %r10781, %r10782;
	shf.l.wrap.b32 	%r10784, %r10767, %r10767, 10;
	xor.b32  	%r10785, %r10783, %r10784;
	xor.b32  	%r10786, %r10742, %r10717;
	and.b32  	%r10787, %r10767, %r10786;
	and.b32  	%r10788, %r10742, %r10717;
	xor.b32  	%r10789, %r10787, %r10788;
	add.s32 	%r10790, %r10785, %r10789;
	add.s32 	%r10791, %r10780, %r10692;
	add.s32 	%r10792, %r10790, %r10780;
	shf.l.wrap.b32 	%r10793, %r10791, %r10791, 26;
	shf.l.wrap.b32 	%r10794, %r10791, %r10791, 21;
	xor.b32  	%r10795, %r10793, %r10794;
	shf.l.wrap.b32 	%r10796, %r10791, %r10791, 7;
	xor.b32  	%r10797, %r10795, %r10796;
	and.b32  	%r10798, %r10791, %r10766;
	not.b32 	%r10799, %r10791;
	and.b32  	%r10800, %r10741, %r10799;
	or.b32  	%r10801, %r10798, %r10800;
	add.s32 	%r10802, %r10801, %r10716;
	add.s32 	%r10803, %r10802, %r10797;
	add.s32 	%r10804, %r10803, %r28;
	add.s32 	%r10805, %r10804, %r9773;
	shf.l.wrap.b32 	%r10806, %r10792, %r10792, 30;
	shf.l.wrap.b32 	%r10807, %r10792, %r10792, 19;
	xor.b32  	%r10808, %r10806, %r10807;
	shf.l.wrap.b32 	%r10809, %r10792, %r10792, 10;
	xor.b32  	%r10810, %r10808, %r10809;
	xor.b32  	%r10811, %r10767, %r10742;
	and.b32  	%r10812, %r10792, %r10811;
	and.b32  	%r10813, %r10767, %r10742;
	xor.b32  	%r10814, %r10812, %r10813;
	add.s32 	%r10815, %r10810, %r10814;
	add.s32 	%r10816, %r10805, %r10717;
	add.s32 	%r10817, %r10815, %r10805;
	shf.l.wrap.b32 	%r10818, %r10816, %r10816, 26;
	shf.l.wrap.b32 	%r10819, %r10816, %r10816, 21;
	xor.b32  	%r10820, %r10818, %r10819;
	shf.l.wrap.b32 	%r10821, %r10816, %r10816, 7;
	xor.b32  	%r10822, %r10820, %r10821;
	and.b32  	%r10823, %r10816, %r10791;
	not.b32 	%r10824, %r10816;
	and.b32  	%r10825, %r10766, %r10824;
	or.b32  	%r10826, %r10823, %r10825;
	add.s32 	%r10827, %r10826, %r10741;
	add.s32 	%r10828, %r10827, %r10822;
	add.s32 	%r10829, %r10828, %r29;
	add.s32 	%r10830, %r10829, %r9780;
	shf.l.wrap.b32 	%r10831, %r10817, %r10817, 30;
	shf.l.wrap.b32 	%r10832, %r10817, %r10817, 19;
	xor.b32  	%r10833, %r10831, %r10832;
	shf.l.wrap.b32 	%r10834, %r10817, %r10817, 10;
	xor.b32  	%r10835, %r10833, %r10834;
	xor.b32  	%r10836, %r10792, %r10767;
	and.b32  	%r10837, %r10817, %r10836;
	and.b32  	%r10838, %r10792, %r10767;
	xor.b32  	%r10839, %r10837, %r10838;
	add.s32 	%r10840, %r10835, %r10839;
	add.s32 	%r10841, %r10830, %r10742;
	add.s32 	%r10842, %r10840, %r10830;
	shf.l.wrap.b32 	%r10843, %r10841, %r10841, 26;
	shf.l.wrap.b32 	%r10844, %r10841, %r10841, 21;
	xor.b32  	%r10845, %r10843, %r10844;
	shf.l.wrap.b32 	%r10846, %r10841, %r10841, 7;
	xor.b32  	%r10847, %r10845, %r10846;
	and.b32  	%r10848, %r10841, %r10816;
	not.b32 	%r10849, %r10841;
	and.b32  	%r10850, %r10791, %r10849;
	or.b32  	%r10851, %r10848, %r10850;
	add.s32 	%r10852, %r10851, %r10766;
	add.s32 	%r10853, %r10852, %r10847;
	ld.const.u32 	%r10854, [K+100];
	add.s32 	%r10855, %r10853, %r10854;
	add.s32 	%r10856, %r10855, %r9786;
	shf.l.wrap.b32 	%r10857, %r10842, %r10842, 30;
	shf.l.wrap.b32 	%r10858, %r10842, %r10842, 19;
	xor.b32  	%r10859, %r10857, %r10858;
	shf.l.wrap.b32 	%r10860, %r10842, %r10842, 10;
	xor.b32  	%r10861, %r10859, %r10860;
	xor.b32  	%r10862, %r10817, %r10792;
	and.b32  	%r10863, %r10842, %r10862;
	and.b32  	%r10864, %r10817, %r10792;
	xor.b32  	%r10865, %r10863, %r10864;
	add.s32 	%r10866, %r10861, %r10865;
	add.s32 	%r10867, %r10856, %r10767;
	add.s32 	%r10868, %r10866, %r10856;
	shf.l.wrap.b32 	%r10869, %r10867, %r10867, 26;
	shf.l.wrap.b32 	%r10870, %r10867, %r10867, 21;
	xor.b32  	%r10871, %r10869, %r10870;
	shf.l.wrap.b32 	%r10872, %r10867, %r10867, 7;
	xor.b32  	%r10873, %r10871, %r10872;
	and.b32  	%r10874, %r10867, %r10841;
	not.b32 	%r10875, %r10867;
	and.b32  	%r10876, %r10816, %r10875;
	or.b32  	%r10877, %r10874, %r10876;
	add.s32 	%r10878, %r10877, %r10791;
	add.s32 	%r10879, %r10878, %r10873;
	ld.const.u32 	%r10880, [K+104];
	add.s32 	%r10881, %r10879, %r10880;
	add.s32 	%r10882, %r10881, %r9792;
	shf.l.wrap.b32 	%r10883, %r10868, %r10868, 30;
	shf.l.wrap.b32 	%r10884, %r10868, %r10868, 19;
	xor.b32  	%r10885, %r10883, %r10884;
	shf.l.wrap.b32 	%r10886, %r10868, %r10868, 10;
	xor.b32  	%r10887, %r10885, %r10886;
	xor.b32  	%r10888, %r10842, %r10817;
	and.b32  	%r10889, %r10868, %r10888;
	and.b32  	%r10890, %r10842, %r10817;
	xor.b32  	%r10891, %r10889, %r10890;
	add.s32 	%r10892, %r10887, %r10891;
	add.s32 	%r10893, %r10882, %r10792;
	add.s32 	%r10894, %r10892, %r10882;
	shf.l.wrap.b32 	%r10895, %r10893, %r10893, 26;
	shf.l.wrap.b32 	%r10896, %r10893, %r10893, 21;
	xor.b32  	%r10897, %r10895, %r10896;
	shf.l.wrap.b32 	%r10898, %r10893, %r10893, 7;
	xor.b32  	%r10899, %r10897, %r10898;
	and.b32  	%r10900, %r10893, %r10867;
	not.b32 	%r10901, %r10893;
	and.b32  	%r10902, %r10841, %r10901;
	or.b32  	%r10903, %r10900, %r10902;
	add.s32 	%r10904, %r10903, %r10816;
	add.s32 	%r10905, %r10904, %r10899;
	add.s32 	%r10906, %r10905, %r30;
	add.s32 	%r10907, %r10906, %r9798;
	shf.l.wrap.b32 	%r10908, %r10894, %r10894, 30;
	shf.l.wrap.b32 	%r10909, %r10894, %r10894, 19;
	xor.b32  	%r10910, %r10908, %r10909;
	shf.l.wrap.b32 	%r10911, %r10894, %r10894, 10;
	xor.b32  	%r10912, %r10910, %r10911;
	xor.b32  	%r10913, %r10868, %r10842;
	and.b32  	%r10914, %r10894, %r10913;
	and.b32  	%r10915, %r10868, %r10842;
	xor.b32  	%r10916, %r10914, %r10915;
	add.s32 	%r10917, %r10912, %r10916;
	add.s32 	%r10918, %r10907, %r10817;
	add.s32 	%r10919, %r10917, %r10907;
	shf.l.wrap.b32 	%r10920, %r10918, %r10918, 26;
	shf.l.wrap.b32 	%r10921, %r10918, %r10918, 21;
	xor.b32  	%r10922, %r10920, %r10921;
	shf.l.wrap.b32 	%r10923, %r10918, %r10918, 7;
	xor.b32  	%r10924, %r10922, %r10923;
	and.b32  	%r10925, %r10918, %r10893;
	not.b32 	%r10926, %r10918;
	and.b32  	%r10927, %r10867, %r10926;
	or.b32  	%r10928, %r10925, %r10927;
	add.s32 	%r10929, %r10928, %r10841;
	add.s32 	%r10930, %r10929, %r10924;
	add.s32 	%r10931, %r10930, %r31;
	add.s32 	%r10932, %r10931, %r9804;
	shf.l.wrap.b32 	%r10933, %r10919, %r10919, 30;
	shf.l.wrap.b32 	%r10934, %r10919, %r10919, 19;
	xor.b32  	%r10935, %r10933, %r10934;
	shf.l.wrap.b32 	%r10936, %r10919, %r10919, 10;
	xor.b32  	%r10937, %r10935, %r10936;
	xor.b32  	%r10938, %r10894, %r10868;
	and.b32  	%r10939, %r10919, %r10938;
	and.b32  	%r10940, %r10894, %r10868;
	xor.b32  	%r10941, %r10939, %r10940;
	add.s32 	%r10942, %r10937, %r10941;
	add.s32 	%r10943, %r10932, %r10842;
	add.s32 	%r10944, %r10942, %r10932;
	shf.l.wrap.b32 	%r10945, %r10943, %r10943, 26;
	shf.l.wrap.b32 	%r10946, %r10943, %r10943, 21;
	xor.b32  	%r10947, %r10945, %r10946;
	shf.l.wrap.b32 	%r10948, %r10943, %r10943, 7;
	xor.b32  	%r10949, %r10947, %r10948;
	and.b32  	%r10950, %r10943, %r10918;
	not.b32 	%r10951, %r10943;
	and.b32  	%r10952, %r10893, %r10951;
	or.b32  	%r10953, %r10950, %r10952;
	add.s32 	%r10954, %r10953, %r10867;
	add.s32 	%r10955, %r10954, %r10949;
	add.s32 	%r10956, %r10955, %r32;
	add.s32 	%r10957, %r10956, %r9810;
	shf.l.wrap.b32 	%r10958, %r10944, %r10944, 30;
	shf.l.wrap.b32 	%r10959, %r10944, %r10944, 19;
	xor.b32  	%r10960, %r10958, %r10959;
	shf.l.wrap.b32 	%r10961, %r10944, %r10944, 10;
	xor.b32  	%r10962, %r10960, %r10961;
	xor.b32  	%r10963, %r10919, %r10894;
	and.b32  	%r10964, %r10944, %r10963;
	and.b32  	%r10965, %r10919, %r10894;
	xor.b32  	%r10966, %r10964, %r10965;
	add.s32 	%r10967, %r10962, %r10966;
	add.s32 	%r10968, %r10957, %r10868;
	add.s32 	%r10969, %r10967, %r10957;
	shf.l.wrap.b32 	%r10970, %r10968, %r10968, 26;
	shf.l.wrap.b32 	%r10971, %r10968, %r10968, 21;
	xor.b32  	%r10972, %r10970, %r10971;
	shf.l.wrap.b32 	%r10973, %r10968, %r10968, 7;
	xor.b32  	%r10974, %r10972, %r10973;
	and.b32  	%r10975, %r10968, %r10943;
	not.b32 	%r10976, %r10968;
	and.b32  	%r10977, %r10918, %r10976;
	or.b32  	%r10978, %r10975, %r10977;
	add.s32 	%r10979, %r10978, %r10893;
	add.s32 	%r10980, %r10979, %r10974;
	add.s32 	%r10981, %r10980, %r33;
	add.s32 	%r10982, %r10981, %r9817;
	shf.l.wrap.b32 	%r10983, %r10969, %r10969, 30;
	shf.l.wrap.b32 	%r10984, %r10969, %r10969, 19;
	xor.b32  	%r10985, %r10983, %r10984;
	shf.l.wrap.b32 	%r10986, %r10969, %r10969, 10;
	xor.b32  	%r10987, %r10985, %r10986;
	xor.b32  	%r10988, %r10944, %r10919;
	and.b32  	%r10989, %r10969, %r10988;
	and.b32  	%r10990, %r10944, %r10919;
	xor.b32  	%r10991, %r10989, %r10990;
	add.s32 	%r10992, %r10987, %r10991;
	add.s32 	%r10993, %r10982, %r10894;
	add.s32 	%r10994, %r10992, %r10982;
	shf.l.wrap.b32 	%r10995, %r10993, %r10993, 26;
	shf.l.wrap.b32 	%r10996, %r10993, %r10993, 21;
	xor.b32  	%r10997, %r10995, %r10996;
	shf.l.wrap.b32 	%r10998, %r10993, %r10993, 7;
	xor.b32  	%r10999, %r10997, %r10998;
	and.b32  	%r11000, %r10993, %r10968;
	not.b32 	%r11001, %r10993;
	and.b32  	%r11002, %r10943, %r11001;
	or.b32  	%r11003, %r11000, %r11002;
	add.s32 	%r11004, %r11003, %r10918;
	add.s32 	%r11005, %r11004, %r10999;
	add.s32 	%r11006, %r11005, %r34;
	add.s32 	%r11007, %r11006, %r9830;
	shf.l.wrap.b32 	%r11008, %r10994, %r10994, 30;
	shf.l.wrap.b32 	%r11009, %r10994, %r10994, 19;
	xor.b32  	%r11010, %r11008, %r11009;
	shf.l.wrap.b32 	%r11011, %r10994, %r10994, 10;
	xor.b32  	%r11012, %r11010, %r11011;
	xor.b32  	%r11013, %r10969, %r10944;
	and.b32  	%r11014, %r10994, %r11013;
	and.b32  	%r11015, %r10969, %r10944;
	xor.b32  	%r11016, %r11014, %r11015;
	add.s32 	%r11017, %r11012, %r11016;
	add.s32 	%r11018, %r11007, %r10919;
	add.s32 	%r11019, %r11017, %r11007;
	shf.l.wrap.b32 	%r11020, %r11018, %r11018, 26;
	shf.l.wrap.b32 	%r11021, %r11018, %r11018, 21;
	xor.b32  	%r11022, %r11020, %r11021;
	shf.l.wrap.b32 	%r11023, %r11018, %r11018, 7;
	xor.b32  	%r11024, %r11022, %r11023;
	and.b32  	%r11025, %r11018, %r10993;
	not.b32 	%r11026, %r11018;
	and.b32  	%r11027, %r10968, %r11026;
	or.b32  	%r11028, %r11025, %r11027;
	add.s32 	%r11029, %r11028, %r10943;
	add.s32 	%r11030, %r11029, %r11024;
	add.s32 	%r11031, %r11030, %r35;
	add.s32 	%r11032, %r11031, %r9843;
	shf.l.wrap.b32 	%r11033, %r11019, %r11019, 30;
	shf.l.wrap.b32 	%r11034, %r11019, %r11019, 19;
	xor.b32  	%r11035, %r11033, %r11034;
	shf.l.wrap.b32 	%r11036, %r11019, %r11019, 10;
	xor.b32  	%r11037, %r11035, %r11036;
	xor.b32  	%r11038, %r10994, %r10969;
	and.b32  	%r11039, %r11019, %r11038;
	and.b32  	%r11040, %r10994, %r10969;
	xor.b32  	%r11041, %r11039, %r11040;
	add.s32 	%r11042, %r11037, %r11041;
	add.s32 	%r11043, %r11032, %r10944;
	add.s32 	%r11044, %r11042, %r11032;
	shf.l.wrap.b32 	%r11045, %r11043, %r11043, 26;
	shf.l.wrap.b32 	%r11046, %r11043, %r11043, 21;
	xor.b32  	%r11047, %r11045, %r11046;
	shf.l.wrap.b32 	%r11048, %r11043, %r11043, 7;
	xor.b32  	%r11049, %r11047, %r11048;
	and.b32  	%r11050, %r11043, %r11018;
	not.b32 	%r11051, %r11043;
	and.b32  	%r11052, %r10993, %r11051;
	or.b32  	%r11053, %r11050, %r11052;
	add.s32 	%r11054, %r11053, %r10968;
	add.s32 	%r11055, %r11054, %r11049;
	add.s32 	%r11056, %r11055, %r36;
	add.s32 	%r11057, %r11056, %r9856;
	shf.l.wrap.b32 	%r11058, %r11044, %r11044, 30;
	shf.l.wrap.b32 	%r11059, %r11044, %r11044, 19;
	xor.b32  	%r11060, %r11058, %r11059;
	shf.l.wrap.b32 	%r11061, %r11044, %r11044, 10;
	xor.b32  	%r11062, %r11060, %r11061;
	xor.b32  	%r11063, %r11019, %r10994;
	and.b32  	%r11064, %r11044, %r11063;
	and.b32  	%r11065, %r11019, %r10994;
	xor.b32  	%r11066, %r11064, %r11065;
	add.s32 	%r11067, %r11062, %r11066;
	add.s32 	%r11068, %r11057, %r10969;
	add.s32 	%r11069, %r11067, %r11057;
	shf.l.wrap.b32 	%r11070, %r11068, %r11068, 26;
	shf.l.wrap.b32 	%r11071, %r11068, %r11068, 21;
	xor.b32  	%r11072, %r11070, %r11071;
	shf.l.wrap.b32 	%r11073, %r11068, %r11068, 7;
	xor.b32  	%r11074, %r11072, %r11073;
	and.b32  	%r11075, %r11068, %r11043;
	not.b32 	%r11076, %r11068;
	and.b32  	%r11077, %r11018, %r11076;
	or.b32  	%r11078, %r11075, %r11077;
	add.s32 	%r11079, %r11078, %r10993;
	add.s32 	%r11080, %r11079, %r11074;
	add.s32 	%r11081, %r11080, %r37;
	add.s32 	%r11082, %r11081, %r9869;
	shf.l.wrap.b32 	%r11083, %r11069, %r11069, 30;
	shf.l.wrap.b32 	%r11084, %r11069, %r11069, 19;
	xor.b32  	%r11085, %r11083, %r11084;
	shf.l.wrap.b32 	%r11086, %r11069, %r11069, 10;
	xor.b32  	%r11087, %r11085, %r11086;
	xor.b32  	%r11088, %r11044, %r11019;
	and.b32  	%r11089, %r11069, %r11088;
	and.b32  	%r11090, %r11044, %r11019;
	xor.b32  	%r11091, %r11089, %r11090;
	add.s32 	%r11092, %r11087, %r11091;
	add.s32 	%r11093, %r11082, %r10994;
	add.s32 	%r11094, %r11092, %r11082;
	shf.l.wrap.b32 	%r11095, %r11093, %r11093, 26;
	shf.l.wrap.b32 	%r11096, %r11093, %r11093, 21;
	xor.b32  	%r11097, %r11095, %r11096;
	shf.l.wrap.b32 	%r11098, %r11093, %r11093, 7;
	xor.b32  	%r11099, %r11097, %r11098;
	and.b32  	%r11100, %r11093, %r11068;
	not.b32 	%r11101, %r11093;
	and.b32  	%r11102, %r11043, %r11101;
	or.b32  	%r11103, %r11100, %r11102;
	add.s32 	%r11104, %r11103, %r11018;
	add.s32 	%r11105, %r11104, %r11099;
	add.s32 	%r11106, %r11105, %r38;
	add.s32 	%r11107, %r11106, %r9882;
	shf.l.wrap.b32 	%r11108, %r11094, %r11094, 30;
	shf.l.wrap.b32 	%r11109, %r11094, %r11094, 19;
	xor.b32  	%r11110, %r11108, %r11109;
	shf.l.wrap.b32 	%r11111, %r11094, %r11094, 10;
	xor.b32  	%r11112, %r11110, %r11111;
	xor.b32  	%r11113, %r11069, %r11044;
	and.b32  	%r11114, %r11094, %r11113;
	and.b32  	%r11115, %r11069, %r11044;
	xor.b32  	%r11116, %r11114, %r11115;
	add.s32 	%r11117, %r11112, %r11116;
	add.s32 	%r11118, %r11107, %r11019;
	add.s32 	%r11119, %r11117, %r11107;
	shf.l.wrap.b32 	%r11120, %r11118, %r11118, 26;
	shf.l.wrap.b32 	%r11121, %r11118, %r11118, 21;
	xor.b32  	%r11122, %r11120, %r11121;
	shf.l.wrap.b32 	%r11123, %r11118, %r11118, 7;
	xor.b32  	%r11124, %r11122, %r11123;
	and.b32  	%r11125, %r11118, %r11093;
	not.b32 	%r11126, %r11118;
	and.b32  	%r11127, %r11068, %r11126;
	or.b32  	%r11128, %r11125, %r11127;
	add.s32 	%r11129, %r11128, %r11043;
	add.s32 	%r11130, %r11129, %r11124;
	add.s32 	%r11131, %r11130, %r39;
	add.s32 	%r11132, %r11131, %r9895;
	shf.l.wrap.b32 	%r11133, %r11119, %r11119, 30;
	shf.l.wrap.b32 	%r11134, %r11119, %r11119, 19;
	xor.b32  	%r11135, %r11133, %r11134;
	shf.l.wrap.b32 	%r11136, %r11119, %r11119, 10;
	xor.b32  	%r11137, %r11135, %r11136;
	xor.b32  	%r11138, %r11094, %r11069;
	and.b32  	%r11139, %r11119, %r11138;
	and.b32  	%r11140, %r11094, %r11069;
	xor.b32  	%r11141, %r11139, %r11140;
	add.s32 	%r11142, %r11137, %r11141;
	add.s32 	%r11143, %r11132, %r11044;
	add.s32 	%r11144, %r11142, %r11132;
	shf.l.wrap.b32 	%r11145, %r11143, %r11143, 26;
	shf.l.wrap.b32 	%r11146, %r11143, %r11143, 21;
	xor.b32  	%r11147, %r11145, %r11146;
	shf.l.wrap.b32 	%r11148, %r11143, %r11143, 7;
	xor.b32  	%r11149, %r11147, %r11148;
	and.b32  	%r11150, %r11143, %r11118;
	not.b32 	%r11151, %r11143;
	and.b32  	%r11152, %r11093, %r11151;
	or.b32  	%r11153, %r11150, %r11152;
	add.s32 	%r11154, %r11153, %r11068;
	add.s32 	%r11155, %r11154, %r11149;
	add.s32 	%r11156, %r11155, %r40;
	add.s32 	%r11157, %r11156, %r9908;
	shf.l.wrap.b32 	%r11158, %r11144, %r11144, 30;
	shf.l.wrap.b32 	%r11159, %r11144, %r11144, 19;
	xor.b32  	%r11160, %r11158, %r11159;
	shf.l.wrap.b32 	%r11161, %r11144, %r11144, 10;
	xor.b32  	%r11162, %r11160, %r11161;
	xor.b32  	%r11163, %r11119, %r11094;
	and.b32  	%r11164, %r11144, %r11163;
	and.b32  	%r11165, %r11119, %r11094;
	xor.b32  	%r11166, %r11164, %r11165;
	add.s32 	%r11167, %r11162, %r11166;
	add.s32 	%r11168, %r11157, %r11069;
	add.s32 	%r11169, %r11167, %r11157;
	shf.l.wrap.b32 	%r11170, %r11168, %r11168, 26;
	shf.l.wrap.b32 	%r11171, %r11168, %r11168, 21;
	xor.b32  	%r11172, %r11170, %r11171;
	shf.l.wrap.b32 	%r11173, %r11168, %r11168, 7;
	xor.b32  	%r11174, %r11172, %r11173;
	and.b32  	%r11175, %r11168, %r11143;
	not.b32 	%r11176, %r11168;
	and.b32  	%r11177, %r11118, %r11176;
	or.b32  	%r11178, %r11175, %r11177;
	add.s32 	%r11179, %r11178, %r11093;
	add.s32 	%r11180, %r11179, %r11174;
	ld.const.u32 	%r11181, [K+152];
	add.s32 	%r11182, %r11180, %r11181;
	add.s32 	%r11183, %r11182, %r9921;
	shf.l.wrap.b32 	%r11184, %r11169, %r11169, 30;
	shf.l.wrap.b32 	%r11185, %r11169, %r11169, 19;
	xor.b32  	%r11186, %r11184, %r11185;
	shf.l.wrap.b32 	%r11187, %r11169, %r11169, 10;
	xor.b32  	%r11188, %r11186, %r11187;
	xor.b32  	%r11189, %r11144, %r11119;
	and.b32  	%r11190, %r11169, %r11189;
	and.b32  	%r11191, %r11144, %r11119;
	xor.b32  	%r11192, %r11190, %r11191;
	add.s32 	%r11193, %r11188, %r11192;
	add.s32 	%r11194, %r11183, %r11094;
	add.s32 	%r11195, %r11193, %r11183;
	shf.l.wrap.b32 	%r11196, %r11194, %r11194, 26;
	shf.l.wrap.b32 	%r11197, %r11194, %r11194, 21;
	xor.b32  	%r11198, %r11196, %r11197;
	shf.l.wrap.b32 	%r11199, %r11194, %r11194, 7;
	xor.b32  	%r11200, %r11198, %r11199;
	and.b32  	%r11201, %r11194, %r11168;
	not.b32 	%r11202, %r11194;
	and.b32  	%r11203, %r11143, %r11202;
	or.b32  	%r11204, %r11201, %r11203;
	add.s32 	%r11205, %r11204, %r11118;
	add.s32 	%r11206, %r11205, %r11200;
	ld.const.u32 	%r11207, [K+156];
	add.s32 	%r11208, %r11206, %r11207;
	add.s32 	%r11209, %r11208, %r9934;
	shf.l.wrap.b32 	%r11210, %r11195, %r11195, 30;
	shf.l.wrap.b32 	%r11211, %r11195, %r11195, 19;
	xor.b32  	%r11212, %r11210, %r11211;
	shf.l.wrap.b32 	%r11213, %r11195, %r11195, 10;
	xor.b32  	%r11214, %r11212, %r11213;
	xor.b32  	%r11215, %r11169, %r11144;
	and.b32  	%r11216, %r11195, %r11215;
	and.b32  	%r11217, %r11169, %r11144;
	xor.b32  	%r11218, %r11216, %r11217;
	add.s32 	%r11219, %r11214, %r11218;
	add.s32 	%r11220, %r11209, %r11119;
	add.s32 	%r11221, %r11219, %r11209;
	shf.l.wrap.b32 	%r11222, %r11220, %r11220, 26;
	shf.l.wrap.b32 	%r11223, %r11220, %r11220, 21;
	xor.b32  	%r11224, %r11222, %r11223;
	shf.l.wrap.b32 	%r11225, %r11220, %r11220, 7;
	xor.b32  	%r11226, %r11224, %r11225;
	and.b32  	%r11227, %r11220, %r11194;
	not.b32 	%r11228, %r11220;
	and.b32  	%r11229, %r11168, %r11228;
	or.b32  	%r11230, %r11227, %r11229;
	add.s32 	%r11231, %r11230, %r11143;
	add.s32 	%r11232, %r11231, %r11226;
	ld.const.u32 	%r11233, [K+160];
	add.s32 	%r11234, %r11232, %r11233;
	add.s32 	%r11235, %r11234, %r9947;
	shf.l.wrap.b32 	%r11236, %r11221, %r11221, 30;
	shf.l.wrap.b32 	%r11237, %r11221, %r11221, 19;
	xor.b32  	%r11238, %r11236, %r11237;
	shf.l.wrap.b32 	%r11239, %r11221, %r11221, 10;
	xor.b32  	%r11240, %r11238, %r11239;
	xor.b32  	%r11241, %r11195, %r11169;
	and.b32  	%r11242, %r11221, %r11241;
	and.b32  	%r11243, %r11195, %r11169;
	xor.b32  	%r11244, %r11242, %r11243;
	add.s32 	%r11245, %r11240, %r11244;
	add.s32 	%r11246, %r11235, %r11144;
	add.s32 	%r11247, %r11245, %r11235;
	shf.l.wrap.b32 	%r11248, %r11246, %r11246, 26;
	shf.l.wrap.b32 	%r11249, %r11246, %r11246, 21;
	xor.b32  	%r11250, %r11248, %r11249;
	shf.l.wrap.b32 	%r11251, %r11246, %r11246, 7;
	xor.b32  	%r11252, %r11250, %r11251;
	and.b32  	%r11253, %r11246, %r11220;
	not.b32 	%r11254, %r11246;
	and.b32  	%r11255, %r11194, %r11254;
	or.b32  	%r11256, %r11253, %r11255;
	add.s32 	%r11257, %r11256, %r11168;
	add.s32 	%r11258, %r11257, %r11252;
	ld.const.u32 	%r11259, [K+164];
	add.s32 	%r11260, %r11258, %r11259;
	add.s32 	%r11261, %r11260, %r9960;
	shf.l.wrap.b32 	%r11262, %r11247, %r11247, 30;
	shf.l.wrap.b32 	%r11263, %r11247, %r11247, 19;
	xor.b32  	%r11264, %r11262, %r11263;
	shf.l.wrap.b32 	%r11265, %r11247, %r11247, 10;
	xor.b32  	%r11266, %r11264, %r11265;
	xor.b32  	%r11267, %r11221, %r11195;
	and.b32  	%r11268, %r11247, %r11267;
	and.b32  	%r11269, %r11221, %r11195;
	xor.b32  	%r11270, %r11268, %r11269;
	add.s32 	%r11271, %r11266, %r11270;
	add.s32 	%r11272, %r11261, %r11169;
	add.s32 	%r11273, %r11271, %r11261;
	shf.l.wrap.b32 	%r11274, %r11272, %r11272, 26;
	shf.l.wrap.b32 	%r11275, %r11272, %r11272, 21;
	xor.b32  	%r11276, %r11274, %r11275;
	shf.l.wrap.b32 	%r11277, %r11272, %r11272, 7;
	xor.b32  	%r11278, %r11276, %r11277;
	and.b32  	%r11279, %r11272, %r11246;
	not.b32 	%r11280, %r11272;
	and.b32  	%r11281, %r11220, %r11280;
	or.b32  	%r11282, %r11279, %r11281;
	add.s32 	%r11283, %r11282, %r11194;
	add.s32 	%r11284, %r11283, %r11278;
	add.s32 	%r11285, %r11284, %r41;
	add.s32 	%r11286, %r11285, %r9973;
	shf.l.wrap.b32 	%r11287, %r11273, %r11273, 30;
	shf.l.wrap.b32 	%r11288, %r11273, %r11273, 19;
	xor.b32  	%r11289, %r11287, %r11288;
	shf.l.wrap.b32 	%r11290, %r11273, %r11273, 10;
	xor.b32  	%r11291, %r11289, %r11290;
	xor.b32  	%r11292, %r11247, %r11221;
	and.b32  	%r11293, %r11273, %r11292;
	and.b32  	%r11294, %r11247, %r11221;
	xor.b32  	%r11295, %r11293, %r11294;
	add.s32 	%r11296, %r11291, %r11295;
	add.s32 	%r11297, %r11286, %r11195;
	add.s32 	%r11298, %r11296, %r11286;
	shf.l.wrap.b32 	%r11299, %r11297, %r11297, 26;
	shf.l.wrap.b32 	%r11300, %r11297, %r11297, 21;
	xor.b32  	%r11301, %r11299, %r11300;
	shf.l.wrap.b32 	%r11302, %r11297, %r11297, 7;
	xor.b32  	%r11303, %r11301, %r11302;
	and.b32  	%r11304, %r11297, %r11272;
	not.b32 	%r11305, %r11297;
	and.b32  	%r11306, %r11246, %r11305;
	or.b32  	%r11307, %r11304, %r11306;
	add.s32 	%r11308, %r11307, %r11220;
	add.s32 	%r11309, %r11308, %r11303;
	ld.const.u32 	%r11310, [K+172];
	add.s32 	%r11311, %r11309, %r11310;
	add.s32 	%r11312, %r11311, %r9986;
	shf.l.wrap.b32 	%r11313, %r11298, %r11298, 30;
	shf.l.wrap.b32 	%r11314, %r11298, %r11298, 19;
	xor.b32  	%r11315, %r11313, %r11314;
	shf.l.wrap.b32 	%r11316, %r11298, %r11298, 10;
	xor.b32  	%r11317, %r11315, %r11316;
	xor.b32  	%r11318, %r11273, %r11247;
	and.b32  	%r11319, %r11298, %r11318;
	and.b32  	%r11320, %r11273, %r11247;
	xor.b32  	%r11321, %r11319, %r11320;
	add.s32 	%r11322, %r11317, %r11321;
	add.s32 	%r11323, %r11312, %r11221;
	add.s32 	%r11324, %r11322, %r11312;
	shf.l.wrap.b32 	%r11325, %r11323, %r11323, 26;
	shf.l.wrap.b32 	%r11326, %r11323, %r11323, 21;
	xor.b32  	%r11327, %r11325, %r11326;
	shf.l.wrap.b32 	%r11328, %r11323, %r11323, 7;
	xor.b32  	%r11329, %r11327, %r11328;
	and.b32  	%r11330, %r11323, %r11297;
	not.b32 	%r11331, %r11323;
	and.b32  	%r11332, %r11272, %r11331;
	or.b32  	%r11333, %r11330, %r11332;
	add.s32 	%r11334, %r11333, %r11246;
	add.s32 	%r11335, %r11334, %r11329;
	ld.const.u32 	%r11336, [K+176];
	add.s32 	%r11337, %r11335, %r11336;
	add.s32 	%r11338, %r11337, %r9999;
	shf.l.wrap.b32 	%r11339, %r11324, %r11324, 30;
	shf.l.wrap.b32 	%r11340, %r11324, %r11324, 19;
	xor.b32  	%r11341, %r11339, %r11340;
	shf.l.wrap.b32 	%r11342, %r11324, %r11324, 10;
	xor.b32  	%r11343, %r11341, %r11342;
	xor.b32  	%r11344, %r11298, %r11273;
	and.b32  	%r11345, %r11324, %r11344;
	and.b32  	%r11346, %r11298, %r11273;
	xor.b32  	%r11347, %r11345, %r11346;
	add.s32 	%r11348, %r11343, %r11347;
	add.s32 	%r11349, %r11338, %r11247;
	add.s32 	%r11350, %r11348, %r11338;
	shf.l.wrap.b32 	%r11351, %r11349, %r11349, 26;
	shf.l.wrap.b32 	%r11352, %r11349, %r11349, 21;
	xor.b32  	%r11353, %r11351, %r11352;
	shf.l.wrap.b32 	%r11354, %r11349, %r11349, 7;
	xor.b32  	%r11355, %r11353, %r11354;
	and.b32  	%r11356, %r11349, %r11323;
	not.b32 	%r11357, %r11349;
	and.b32  	%r11358, %r11297, %r11357;
	or.b32  	%r11359, %r11356, %r11358;
	add.s32 	%r11360, %r11359, %r11272;
	add.s32 	%r11361, %r11360, %r11355;
	ld.const.u32 	%r11362, [K+180];
	add.s32 	%r11363, %r11361, %r11362;
	add.s32 	%r11364, %r11363, %r10012;
	shf.l.wrap.b32 	%r11365, %r11350, %r11350, 30;
	shf.l.wrap.b32 	%r11366, %r11350, %r11350, 19;
	xor.b32  	%r11367, %r11365, %r11366;
	shf.l.wrap.b32 	%r11368, %r11350, %r11350, 10;
	xor.b32  	%r11369, %r11367, %r11368;
	xor.b32  	%r11370, %r11324, %r11298;
	and.b32  	%r11371, %r11350, %r11370;
	and.b32  	%r11372, %r11324, %r11298;
	xor.b32  	%r11373, %r11371, %r11372;
	add.s32 	%r11374, %r11369, %r11373;
	add.s32 	%r11375, %r11364, %r11273;
	add.s32 	%r11376, %r11374, %r11364;
	shf.l.wrap.b32 	%r11377, %r11375, %r11375, 26;
	shf.l.wrap.b32 	%r11378, %r11375, %r11375, 21;
	xor.b32  	%r11379, %r11377, %r11378;
	shf.l.wrap.b32 	%r11380, %r11375, %r11375, 7;
	xor.b32  	%r11381, %r11379, %r11380;
	and.b32  	%r11382, %r11375, %r11349;
	not.b32 	%r11383, %r11375;
	and.b32  	%r11384, %r11323, %r11383;
	or.b32  	%r11385, %r11382, %r11384;
	add.s32 	%r11386, %r11385, %r11297;
	add.s32 	%r11387, %r11386, %r11381;
	ld.const.u32 	%r11388, [K+184];
	add.s32 	%r11389, %r11387, %r11388;
	add.s32 	%r11390, %r11389, %r10025;
	shf.l.wrap.b32 	%r11391, %r11376, %r11376, 30;
	shf.l.wrap.b32 	%r11392, %r11376, %r11376, 19;
	xor.b32  	%r11393, %r11391, %r11392;
	shf.l.wrap.b32 	%r11394, %r11376, %r11376, 10;
	xor.b32  	%r11395, %r11393, %r11394;
	xor.b32  	%r11396, %r11350, %r11324;
	and.b32  	%r11397, %r11376, %r11396;
	and.b32  	%r11398, %r11350, %r11324;
	xor.b32  	%r11399, %r11397, %r11398;
	add.s32 	%r11400, %r11395, %r11399;
	add.s32 	%r11401, %r11390, %r11298;
	add.s32 	%r11402, %r11400, %r11390;
	shf.l.wrap.b32 	%r11403, %r11401, %r11401, 26;
	shf.l.wrap.b32 	%r11404, %r11401, %r11401, 21;
	xor.b32  	%r11405, %r11403, %r11404;
	shf.l.wrap.b32 	%r11406, %r11401, %r11401, 7;
	xor.b32  	%r11407, %r11405, %r11406;
	and.b32  	%r11408, %r11401, %r11375;
	not.b32 	%r11409, %r11401;
	and.b32  	%r11410, %r11349, %r11409;
	or.b32  	%r11411, %r11408, %r11410;
	add.s32 	%r11412, %r11411, %r11323;
	add.s32 	%r11413, %r11412, %r11407;
	ld.const.u32 	%r11414, [K+188];
	add.s32 	%r11415, %r11413, %r11414;
	add.s32 	%r11416, %r11415, %r10038;
	shf.l.wrap.b32 	%r11417, %r11402, %r11402, 30;
	shf.l.wrap.b32 	%r11418, %r11402, %r11402, 19;
	xor.b32  	%r11419, %r11417, %r11418;
	shf.l.wrap.b32 	%r11420, %r11402, %r11402, 10;
	xor.b32  	%r11421, %r11419, %r11420;
	xor.b32  	%r11422, %r11376, %r11350;
	and.b32  	%r11423, %r11402, %r11422;
	and.b32  	%r11424, %r11376, %r11350;
	xor.b32  	%r11425, %r11423, %r11424;
	add.s32 	%r11426, %r11421, %r11425;
	add.s32 	%r11427, %r11416, %r11324;
	add.s32 	%r11428, %r11426, %r11416;
	shf.l.wrap.b32 	%r11429, %r11427, %r11427, 26;
	shf.l.wrap.b32 	%r11430, %r11427, %r11427, 21;
	xor.b32  	%r11431, %r11429, %r11430;
	shf.l.wrap.b32 	%r11432, %r11427, %r11427, 7;
	xor.b32  	%r11433, %r11431, %r11432;
	and.b32  	%r11434, %r11427, %r11401;
	not.b32 	%r11435, %r11427;
	and.b32  	%r11436, %r11375, %r11435;
	or.b32  	%r11437, %r11434, %r11436;
	add.s32 	%r11438, %r11437, %r11349;
	add.s32 	%r11439, %r11438, %r11433;
	ld.const.u32 	%r11440, [K+192];
	add.s32 	%r11441, %r11439, %r11440;
	add.s32 	%r11442, %r11441, %r10051;
	shf.l.wrap.b32 	%r11443, %r11428, %r11428, 30;
	shf.l.wrap.b32 	%r11444, %r11428, %r11428, 19;
	xor.b32  	%r11445, %r11443, %r11444;
	shf.l.wrap.b32 	%r11446, %r11428, %r11428, 10;
	xor.b32  	%r11447, %r11445, %r11446;
	xor.b32  	%r11448, %r11402, %r11376;
	and.b32  	%r11449, %r11428, %r11448;
	and.b32  	%r11450, %r11402, %r11376;
	xor.b32  	%r11451, %r11449, %r11450;
	add.s32 	%r11452, %r11447, %r11451;
	add.s32 	%r11453, %r11442, %r11350;
	add.s32 	%r11454, %r11452, %r11442;
	shf.l.wrap.b32 	%r11455, %r11453, %r11453, 26;
	shf.l.wrap.b32 	%r11456, %r11453, %r11453, 21;
	xor.b32  	%r11457, %r11455, %r11456;
	shf.l.wrap.b32 	%r11458, %r11453, %r11453, 7;
	xor.b32  	%r11459, %r11457, %r11458;
	and.b32  	%r11460, %r11453, %r11427;
	not.b32 	%r11461, %r11453;
	and.b32  	%r11462, %r11401, %r11461;
	or.b32  	%r11463, %r11460, %r11462;
	add.s32 	%r11464, %r11463, %r11375;
	add.s32 	%r11465, %r11464, %r11459;
	ld.const.u32 	%r11466, [K+196];
	add.s32 	%r11467, %r11465, %r11466;
	add.s32 	%r11468, %r11467, %r10064;
	shf.l.wrap.b32 	%r11469, %r11454, %r11454, 30;
	shf.l.wrap.b32 	%r11470, %r11454, %r11454, 19;
	xor.b32  	%r11471, %r11469, %r11470;
	shf.l.wrap.b32 	%r11472, %r11454, %r11454, 10;
	xor.b32  	%r11473, %r11471, %r11472;
	xor.b32  	%r11474, %r11428, %r11402;
	and.b32  	%r11475, %r11454, %r11474;
	and.b32  	%r11476, %r11428, %r11402;
	xor.b32  	%r11477, %r11475, %r11476;
	add.s32 	%r11478, %r11473, %r11477;
	add.s32 	%r11479, %r11468, %r11376;
	add.s32 	%r11480, %r11478, %r11468;
	shf.l.wrap.b32 	%r11481, %r11479, %r11479, 26;
	shf.l.wrap.b32 	%r11482, %r11479, %r11479, 21;
	xor.b32  	%r11483, %r11481, %r11482;
	shf.l.wrap.b32 	%r11484, %r11479, %r11479, 7;
	xor.b32  	%r11485, %r11483, %r11484;
	and.b32  	%r11486, %r11479, %r11453;
	not.b32 	%r11487, %r11479;
	and.b32  	%r11488, %r11427, %r11487;
	or.b32  	%r11489, %r11486, %r11488;
	add.s32 	%r11490, %r11489, %r11401;
	add.s32 	%r11491, %r11490, %r11485;
	ld.const.u32 	%r11492, [K+200];
	add.s32 	%r11493, %r11491, %r11492;
	add.s32 	%r11494, %r11493, %r10077;
	shf.l.wrap.b32 	%r11495, %r11480, %r11480, 30;
	shf.l.wrap.b32 	%r11496, %r11480, %r11480, 19;
	xor.b32  	%r11497, %r11495, %r11496;
	shf.l.wrap.b32 	%r11498, %r11480, %r11480, 10;
	xor.b32  	%r11499, %r11497, %r11498;
	xor.b32  	%r11500, %r11454, %r11428;
	and.b32  	%r11501, %r11480, %r11500;
	and.b32  	%r11502, %r11454, %r11428;
	xor.b32  	%r11503, %r11501, %r11502;
	add.s32 	%r11504, %r11499, %r11503;
	add.s32 	%r11505, %r11494, %r11402;
	add.s32 	%r11506, %r11504, %r11494;
	shf.l.wrap.b32 	%r11507, %r11505, %r11505, 26;
	shf.l.wrap.b32 	%r11508, %r11505, %r11505, 21;
	xor.b32  	%r11509, %r11507, %r11508;
	shf.l.wrap.b32 	%r11510, %r11505, %r11505, 7;
	xor.b32  	%r11511, %r11509, %r11510;
	and.b32  	%r11512, %r11505, %r11479;
	not.b32 	%r11513, %r11505;
	and.b32  	%r11514, %r11453, %r11513;
	or.b32  	%r11515, %r11512, %r11514;
	add.s32 	%r11516, %r11515, %r11427;
	add.s32 	%r11517, %r11516, %r11511;
	ld.const.u32 	%r11518, [K+204];
	add.s32 	%r11519, %r11517, %r11518;
	add.s32 	%r11520, %r11519, %r10090;
	shf.l.wrap.b32 	%r11521, %r11506, %r11506, 30;
	shf.l.wrap.b32 	%r11522, %r11506, %r11506, 19;
	xor.b32  	%r11523, %r11521, %r11522;
	shf.l.wrap.b32 	%r11524, %r11506, %r11506, 10;
	xor.b32  	%r11525, %r11523, %r11524;
	xor.b32  	%r11526, %r11480, %r11454;
	and.b32  	%r11527, %r11506, %r11526;
	and.b32  	%r11528, %r11480, %r11454;
	xor.b32  	%r11529, %r11527, %r11528;
	add.s32 	%r11530, %r11525, %r11529;
	add.s32 	%r11531, %r11520, %r11428;
	add.s32 	%r11532, %r11530, %r11520;
	shf.l.wrap.b32 	%r11533, %r11531, %r11531, 26;
	shf.l.wrap.b32 	%r11534, %r11531, %r11531, 21;
	xor.b32  	%r11535, %r11533, %r11534;
	shf.l.wrap.b32 	%r11536, %r11531, %r11531, 7;
	xor.b32  	%r11537, %r11535, %r11536;
	and.b32  	%r11538, %r11531, %r11505;
	not.b32 	%r11539, %r11531;
	and.b32  	%r11540, %r11479, %r11539;
	or.b32  	%r11541, %r11538, %r11540;
	add.s32 	%r11542, %r11541, %r11453;
	add.s32 	%r11543, %r11542, %r11537;
	ld.const.u32 	%r11544, [K+208];
	add.s32 	%r11545, %r11543, %r11544;
	add.s32 	%r11546, %r11545, %r10103;
	shf.l.wrap.b32 	%r11547, %r11532, %r11532, 30;
	shf.l.wrap.b32 	%r11548, %r11532, %r11532, 19;
	xor.b32  	%r11549, %r11547, %r11548;
	shf.l.wrap.b32 	%r11550, %r11532, %r11532, 10;
	xor.b32  	%r11551, %r11549, %r11550;
	xor.b32  	%r11552, %r11506, %r11480;
	and.b32  	%r11553, %r11532, %r11552;
	and.b32  	%r11554, %r11506, %r11480;
	xor.b32  	%r11555, %r11553, %r11554;
	add.s32 	%r11556, %r11551, %r11555;
	add.s32 	%r11557, %r11546, %r11454;
	add.s32 	%r11558, %r11556, %r11546;
	shf.l.wrap.b32 	%r11559, %r11557, %r11557, 26;
	shf.l.wrap.b32 	%r11560, %r11557, %r11557, 21;
	xor.b32  	%r11561, %r11559, %r11560;
	shf.l.wrap.b32 	%r11562, %r11557, %r11557, 7;
	xor.b32  	%r11563, %r11561, %r11562;
	and.b32  	%r11564, %r11557, %r11531;
	not.b32 	%r11565, %r11557;
	and.b32  	%r11566, %r11505, %r11565;
	or.b32  	%r11567, %r11564, %r11566;
	add.s32 	%r11568, %r11567, %r11479;
	add.s32 	%r11569, %r11568, %r11563;
	ld.const.u32 	%r11570, [K+212];
	add.s32 	%r11571, %r11569, %r11570;
	add.s32 	%r11572, %r11571, %r10116;
	shf.l.wrap.b32 	%r11573, %r11558, %r11558, 30;
	shf.l.wrap.b32 	%r11574, %r11558, %r11558, 19;
	xor.b32  	%r11575, %r11573, %r11574;
	shf.l.wrap.b32 	%r11576, %r11558, %r11558, 10;
	xor.b32  	%r11577, %r11575, %r11576;
	xor.b32  	%r11578, %r11532, %r11506;
	and.b32  	%r11579, %r11558, %r11578;
	and.b32  	%r11580, %r11532, %r11506;
	xor.b32  	%r11581, %r11579, %r11580;
	add.s32 	%r11582, %r11577, %r11581;
	add.s32 	%r11583, %r11572, %r11480;
	add.s32 	%r11584, %r11582, %r11572;
	shf.l.wrap.b32 	%r11585, %r11583, %r11583, 26;
	shf.l.wrap.b32 	%r11586, %r11583, %r11583, 21;
	xor.b32  	%r11587, %r11585, %r11586;
	shf.l.wrap.b32 	%r11588, %r11583, %r11583, 7;
	xor.b32  	%r11589, %r11587, %r11588;
	and.b32  	%r11590, %r11583, %r11557;
	not.b32 	%r11591, %r11583;
	and.b32  	%r11592, %r11531, %r11591;
	or.b32  	%r11593, %r11590, %r11592;
	add.s32 	%r11594, %r11593, %r11505;
	add.s32 	%r11595, %r11594, %r11589;
	ld.const.u32 	%r11596, [K+216];
	add.s32 	%r11597, %r11595, %r11596;
	add.s32 	%r11598, %r11597, %r10129;
	shf.l.wrap.b32 	%r11599, %r11584, %r11584, 30;
	shf.l.wrap.b32 	%r11600, %r11584, %r11584, 19;
	xor.b32  	%r11601, %r11599, %r11600;
	shf.l.wrap.b32 	%r11602, %r11584, %r11584, 10;
	xor.b32  	%r11603, %r11601, %r11602;
	xor.b32  	%r11604, %r11558, %r11532;
	and.b32  	%r11605, %r11584, %r11604;
	and.b32  	%r11606, %r11558, %r11532;
	xor.b32  	%r11607, %r11605, %r11606;
	add.s32 	%r11608, %r11603, %r11607;
	add.s32 	%r11609, %r11598, %r11506;
	add.s32 	%r11610, %r11608, %r11598;
	shf.l.wrap.b32 	%r11611, %r11609, %r11609, 26;
	shf.l.wrap.b32 	%r11612, %r11609, %r11609, 21;
	xor.b32  	%r11613, %r11611, %r11612;
	shf.l.wrap.b32 	%r11614, %r11609, %r11609, 7;
	xor.b32  	%r11615, %r11613, %r11614;
	and.b32  	%r11616, %r11609, %r11583;
	not.b32 	%r11617, %r11609;
	and.b32  	%r11618, %r11557, %r11617;
	or.b32  	%r11619, %r11616, %r11618;
	add.s32 	%r11620, %r11619, %r11531;
	add.s32 	%r11621, %r11620, %r11615;
	ld.const.u32 	%r11622, [K+220];
	add.s32 	%r11623, %r11621, %r11622;
	add.s32 	%r11624, %r11623, %r10142;
	shf.l.wrap.b32 	%r11625, %r11610, %r11610, 30;
	shf.l.wrap.b32 	%r11626, %r11610, %r11610, 19;
	xor.b32  	%r11627, %r11625, %r11626;
	shf.l.wrap.b32 	%r11628, %r11610, %r11610, 10;
	xor.b32  	%r11629, %r11627, %r11628;
	xor.b32  	%r11630, %r11584, %r11558;
	and.b32  	%r11631, %r11610, %r11630;
	and.b32  	%r11632, %r11584, %r11558;
	xor.b32  	%r11633, %r11631, %r11632;
	add.s32 	%r11634, %r11629, %r11633;
	add.s32 	%r11635, %r11624, %r11532;
	add.s32 	%r11636, %r11634, %r11624;
	shf.l.wrap.b32 	%r11637, %r11635, %r11635, 26;
	shf.l.wrap.b32 	%r11638, %r11635, %r11635, 21;
	xor.b32  	%r11639, %r11637, %r11638;
	shf.l.wrap.b32 	%r11640, %r11635, %r11635, 7;
	xor.b32  	%r11641, %r11639, %r11640;
	and.b32  	%r11642, %r11635, %r11609;
	not.b32 	%r11643, %r11635;
	and.b32  	%r11644, %r11583, %r11643;
	or.b32  	%r11645, %r11642, %r11644;
	add.s32 	%r11646, %r11645, %r11557;
	add.s32 	%r11647, %r11646, %r11641;
	ld.const.u32 	%r11648, [K+224];
	add.s32 	%r11649, %r11647, %r11648;
	add.s32 	%r11650, %r11649, %r10155;
	shf.l.wrap.b32 	%r11651, %r11636, %r11636, 30;
	shf.l.wrap.b32 	%r11652, %r11636, %r11636, 19;
	xor.b32  	%r11653, %r11651, %r11652;
	shf.l.wrap.b32 	%r11654, %r11636, %r11636, 10;
	xor.b32  	%r11655, %r11653, %r11654;
	xor.b32  	%r11656, %r11610, %r11584;
	and.b32  	%r11657, %r11636, %r11656;
	and.b32  	%r11658, %r11610, %r11584;
	xor.b32  	%r11659, %r11657, %r11658;
	add.s32 	%r11660, %r11655, %r11659;
	add.s32 	%r11661, %r11650, %r11558;
	add.s32 	%r11662, %r11660, %r11650;
	shf.l.wrap.b32 	%r11663, %r11661, %r11661, 26;
	shf.l.wrap.b32 	%r11664, %r11661, %r11661, 21;
	xor.b32  	%r11665, %r11663, %r11664;
	shf.l.wrap.b32 	%r11666, %r11661, %r11661, 7;
	xor.b32  	%r11667, %r11665, %r11666;
	and.b32  	%r11668, %r11661, %r11635;
	not.b32 	%r11669, %r11661;
	and.b32  	%r11670, %r11609, %r11669;
	or.b32  	%r11671, %r11668, %r11670;
	add.s32 	%r11672, %r11671, %r11583;
	add.s32 	%r11673, %r11672, %r11667;
	ld.const.u32 	%r11674, [K+228];
	add.s32 	%r11675, %r11673, %r11674;
	add.s32 	%r11676, %r11675, %r10168;
	shf.l.wrap.b32 	%r11677, %r11662, %r11662, 30;
	shf.l.wrap.b32 	%r11678, %r11662, %r11662, 19;
	xor.b32  	%r11679, %r11677, %r11678;
	shf.l.wrap.b32 	%r11680, %r11662, %r11662, 10;
	xor.b32  	%r11681, %r11679, %r11680;
	xor.b32  	%r11682, %r11636, %r11610;
	and.b32  	%r11683, %r11662, %r11682;
	and.b32  	%r11684, %r11636, %r11610;
	xor.b32  	%r11685, %r11683, %r11684;
	add.s32 	%r11686, %r11681, %r11685;
	add.s32 	%r11687, %r11676, %r11584;
	add.s32 	%r11688, %r11686, %r11676;
	shf.l.wrap.b32 	%r11689, %r11687, %r11687, 26;
	shf.l.wrap.b32 	%r11690, %r11687, %r11687, 21;
	xor.b32  	%r11691, %r11689, %r11690;
	shf.l.wrap.b32 	%r11692, %r11687, %r11687, 7;
	xor.b32  	%r11693, %r11691, %r11692;
	and.b32  	%r11694, %r11687, %r11661;
	not.b32 	%r11695, %r11687;
	and.b32  	%r11696, %r11635, %r11695;
	or.b32  	%r11697, %r11694, %r11696;
	add.s32 	%r11698, %r11697, %r11609;
	add.s32 	%r11699, %r11698, %r11693;
	ld.const.u32 	%r11700, [K+232];
	add.s32 	%r11701, %r11699, %r11700;
	add.s32 	%r11702, %r11701, %r10181;
	shf.l.wrap.b32 	%r11703, %r11688, %r11688, 30;
	shf.l.wrap.b32 	%r11704, %r11688, %r11688, 19;
	xor.b32  	%r11705, %r11703, %r11704;
	shf.l.wrap.b32 	%r11706, %r11688, %r11688, 10;
	xor.b32  	%r11707, %r11705, %r11706;
	xor.b32  	%r11708, %r11662, %r11636;
	and.b32  	%r11709, %r11688, %r11708;
	and.b32  	%r11710, %r11662, %r11636;
	xor.b32  	%r11711, %r11709, %r11710;
	add.s32 	%r11712, %r11707, %r11711;
	add.s32 	%r11713, %r11702, %r11610;
	add.s32 	%r11714, %r11712, %r11702;
	shf.l.wrap.b32 	%r11715, %r11713, %r11713, 26;
	shf.l.wrap.b32 	%r11716, %r11713, %r11713, 21;
	xor.b32  	%r11717, %r11715, %r11716;
	shf.l.wrap.b32 	%r11718, %r11713, %r11713, 7;
	xor.b32  	%r11719, %r11717, %r11718;
	and.b32  	%r11720, %r11713, %r11687;
	not.b32 	%r11721, %r11713;
	and.b32  	%r11722, %r11661, %r11721;
	or.b32  	%r11723, %r11720, %r11722;
	add.s32 	%r11724, %r11723, %r11635;
	add.s32 	%r11725, %r11724, %r11719;
	add.s32 	%r11726, %r11725, %r42;
	add.s32 	%r11727, %r11726, %r10194;
	shf.l.wrap.b32 	%r11728, %r11714, %r11714, 30;
	shf.l.wrap.b32 	%r11729, %r11714, %r11714, 19;
	xor.b32  	%r11730, %r11728, %r11729;
	shf.l.wrap.b32 	%r11731, %r11714, %r11714, 10;
	xor.b32  	%r11732, %r11730, %r11731;
	xor.b32  	%r11733, %r11688, %r11662;
	and.b32  	%r11734, %r11714, %r11733;
	and.b32  	%r11735, %r11688, %r11662;
	xor.b32  	%r11736, %r11734, %r11735;
	add.s32 	%r11737, %r11732, %r11736;
	add.s32 	%r11738, %r11727, %r11636;
	add.s32 	%r11739, %r11737, %r11727;
	shf.l.wrap.b32 	%r11740, %r11738, %r11738, 26;
	shf.l.wrap.b32 	%r11741, %r11738, %r11738, 21;
	xor.b32  	%r11742, %r11740, %r11741;
	shf.l.wrap.b32 	%r11743, %r11738, %r11738, 7;
	xor.b32  	%r11744, %r11742, %r11743;
	and.b32  	%r11745, %r11738, %r11713;
	not.b32 	%r11746, %r11738;
	and.b32  	%r11747, %r11687, %r11746;
	or.b32  	%r11748, %r11745, %r11747;
	add.s32 	%r11749, %r11748, %r11661;
	add.s32 	%r11750, %r11749, %r11744;
	ld.const.u32 	%r11751, [K+240];
	add.s32 	%r11752, %r11750, %r11751;
	add.s32 	%r11753, %r11752, %r10207;
	shf.l.wrap.b32 	%r11754, %r11739, %r11739, 30;
	shf.l.wrap.b32 	%r11755, %r11739, %r11739, 19;
	xor.b32  	%r11756, %r11754, %r11755;
	shf.l.wrap.b32 	%r11757, %r11739, %r11739, 10;
	xor.b32  	%r11758, %r11756, %r11757;
	xor.b32  	%r11759, %r11714, %r11688;
	and.b32  	%r11760, %r11739, %r11759;
	and.b32  	%r11761, %r11714, %r11688;
	xor.b32  	%r11762, %r11760, %r11761;
	add.s32 	%r11763, %r11758, %r11762;
	add.s32 	%r11764, %r11753, %r11662;
	add.s32 	%r11765, %r11763, %r11753;
	shf.l.wrap.b32 	%r11766, %r11764, %r11764, 26;
	shf.l.wrap.b32 	%r11767, %r11764, %r11764, 21;
	xor.b32  	%r11768, %r11766, %r11767;
	shf.l.wrap.b32 	%r11769, %r11764, %r11764, 7;
	xor.b32  	%r11770, %r11768, %r11769;
	and.b32  	%r11771, %r11764, %r11738;
	not.b32 	%r11772, %r11764;
	and.b32  	%r11773, %r11713, %r11772;
	or.b32  	%r11774, %r11771, %r11773;
	add.s32 	%r11775, %r11774, %r11687;
	add.s32 	%r11776, %r11775, %r11770;
	ld.const.u32 	%r11777, [K+244];
	add.s32 	%r11778, %r11776, %r11777;
	add.s32 	%r11779, %r11778, %r10220;
	shf.l.wrap.b32 	%r11780, %r11765, %r11765, 30;
	shf.l.wrap.b32 	%r11781, %r11765, %r11765, 19;
	xor.b32  	%r11782, %r11780, %r11781;
	shf.l.wrap.b32 	%r11783, %r11765, %r11765, 10;
	xor.b32  	%r11784, %r11782, %r11783;
	xor.b32  	%r11785, %r11739, %r11714;
	and.b32  	%r11786, %r11765, %r11785;
	and.b32  	%r11787, %r11739, %r11714;
	xor.b32  	%r11788, %r11786, %r11787;
	add.s32 	%r11789, %r11784, %r11788;
	add.s32 	%r11790, %r11779, %r11688;
	add.s32 	%r11791, %r11789, %r11779;
	shf.l.wrap.b32 	%r11792, %r11790, %r11790, 26;
	shf.l.wrap.b32 	%r11793, %r11790, %r11790, 21;
	xor.b32  	%r11794, %r11792, %r11793;
	shf.l.wrap.b32 	%r11795, %r11790, %r11790, 7;
	xor.b32  	%r11796, %r11794, %r11795;
	and.b32  	%r11797, %r11790, %r11764;
	not.b32 	%r11798, %r11790;
	and.b32  	%r11799, %r11738, %r11798;
	or.b32  	%r11800, %r11797, %r11799;
	add.s32 	%r11801, %r11800, %r11713;
	add.s32 	%r11802, %r11801, %r11796;
	ld.const.u32 	%r11803, [K+248];
	add.s32 	%r11804, %r11802, %r11803;
	add.s32 	%r11805, %r11804, %r10233;
	shf.l.wrap.b32 	%r11806, %r11791, %r11791, 30;
	shf.l.wrap.b32 	%r11807, %r11791, %r11791, 19;
	xor.b32  	%r11808, %r11806, %r11807;
	shf.l.wrap.b32 	%r11809, %r11791, %r11791, 10;
	xor.b32  	%r11810, %r11808, %r11809;
	xor.b32  	%r11811, %r11765, %r11739;
	and.b32  	%r11812, %r11791, %r11811;
	and.b32  	%r11813, %r11765, %r11739;
	xor.b32  	%r11814, %r11812, %r11813;
	add.s32 	%r11815, %r11810, %r11814;
	add.s32 	%r11816, %r11805, %r11714;
	add.s32 	%r11817, %r11815, %r11805;
	shf.l.wrap.b32 	%r11818, %r11816, %r11816, 26;
	shf.l.wrap.b32 	%r11819, %r11816, %r11816, 21;
	xor.b32  	%r11820, %r11818, %r11819;
	shf.l.wrap.b32 	%r11821, %r11816, %r11816, 7;
	xor.b32  	%r11822, %r11820, %r11821;
	and.b32  	%r11823, %r11816, %r11790;
	not.b32 	%r11824, %r11816;
	and.b32  	%r11825, %r11764, %r11824;
	or.b32  	%r11826, %r11823, %r11825;
	add.s32 	%r11827, %r11826, %r11738;
	add.s32 	%r11828, %r11827, %r11822;
	ld.const.u32 	%r11829, [K+252];
	add.s32 	%r11830, %r11828, %r11829;
	add.s32 	%r11831, %r11830, %r10246;
	shf.l.wrap.b32 	%r11832, %r11817, %r11817, 30;
	shf.l.wrap.b32 	%r11833, %r11817, %r11817, 19;
	xor.b32  	%r11834, %r11832, %r11833;
	shf.l.wrap.b32 	%r11835, %r11817, %r11817, 10;
	xor.b32  	%r11836, %r11834, %r11835;
	xor.b32  	%r11837, %r11791, %r11765;
	and.b32  	%r11838, %r11817, %r11837;
	and.b32  	%r11839, %r11791, %r11765;
	xor.b32  	%r11840, %r11838, %r11839;
	add.s32 	%r11841, %r11836, %r11840;
	add.s32 	%r11842, %r11841, %r11831;
	add.s32 	%r11843, %r11842, 1779033703;
	shr.u32 	%r11844, %r11843, 24;
	cvt.u16.u32 	%rs250, %r11844;
	ld.local.u8 	%rs251, [%rd2+32];
	setp.ne.s16 	%p83, %rs251, %rs250;
	st.local.u16 	[%rd373+44], %rs23;
	@%p83 bra 	$L__BB0_236;
	ld.shared.u16 	%rs252, [_ZZ24test_combinations_kernelPKtS0_S0_S0_S0_S0_S0_iiiiiPbPtE9s_targets+10];
	st.local.u16 	[%rd373+46], %rs252;
	mov.b64 	%rd368, 0;
$L__BB0_155:
	add.s64 	%rd274, %rd2, %rd368;
	mov.b16 	%rs253, 0;
	st.local.u8 	[%rd274], %rs253;
	add.s64 	%rd58, %rd368, 1;
	setp.lt.u64 	%p84, %rd368, 32;
	mov.u64 	%rd368, %rd58;
	@%p84 bra 	$L__BB0_155;
	mov.b32 	%r18888, 5;
	mov.u64 	%rd369, %rd373;
$L__BB0_157:
	ld.local.u16 	%r56, [%rd369];
	and.b32  	%r11846, %r56, 1024;
	setp.eq.s32 	%p85, %r11846, 0;
	@%p85 bra 	$L__BB0_159;
	add.s32 	%r11847, %r18888, -5;
	shr.s32 	%r11848, %r11847, 31;
	shr.u32 	%r11849, %r11848, 29;
	add.s32 	%r11850, %r11847, %r11849;
	and.b32  	%r11851, %r11850, -8;
	sub.s32 	%r11852, %r11851, %r11847;
	add.s32 	%r11853, %r11852, 7;
	shr.s32 	%r11854, %r11850, 3;
	mov.b32 	%r11855, 1;
	shl.b32 	%r11856, %r11855, %r11853;
	cvt.s64.s32 	%rd275, %r11854;
	add.s64 	%rd276, %rd2, %rd275;
	ld.local.u8 	%rs254, [%rd276];
	cvt.u16.u32 	%rs255, %r11856;
	or.b16  	%rs256, %rs254, %rs255;
	st.local.u8 	[%rd276], %rs256;
$L__BB0_159:
	and.b32  	%r11857, %r56, 512;
	setp.eq.s32 	%p86, %r11857, 0;
	@%p86 bra 	$L__BB0_161;
	add.s32 	%r11858, %r18888, -4;
	shr.s32 	%r11859, %r11858, 31;
	shr.u32 	%r11860, %r11859, 29;
	add.s32 	%r11861, %r11858, %r11860;
	and.b32  	%r11862, %r11861, -8;
	sub.s32 	%r11863, %r11862, %r11858;
	add.s32 	%r11864, %r11863, 7;
	shr.s32 	%r11865, %r11861, 3;
	mov.b32 	%r11866, 1;
	shl.b32 	%r11867, %r11866, %r11864;
	cvt.s64.s32 	%rd277, %r11865;
	add.s64 	%rd278, %rd2, %rd277;
	ld.local.u8 	%rs257, [%rd278];
	cvt.u16.u32 	%rs258, %r11867;
	or.b16  	%rs259, %rs257, %rs258;
	st.local.u8 	[%rd278], %rs259;
$L__BB0_161:
	and.b32  	%r11868, %r56, 256;
	setp.eq.s32 	%p87, %r11868, 0;
	@%p87 bra 	$L__BB0_163;
	add.s32 	%r11869, %r18888, -3;
	shr.s32 	%r11870, %r11869, 31;
	shr.u32 	%r11871, %r11870, 29;
	add.s32 	%r11872, %r11869, %r11871;
	and.b32  	%r11873, %r11872, -8;
	sub.s32 	%r11874, %r11873, %r11869;
	add.s32 	%r11875, %r11874, 7;
	shr.s32 	%r11876, %r11872, 3;
	mov.b32 	%r11877, 1;
	shl.b32 	%r11878, %r11877, %r11875;
	cvt.s64.s32 	%rd279, %r11876;
	add.s64 	%rd280, %rd2, %rd279;
	ld.local.u8 	%rs260, [%rd280];
	cvt.u16.u32 	%rs261, %r11878;
	or.b16  	%rs262, %rs260, %rs261;
	st.local.u8 	[%rd280], %rs262;
$L__BB0_163:
	and.b32  	%r11879, %r56, 128;
	setp.eq.s32 	%p88, %r11879, 0;
	@%p88 bra 	$L__BB0_165;
	add.s32 	%r11880, %r18888, -2;
	shr.s32 	%r11881, %r11880, 31;
	shr.u32 	%r11882, %r11881, 29;
	add.s32 	%r11883, %r11880, %r11882;
	and.b32  	%r11884, %r11883, -8;
	sub.s32 	%r11885, %r11884, %r11880;
	add.s32 	%r11886, %r11885, 7;
	shr.s32 	%r11887, %r11883, 3;
	mov.b32 	%r11888, 1;
	shl.b32 	%r11889, %r11888, %r11886;
	cvt.s64.s32 	%rd281, %r11887;
	add.s64 	%rd282, %rd2, %rd281;
	ld.local.u8 	%rs263, [%rd282];
	cvt.u16.u32 	%rs264, %r11889;
	or.b16  	%rs265, %rs263, %rs264;
	st.local.u8 	[%rd282], %rs265;
$L__BB0_165:
	and.b32  	%r11890, %r56, 64;
	setp.eq.s32 	%p89, %r11890, 0;
	@%p89 bra 	$L__BB0_167;
	add.s32 	%r11891, %r18888, -1;
	shr.s32 	%r11892, %r11891, 31;
	shr.u32 	%r11893, %r11892, 29;
	add.s32 	%r11894, %r11891, %r11893;
	and.b32  	%r11895, %r11894, -8;
	sub.s32 	%r11896, %r11895, %r11891;
	add.s32 	%r11897, %r11896, 7;
	shr.s32 	%r11898, %r11894, 3;
	mov.b32 	%r11899, 1;
	shl.b32 	%r11900, %r11899, %r11897;
	cvt.s64.s32 	%rd283, %r11898;
	add.s64 	%rd284, %rd2, %rd283;
	ld.local.u8 	%rs266, [%rd284];
	cvt.u16.u32 	%rs267, %r11900;
	or.b16  	%rs268, %rs266, %rs267;
	st.local.u8 	[%rd284], %rs268;
$L__BB0_167:
	and.b32  	%r11901, %r56, 32;
	setp.eq.s32 	%p90, %r11901, 0;
	@%p90 bra 	$L__BB0_169;
	shr.s32 	%r11902, %r18888, 31;
	shr.u32 	%r11903, %r11902, 29;
	add.s32 	%r11904, %r18888, %r11903;
	and.b32  	%r11905, %r11904, -8;
	sub.s32 	%r11906, %r11905, %r18888;
	add.s32 	%r11907, %r11906, 7;
	shr.s32 	%r11908, %r11904, 3;
	mov.b32 	%r11909, 1;
	shl.b32 	%r11910, %r11909, %r11907;
	cvt.s64.s32 	%rd285, %r11908;
	add.s64 	%rd286, %rd2, %rd285;
	ld.local.u8 	%rs269, [%rd286];
	cvt.u16.u32 	%rs270, %r11910;
	or.b16  	%rs271, %rs269, %rs270;
	st.local.u8 	[%rd286], %rs271;
$L__BB0_169:
	and.b32  	%r11911, %r56, 16;
	setp.eq.s32 	%p91, %r11911, 0;
	@%p91 bra 	$L__BB0_171;
	add.s32 	%r11912, %r18888, 1;
	shr.s32 	%r11913, %r11912, 31;
	shr.u32 	%r11914, %r11913, 29;
	add.s32 	%r11915, %r11912, %r11914;
	and.b32  	%r11916, %r11915, -8;
	sub.s32 	%r11917, %r11916, %r11912;
	add.s32 	%r11918, %r11917, 7;
	shr.s32 	%r11919, %r11915, 3;
	mov.b32 	%r11920, 1;
	shl.b32 	%r11921, %r11920, %r11918;
	cvt.s64.s32 	%rd287, %r11919;
	add.s64 	%rd288, %rd2, %rd287;
	ld.local.u8 	%rs272, [%rd288];
	cvt.u16.u32 	%rs273, %r11921;
	or.b16  	%rs274, %rs272, %rs273;
	st.local.u8 	[%rd288], %rs274;
$L__BB0_171:
	and.b32  	%r11922, %r56, 8;
	setp.eq.s32 	%p92, %r11922, 0;
	@%p92 bra 	$L__BB0_173;
	add.s32 	%r11923, %r18888, 2;
	shr.s32 	%r11924, %r11923, 31;
	shr.u32 	%r11925, %r11924, 29;
	add.s32 	%r11926, %r11923, %r11925;
	and.b32  	%r11927, %r11926, -8;
	sub.s32 	%r11928, %r11927, %r11923;
	add.s32 	%r11929, %r11928, 7;
	shr.s32 	%r11930, %r11926, 3;
	mov.b32 	%r11931, 1;
	shl.b32 	%r11932, %r11931, %r11929;
	cvt.s64.s32 	%rd289, %r11930;
	add.s64 	%rd290, %rd2, %rd289;
	ld.local.u8 	%rs275, [%rd290];
	cvt.u16.u32 	%rs276, %r11932;
	or.b16  	%rs277, %rs275, %rs276;
	st.local.u8 	[%rd290], %rs277;
$L__BB0_173:
	and.b32  	%r11933, %r56, 4;
	setp.eq.s32 	%p93, %r11933, 0;
	@%p93 bra 	$L__BB0_175;
	add.s32 	%r11934, %r18888, 3;
	shr.s32 	%r11935, %r11934, 31;
	shr.u32 	%r11936, %r11935, 29;
	add.s32 	%r11937, %r11934, %r11936;
	and.b32  	%r11938, %r11937, -8;
	sub.s32 	%r11939, %r11938, %r11934;
	add.s32 	%r11940, %r11939, 7;
	shr.s32 	%r11941, %r11937, 3;
	mov.b32 	%r11942, 1;
	shl.b32 	%r11943, %r11942, %r11940;
	cvt.s64.s32 	%rd291, %r11941;
	add.s64 	%rd292, %rd2, %rd291;
	ld.local.u8 	%rs278, [%rd292];
	cvt.u16.u32 	%rs279, %r11943;
	or.b16  	%rs280, %rs278, %rs279;
	st.local.u8 	[%rd292], %rs280;
$L__BB0_175:
	and.b32  	%r11944, %r56, 2;
	setp.eq.s32 	%p94, %r11944, 0;
	@%p94 bra 	$L__BB0_177;
	add.s32 	%r11945, %r18888, 4;
	shr.s32 	%r11946, %r11945, 31;
	shr.u32 	%r11947, %r11946, 29;
	add.s32 	%r11948, %r11945, %r11947;
	and.b32  	%r11949, %r11948, -8;
	sub.s32 	%r11950, %r11949, %r11945;
	add.s32 	%r11951, %r11950, 7;
	shr.s32 	%r11952, %r11948, 3;
	mov.b32 	%r11953, 1;
	shl.b32 	%r11954, %r11953, %r11951;
	cvt.s64.s32 	%rd293, %r11952;
	add.s64 	%rd294, %rd2, %rd293;
	ld.local.u8 	%rs281, [%rd294];
	cvt.u16.u32 	%rs282, %r11954;
	or.b16  	%rs283, %rs281, %rs282;
	st.local.u8 	[%rd294], %rs283;
$L__BB0_177:
	and.b32  	%r11955, %r56, 1;
	setp.eq.b32 	%p95, %r11955, 1;
	not.pred 	%p96, %p95;
	@%p96 bra 	$L__BB0_179;
	add.s32 	%r11956, %r18888, 5;
	shr.s32 	%r11957, %r11956, 31;
	shr.u32 	%r11958, %r11957, 29;
	add.s32 	%r11959, %r11956, %r11958;
	and.b32  	%r11960, %r11959, -8;
	sub.s32 	%r11961, %r11960, %r11956;
	add.s32 	%r11962, %r11961, 7;
	shr.s32 	%r11963, %r11959, 3;
	mov.b32 	%r11964, 1;
	shl.b32 	%r11965, %r11964, %r11962;
	cvt.s64.s32 	%rd295, %r11963;
	add.s64 	%rd296, %rd2, %rd295;
	ld.local.u8 	%rs284, [%rd296];
	cvt.u16.u32 	%rs285, %r11965;
	or.b16  	%rs286, %rs284, %rs285;
	st.local.u8 	[%rd296], %rs286;
$L__BB0_179:
	add.s32 	%r18888, %r18888, 11;
	add.s64 	%rd369, %rd369, 2;
	setp.ne.s32 	%p97, %r18888, 269;
	@%p97 bra 	$L__BB0_157;
	ld.local.u8 	%r11966, [%rd2+1];
	ld.local.u8 	%rs287, [%rd2+2];
	ld.local.u8 	%r11967, [%rd2+3];
	ld.local.u8 	%r11968, [%rd2+5];
	ld.local.u8 	%rs288, [%rd2+6];
	ld.local.u8 	%r11969, [%rd2+7];
	ld.local.u8 	%r11970, [%rd2+9];
	ld.local.u8 	%rs289, [%rd2+10];
	ld.local.u8 	%r11971, [%rd2+11];
	ld.local.u8 	%r11972, [%rd2+13];
	ld.local.u8 	%rs290, [%rd2+14];
	ld.local.u8 	%r11973, [%rd2+15];
	ld.local.u8 	%r11974, [%rd2+17];
	ld.local.u8 	%rs291, [%rd2+18];
	ld.local.u8 	%r11975, [%rd2+19];
	ld.local.u8 	%r11976, [%rd2+21];
	ld.local.u8 	%rs292, [%rd2+22];
	ld.local.u8 	%r11977, [%rd2+23];
	ld.local.u8 	%r11978, [%rd2+25];
	ld.local.u8 	%rs293, [%rd2+26];
	ld.local.u8 	%r11979, [%rd2+27];
	ld.local.u8 	%r11980, [%rd2+29];
	ld.local.u8 	%rs294, [%rd2+30];
	ld.local.u8 	%r11981, [%rd2+31];
	ld.local.u8 	%r11982, [%rd2];
	shl.b32 	%r11983, %r11982, 24;
	shl.b32 	%r11984, %r11966, 16;
	or.b32  	%r11985, %r11984, %r11983;
	mul.wide.u16 	%r11986, %rs287, 256;
	or.b32  	%r11987, %r11985, %r11986;
	or.b32  	%r11988, %r11987, %r11967;
	ld.local.u8 	%r11989, [%rd2+4];
	shl.b32 	%r11990, %r11989, 24;
	shl.b32 	%r11991, %r11968, 16;
	or.b32  	%r11992, %r11991, %r11990;
	mul.wide.u16 	%r11993, %rs288, 256;
	or.b32  	%r11994, %r11992, %r11993;
	or.b32  	%r11995, %r11994, %r11969;
	ld.local.u8 	%r11996, [%rd2+8];
	shl.b32 	%r11997, %r11996, 24;
	shl.b32 	%r11998, %r11970, 16;
	or.b32  	%r11999, %r11998, %r11997;
	mul.wide.u16 	%r12000, %rs289, 256;
	or.b32  	%r12001, %r11999, %r12000;
	or.b32  	%r12002, %r12001, %r11971;
	ld.local.u8 	%r12003, [%rd2+12];
	shl.b32 	%r12004, %r12003, 24;
	shl.b32 	%r12005, %r11972, 16;
	or.b32  	%r12006, %r12005, %r12004;
	mul.wide.u16 	%r12007, %rs290, 256;
	or.b32  	%r12008, %r12006, %r12007;
	or.b32  	%r12009, %r12008, %r11973;
	ld.local.u8 	%r12010, [%rd2+16];
	shl.b32 	%r12011, %r12010, 24;
	shl.b32 	%r12012, %r11974, 16;
	or.b32  	%r12013, %r12012, %r12011;
	mul.wide.u16 	%r12014, %rs291, 256;
	or.b32  	%r12015, %r12013, %r12014;
	or.b32  	%r12016, %r12015, %r11975;
	ld.local.u8 	%r12017, [%rd2+20];
	shl.b32 	%r12018, %r12017, 24;
	shl.b32 	%r12019, %r11976, 16;
	or.b32  	%r12020, %r12019, %r12018;
	mul.wide.u16 	%r12021, %rs292, 256;
	or.b32  	%r12022, %r12020, %r12021;
	or.b32  	%r12023, %r12022, %r11977;
	ld.local.u8 	%r12024, [%rd2+24];
	shl.b32 	%r12025, %r12024, 24;
	shl.b32 	%r12026, %r11978, 16;
	or.b32  	%r12027, %r12026, %r12025;
	mul.wide.u16 	%r12028, %rs293, 256;
	or.b32  	%r12029, %r12027, %r12028;
	or.b32  	%r12030, %r12029, %r11979;
	ld.local.u8 	%r12031, [%rd2+28];
	shl.b32 	%r12032, %r12031, 24;
	shl.b32 	%r12033, %r11980, 16;
	or.b32  	%r12034, %r12033, %r12032;
	mul.wide.u16 	%r12035, %rs294, 256;
	or.b32  	%r12036, %r12034, %r12035;
	or.b32  	%r12037, %r12036, %r11981;
	shf.l.wrap.b32 	%r12038, %r11995, %r11995, 25;
	shf.l.wrap.b32 	%r12039, %r11994, %r11995, 14;
	xor.b32  	%r12040, %r12038, %r12039;
	shr.u32 	%r12041, %r11995, 3;
	xor.b32  	%r12042, %r12040, %r12041;
	add.s32 	%r12043, %r11988, %r12042;
	shf.l.wrap.b32 	%r12044, %r12002, %r12002, 25;
	shf.l.wrap.b32 	%r12045, %r12001, %r12002, 14;
	xor.b32  	%r12046, %r12044, %r12045;
	shr.u32 	%r12047, %r12002, 3;
	xor.b32  	%r12048, %r12046, %r12047;
	add.s32 	%r12049, %r11995, %r12048;
	add.s32 	%r12050, %r12049, 10485760;
	shf.l.wrap.b32 	%r12051, %r12043, %r12043, 15;
	shf.l.wrap.b32 	%r12052, %r12043, %r12043, 13;
	xor.b32  	%r12053, %r12051, %r12052;
	shr.u32 	%r12054, %r12043, 10;
	xor.b32  	%r12055, %r12053, %r12054;
	shf.l.wrap.b32 	%r12056, %r12009, %r12009, 25;
	shf.l.wrap.b32 	%r12057, %r12008, %r12009, 14;
	xor.b32  	%r12058, %r12056, %r12057;
	shr.u32 	%r12059, %r12009, 3;
	xor.b32  	%r12060, %r12058, %r12059;
	add.s32 	%r12061, %r12055, %r12002;
	add.s32 	%r12062, %r12061, %r12060;
	shf.l.wrap.b32 	%r12063, %r12050, %r12050, 15;
	shf.l.wrap.b32 	%r12064, %r12050, %r12050, 13;
	xor.b32  	%r12065, %r12063, %r12064;
	shr.u32 	%r12066, %r12050, 10;
	xor.b32  	%r12067, %r12065, %r12066;
	shf.l.wrap.b32 	%r12068, %r12016, %r12016, 25;
	shf.l.wrap.b32 	%r12069, %r12015, %r12016, 14;
	xor.b32  	%r12070, %r12068, %r12069;
	shr.u32 	%r12071, %r12016, 3;
	xor.b32  	%r12072, %r12070, %r12071;
	add.s32 	%r12073, %r12067, %r12009;
	add.s32 	%r12074, %r12073, %r12072;
	shf.l.wrap.b32 	%r12075, %r12062, %r12062, 15;
	shf.l.wrap.b32 	%r12076, %r12062, %r12062, 13;
	xor.b32  	%r12077, %r12075, %r12076;
	shr.u32 	%r12078, %r12062, 10;
	xor.b32  	%r12079, %r12077, %r12078;
	shf.l.wrap.b32 	%r12080, %r12023, %r12023, 25;
	shf.l.wrap.b32 	%r12081, %r12022, %r12023, 14;
	xor.b32  	%r12082, %r12080, %r12081;
	shr.u32 	%r12083, %r12023, 3;
	xor.b32  	%r12084, %r12082, %r12083;
	add.s32 	%r12085, %r12079, %r12016;
	add.s32 	%r12086, %r12085, %r12084;
	shf.l.wrap.b32 	%r12087, %r12074, %r12074, 15;
	shf.l.wrap.b32 	%r12088, %r12074, %r12074, 13;
	xor.b32  	%r12089, %r12087, %r12088;
	shr.u32 	%r12090, %r12074, 10;
	xor.b32  	%r12091, %r12089, %r12090;
	shf.l.wrap.b32 	%r12092, %r12030, %r12030, 25;
	shf.l.wrap.b32 	%r12093, %r12029, %r12030, 14;
	xor.b32  	%r12094, %r12092, %r12093;
	shr.u32 	%r12095, %r12030, 3;
	xor.b32  	%r12096, %r12094, %r12095;
	add.s32 	%r12097, %r12091, %r12023;
	add.s32 	%r12098, %r12097, %r12096;
	shf.l.wrap.b32 	%r12099, %r12086, %r12086, 15;
	shf.l.wrap.b32 	%r12100, %r12086, %r12086, 13;
	xor.b32  	%r12101, %r12099, %r12100;
	shr.u32 	%r12102, %r12086, 10;
	xor.b32  	%r12103, %r12101, %r12102;
	add.s32 	%r12104, %r12103, %r12030;
	shf.l.wrap.b32 	%r12105, %r12037, %r12037, 25;
	shf.l.wrap.b32 	%r12106, %r12036, %r12037, 14;
	xor.b32  	%r12107, %r12105, %r12106;
	shr.u32 	%r12108, %r12037, 3;
	xor.b32  	%r12109, %r12107, %r12108;
	add.s32 	%r12110, %r12104, %r12109;
	add.s32 	%r12111, %r12110, 256;
	shf.l.wrap.b32 	%r12112, %r12098, %r12098, 15;
	shf.l.wrap.b32 	%r12113, %r12098, %r12098, 13;
	xor.b32  	%r12114, %r12112, %r12113;
	shr.u32 	%r12115, %r12098, 10;
	xor.b32  	%r12116, %r12114, %r12115;
	add.s32 	%r12117, %r12116, %r12043;
	add.s32 	%r12118, %r12117, %r12037;
	add.s32 	%r12119, %r12118, 285220864;
	shf.l.wrap.b32 	%r12120, %r12111, %r12111, 15;
	shf.l.wrap.b32 	%r12121, %r12111, %r12111, 13;
	xor.b32  	%r12122, %r12120, %r12121;
	shr.u32 	%r12123, %r12111, 10;
	xor.b32  	%r12124, %r12122, %r12123;
	add.s32 	%r12125, %r12124, %r12050;
	xor.b32  	%r12126, %r12125, -2147483648;
	shf.l.wrap.b32 	%r12127, %r12119, %r12119, 15;
	shf.l.wrap.b32 	%r12128, %r12119, %r12119, 13;
	xor.b32  	%r12129, %r12127, %r12128;
	shr.u32 	%r12130, %r12119, 10;
	xor.b32  	%r12131, %r12129, %r12130;
	add.s32 	%r12132, %r12131, %r12062;
	shf.l.wrap.b32 	%r12133, %r12126, %r12125, 15;
	shf.l.wrap.b32 	%r12134, %r12126, %r12125, 13;
	xor.b32  	%r12135, %r12133, %r12134;
	shr.u32 	%r12136, %r12126, 10;
	xor.b32  	%r12137, %r12135, %r12136;
	add.s32 	%r12138, %r12137, %r12074;
	shf.l.wrap.b32 	%r12139, %r12132, %r12132, 15;
	shf.l.wrap.b32 	%r12140, %r12132, %r12132, 13;
	xor.b32  	%r12141, %r12139, %r12140;
	shr.u32 	%r12142, %r12132, 10;
	xor.b32  	%r12143, %r12141, %r12142;
	add.s32 	%r12144, %r12143, %r12086;
	shf.l.wrap.b32 	%r12145, %r12138, %r12138, 15;
	shf.l.wrap.b32 	%r12146, %r12138, %r12138, 13;
	xor.b32  	%r12147, %r12145, %r12146;
	shr.u32 	%r12148, %r12138, 10;
	xor.b32  	%r12149, %r12147, %r12148;
	add.s32 	%r12150, %r12149, %r12098;
	shf.l.wrap.b32 	%r12151, %r12144, %r12144, 15;
	shf.l.wrap.b32 	%r12152, %r12144, %r12144, 13;
	xor.b32  	%r12153, %r12151, %r12152;
	shr.u32 	%r12154, %r12144, 10;
	xor.b32  	%r12155, %r12153, %r12154;
	add.s32 	%r12156, %r12155, %r12111;
	shf.l.wrap.b32 	%r12157, %r12150, %r12150, 15;
	shf.l.wrap.b32 	%r12158, %r12150, %r12150, 13;
	xor.b32  	%r12159, %r12157, %r12158;
	shr.u32 	%r12160, %r12150, 10;
	xor.b32  	%r12161, %r12159, %r12160;
	add.s32 	%r12162, %r12161, %r12119;
	add.s32 	%r12163, %r12162, 4194338;
	shf.l.wrap.b32 	%r12164, %r12156, %r12156, 15;
	shf.l.wrap.b32 	%r12165, %r12156, %r12156, 13;
	xor.b32  	%r12166, %r12164, %r12165;
	shr.u32 	%r12167, %r12156, 10;
	xor.b32  	%r12168, %r12166, %r12167;
	add.s32 	%r12169, %r12168, %r12126;
	shf.l.wrap.b32 	%r12170, %r12043, %r12043, 25;
	shf.l.wrap.b32 	%r12171, %r12043, %r12043, 14;
	xor.b32  	%r12172, %r12170, %r12171;
	shr.u32 	%r12173, %r12043, 3;
	xor.b32  	%r12174, %r12172, %r12173;
	add.s32 	%r12175, %r12169, %r12174;
	add.s32 	%r12176, %r12175, 256;
	shf.l.wrap.b32 	%r12177, %r12163, %r12163, 15;
	shf.l.wrap.b32 	%r12178, %r12163, %r12163, 13;
	xor.b32  	%r12179, %r12177, %r12178;
	shr.u32 	%r12180, %r12163, 10;
	xor.b32  	%r12181, %r12179, %r12180;
	add.s32 	%r12182, %r12181, %r12132;
	shf.l.wrap.b32 	%r12183, %r12050, %r12050, 25;
	shf.l.wrap.b32 	%r12184, %r12050, %r12050, 14;
	xor.b32  	%r12185, %r12183, %r12184;
	shr.u32 	%r12186, %r12050, 3;
	xor.b32  	%r12187, %r12185, %r12186;
	add.s32 	%r12188, %r12182, %r12043;
	add.s32 	%r12189, %r12188, %r12187;
	shf.l.wrap.b32 	%r12190, %r12176, %r12176, 15;
	shf.l.wrap.b32 	%r12191, %r12176, %r12176, 13;
	xor.b32  	%r12192, %r12190, %r12191;
	shr.u32 	%r12193, %r12176, 10;
	xor.b32  	%r12194, %r12192, %r12193;
	add.s32 	%r12195, %r12194, %r12138;
	shf.l.wrap.b32 	%r12196, %r12062, %r12062, 25;
	shf.l.wrap.b32 	%r12197, %r12062, %r12062, 14;
	xor.b32  	%r12198, %r12196, %r12197;
	shr.u32 	%r12199, %r12062, 3;
	xor.b32  	%r12200, %r12198, %r12199;
	add.s32 	%r12201, %r12195, %r12050;
	add.s32 	%r12202, %r12201, %r12200;
	shf.l.wrap.b32 	%r12203, %r12189, %r12189, 15;
	shf.l.wrap.b32 	%r12204, %r12189, %r12189, 13;
	xor.b32  	%r12205, %r12203, %r12204;
	shr.u32 	%r12206, %r12189, 10;
	xor.b32  	%r12207, %r12205, %r12206;
	add.s32 	%r12208, %r12207, %r12144;
	shf.l.wrap.b32 	%r12209, %r12074, %r12074, 25;
	shf.l.wrap.b32 	%r12210, %r12074, %r12074, 14;
	xor.b32  	%r12211, %r12209, %r12210;
	shr.u32 	%r12212, %r12074, 3;
	xor.b32  	%r12213, %r12211, %r12212;
	add.s32 	%r12214, %r12208, %r12062;
	add.s32 	%r12215, %r12214, %r12213;
	shf.l.wrap.b32 	%r12216, %r12202, %r12202, 15;
	shf.l.wrap.b32 	%r12217, %r12202, %r12202, 13;
	xor.b32  	%r12218, %r12216, %r12217;
	shr.u32 	%r12219, %r12202, 10;
	xor.b32  	%r12220, %r12218, %r12219;
	add.s32 	%r12221, %r12220, %r12150;
	shf.l.wrap.b32 	%r12222, %r12086, %r12086, 25;
	shf.l.wrap.b32 	%r12223, %r12086, %r12086, 14;
	xor.b32  	%r12224, %r12222, %r12223;
	shr.u32 	%r12225, %r12086, 3;
	xor.b32  	%r12226, %r12224, %r12225;
	add.s32 	%r12227, %r12221, %r12074;
	add.s32 	%r12228, %r12227, %r12226;
	shf.l.wrap.b32 	%r12229, %r12215, %r12215, 15;
	shf.l.wrap.b32 	%r12230, %r12215, %r12215, 13;
	xor.b32  	%r12231, %r12229, %r12230;
	shr.u32 	%r12232, %r12215, 10;
	xor.b32  	%r12233, %r12231, %r12232;
	add.s32 	%r12234, %r12233, %r12156;
	shf.l.wrap.b32 	%r12235, %r12098, %r12098, 25;
	shf.l.wrap.b32 	%r12236, %r12098, %r12098, 14;
	xor.b32  	%r12237, %r12235, %r12236;
	shr.u32 	%r12238, %r12098, 3;
	xor.b32  	%r12239, %r12237, %r12238;
	add.s32 	%r12240, %r12234, %r12086;
	add.s32 	%r12241, %r12240, %r12239;
	shf.l.wrap.b32 	%r12242, %r12228, %r12228, 15;
	shf.l.wrap.b32 	%r12243, %r12228, %r12228, 13;
	xor.b32  	%r12244, %r12242, %r12243;
	shr.u32 	%r12245, %r12228, 10;
	xor.b32  	%r12246, %r12244, %r12245;
	add.s32 	%r12247, %r12246, %r12163;
	shf.l.wrap.b32 	%r12248, %r12111, %r12111, 25;
	shf.l.wrap.b32 	%r12249, %r12111, %r12111, 14;
	xor.b32  	%r12250, %r12248, %r12249;
	shr.u32 	%r12251, %r12111, 3;
	xor.b32  	%r12252, %r12250, %r12251;
	add.s32 	%r12253, %r12247, %r12098;
	add.s32 	%r12254, %r12253, %r12252;
	shf.l.wrap.b32 	%r12255, %r12241, %r12241, 15;
	shf.l.wrap.b32 	%r12256, %r12241, %r12241, 13;
	xor.b32  	%r12257, %r12255, %r12256;
	shr.u32 	%r12258, %r12241, 10;
	xor.b32  	%r12259, %r12257, %r12258;
	add.s32 	%r12260, %r12259, %r12176;
	shf.l.wrap.b32 	%r12261, %r12119, %r12119, 25;
	shf.l.wrap.b32 	%r12262, %r12119, %r12119, 14;
	xor.b32  	%r12263, %r12261, %r12262;
	shr.u32 	%r12264, %r12119, 3;
	xor.b32  	%r12265, %r12263, %r12264;
	add.s32 	%r12266, %r12260, %r12111;
	add.s32 	%r12267, %r12266, %r12265;
	shf.l.wrap.b32 	%r12268, %r12254, %r12254, 15;
	shf.l.wrap.b32 	%r12269, %r12254, %r12254, 13;
	xor.b32  	%r12270, %r12268, %r12269;
	shr.u32 	%r12271, %r12254, 10;
	xor.b32  	%r12272, %r12270, %r12271;
	add.s32 	%r12273, %r12272, %r12189;
	shf.l.wrap.b32 	%r12274, %r12126, %r12125, 25;
	shf.l.wrap.b32 	%r12275, %r12126, %r12125, 14;
	xor.b32  	%r12276, %r12274, %r12275;
	shr.u32 	%r12277, %r12126, 3;
	xor.b32  	%r12278, %r12276, %r12277;
	add.s32 	%r12279, %r12273, %r12119;
	add.s32 	%r12280, %r12279, %r12278;
	shf.l.wrap.b32 	%r12281, %r12267, %r12267, 15;
	shf.l.wrap.b32 	%r12282, %r12267, %r12267, 13;
	xor.b32  	%r12283, %r12281, %r12282;
	shr.u32 	%r12284, %r12267, 10;
	xor.b32  	%r12285, %r12283, %r12284;
	add.s32 	%r12286, %r12285, %r12202;
	shf.l.wrap.b32 	%r12287, %r12132, %r12132, 25;
	shf.l.wrap.b32 	%r12288, %r12132, %r12132, 14;
	xor.b32  	%r12289, %r12287, %r12288;
	shr.u32 	%r12290, %r12132, 3;
	xor.b32  	%r12291, %r12289, %r12290;
	add.s32 	%r12292, %r12286, %r12126;
	add.s32 	%r12293, %r12292, %r12291;
	shf.l.wrap.b32 	%r12294, %r12280, %r12280, 15;
	shf.l.wrap.b32 	%r12295, %r12280, %r12280, 13;
	xor.b32  	%r12296, %r12294, %r12295;
	shr.u32 	%r12297, %r12280, 10;
	xor.b32  	%r12298, %r12296, %r12297;
	add.s32 	%r12299, %r12298, %r12215;
	shf.l.wrap.b32 	%r12300, %r12138, %r12138, 25;
	shf.l.wrap.b32 	%r12301, %r12138, %r12138, 14;
	xor.b32  	%r12302, %r12300, %r12301;
	shr.u32 	%r12303, %r12138, 3;
	xor.b32  	%r12304, %r12302, %r12303;
	add.s32 	%r12305, %r12299, %r12132;
	add.s32 	%r12306, %r12305, %r12304;
	shf.l.wrap.b32 	%r12307, %r12293, %r12293, 15;
	shf.l.wrap.b32 	%r12308, %r12293, %r12293, 13;
	xor.b32  	%r12309, %r12307, %r12308;
	shr.u32 	%r12310, %r12293, 10;
	xor.b32  	%r12311, %r12309, %r12310;
	add.s32 	%r12312, %r12311, %r12228;
	shf.l.wrap.b32 	%r12313, %r12144, %r12144, 25;
	shf.l.wrap.b32 	%r12314, %r12144, %r12144, 14;
	xor.b32  	%r12315, %r12313, %r12314;
	shr.u32 	%r12316, %r12144, 3;
	xor.b32  	%r12317, %r12315, %r12316;
	add.s32 	%r12318, %r12312, %r12138;
	add.s32 	%r12319, %r12318, %r12317;
	shf.l.wrap.b32 	%r12320, %r12306, %r12306, 15;
	shf.l.wrap.b32 	%r12321, %r12306, %r12306, 13;
	xor.b32  	%r12322, %r12320, %r12321;
	shr.u32 	%r12323, %r12306, 10;
	xor.b32  	%r12324, %r12322, %r12323;
	add.s32 	%r12325, %r12324, %r12241;
	shf.l.wrap.b32 	%r12326, %r12150, %r12150, 25;
	shf.l.wrap.b32 	%r12327, %r12150, %r12150, 14;
	xor.b32  	%r12328, %r12326, %r12327;
	shr.u32 	%r12329, %r12150, 3;
	xor.b32  	%r12330, %r12328, %r12329;
	add.s32 	%r12331, %r12325, %r12144;
	add.s32 	%r12332, %r12331, %r12330;
	shf.l.wrap.b32 	%r12333, %r12319, %r12319, 15;
	shf.l.wrap.b32 	%r12334, %r12319, %r12319, 13;
	xor.b32  	%r12335, %r12333, %r12334;
	shr.u32 	%r12336, %r12319, 10;
	xor.b32  	%r12337, %r12335, %r12336;
	add.s32 	%r12338, %r12337, %r12254;
	shf.l.wrap.b32 	%r12339, %r12156, %r12156, 25;
	shf.l.wrap.b32 	%r12340, %r12156, %r12156, 14;
	xor.b32  	%r12341, %r12339, %r12340;
	shr.u32 	%r12342, %r12156, 3;
	xor.b32  	%r12343, %r12341, %r12342;
	add.s32 	%r12344, %r12338, %r12150;
	add.s32 	%r12345, %r12344, %r12343;
	shf.l.wrap.b32 	%r12346, %r12332, %r12332, 15;
	shf.l.wrap.b32 	%r12347, %r12332, %r12332, 13;
	xor.b32  	%r12348, %r12346, %r12347;
	shr.u32 	%r12349, %r12332, 10;
	xor.b32  	%r12350, %r12348, %r12349;
	add.s32 	%r12351, %r12350, %r12267;
	shf.l.wrap.b32 	%r12352, %r12163, %r12163, 25;
	shf.l.wrap.b32 	%r12353, %r12163, %r12163, 14;
	xor.b32  	%r12354, %r12352, %r12353;
	shr.u32 	%r12355, %r12163, 3;
	xor.b32  	%r12356, %r12354, %r12355;
	add.s32 	%r12357, %r12351, %r12156;
	add.s32 	%r12358, %r12357, %r12356;
	shf.l.wrap.b32 	%r12359, %r12345, %r12345, 15;
	shf.l.wrap.b32 	%r12360, %r12345, %r12345, 13;
	xor.b32  	%r12361, %r12359, %r12360;
	shr.u32 	%r12362, %r12345, 10;
	xor.b32  	%r12363, %r12361, %r12362;
	add.s32 	%r12364, %r12363, %r12280;
	shf.l.wrap.b32 	%r12365, %r12176, %r12176, 25;
	shf.l.wrap.b32 	%r12366, %r12176, %r12176, 14;
	xor.b32  	%r12367, %r12365, %r12366;
	shr.u32 	%r12368, %r12176, 3;
	xor.b32  	%r12369, %r12367, %r12368;
	add.s32 	%r12370, %r12364, %r12163;
	add.s32 	%r12371, %r12370, %r12369;
	shf.l.wrap.b32 	%r12372, %r12358, %r12358, 15;
	shf.l.wrap.b32 	%r12373, %r12358, %r12358, 13;
	xor.b32  	%r12374, %r12372, %r12373;
	shr.u32 	%r12375, %r12358, 10;
	xor.b32  	%r12376, %r12374, %r12375;
	add.s32 	%r12377, %r12376, %r12293;
	shf.l.wrap.b32 	%r12378, %r12189, %r12189, 25;
	shf.l.wrap.b32 	%r12379, %r12189, %r12189, 14;
	xor.b32  	%r12380, %r12378, %r12379;
	shr.u32 	%r12381, %r12189, 3;
	xor.b32  	%r12382, %r12380, %r12381;
	add.s32 	%r12383, %r12377, %r12176;
	add.s32 	%r12384, %r12383, %r12382;
	shf.l.wrap.b32 	%r12385, %r12371, %r12371, 15;
	shf.l.wrap.b32 	%r12386, %r12371, %r12371, 13;
	xor.b32  	%r12387, %r12385, %r12386;
	shr.u32 	%r12388, %r12371, 10;
	xor.b32  	%r12389, %r12387, %r12388;
	add.s32 	%r12390, %r12389, %r12306;
	shf.l.wrap.b32 	%r12391, %r12202, %r12202, 25;
	shf.l.wrap.b32 	%r12392, %r12202, %r12202, 14;
	xor.b32  	%r12393, %r12391, %r12392;
	shr.u32 	%r12394, %r12202, 3;
	xor.b32  	%r12395, %r12393, %r12394;
	add.s32 	%r12396, %r12390, %r12189;
	add.s32 	%r12397, %r12396, %r12395;
	shf.l.wrap.b32 	%r12398, %r12384, %r12384, 15;
	shf.l.wrap.b32 	%r12399, %r12384, %r12384, 13;
	xor.b32  	%r12400, %r12398, %r12399;
	shr.u32 	%r12401, %r12384, 10;
	xor.b32  	%r12402, %r12400, %r12401;
	add.s32 	%r12403, %r12402, %r12319;
	shf.l.wrap.b32 	%r12404, %r12215, %r12215, 25;
	shf.l.wrap.b32 	%r12405, %r12215, %r12215, 14;
	xor.b32  	%r12406, %r12404, %r12405;
	shr.u32 	%r12407, %r12215, 3;
	xor.b32  	%r12408, %r12406, %r12407;
	add.s32 	%r12409, %r12403, %r12202;
	add.s32 	%r12410, %r12409, %r12408;
	shf.l.wrap.b32 	%r12411, %r12397, %r12397, 15;
	shf.l.wrap.b32 	%r12412, %r12397, %r12397, 13;
	xor.b32  	%r12413, %r12411, %r12412;
	shr.u32 	%r12414, %r12397, 10;
	xor.b32  	%r12415, %r12413, %r12414;
	add.s32 	%r12416, %r12415, %r12332;
	shf.l.wrap.b32 	%r12417, %r12228, %r12228, 25;
	shf.l.wrap.b32 	%r12418, %r12228, %r12228, 14;
	xor.b32  	%r12419, %r12417, %r12418;
	shr.u32 	%r12420, %r12228, 3;
	xor.b32  	%r12421, %r12419, %r12420;
	add.s32 	%r12422, %r12416, %r12215;
	add.s32 	%r12423, %r12422, %r12421;
	shf.l.wrap.b32 	%r12424, %r12410, %r12410, 15;
	shf.l.wrap.b32 	%r12425, %r12410, %r12410, 13;
	xor.b32  	%r12426, %r12424, %r12425;
	shr.u32 	%r12427, %r12410, 10;
	xor.b32  	%r12428, %r12426, %r12427;
	add.s32 	%r12429, %r12428, %r12345;
	shf.l.wrap.b32 	%r12430, %r12241, %r12241, 25;
	shf.l.wrap.b32 	%r12431, %r12241, %r12241, 14;
	xor.b32  	%r12432, %r12430, %r12431;
	shr.u32 	%r12433, %r12241, 3;
	xor.b32  	%r12434, %r12432, %r12433;
	add.s32 	%r12435, %r12429, %r12228;
	add.s32 	%r12436, %r12435, %r12434;
	shf.l.wrap.b32 	%r12437, %r12423, %r12423, 15;
	shf.l.wrap.b32 	%r12438, %r12423, %r12423, 13;
	xor.b32  	%r12439, %r12437, %r12438;
	shr.u32 	%r12440, %r12423, 10;
	xor.b32  	%r12441, %r12439, %r12440;
	add.s32 	%r12442, %r12441, %r12358;
	shf.l.wrap.b32 	%r12443, %r12254, %r12254, 25;
	shf.l.wrap.b32 	%r12444, %r12254, %r12254, 14;
	xor.b32  	%r12445, %r12443, %r12444;
	shr.u32 	%r12446, %r12254, 3;
	xor.b32  	%r12447, %r12445, %r12446;
	add.s32 	%r12448, %r12442, %r12241;
	add.s32 	%r12449, %r12448, %r12447;
	shf.l.wrap.b32 	%r12450, %r12436, %r12436, 15;
	shf.l.wrap.b32 	%r12451, %r12436, %r12436, 13;
	xor.b32  	%r12452, %r12450, %r12451;
	shr.u32 	%r12453, %r12436, 10;
	xor.b32  	%r12454, %r12452, %r12453;
	add.s32 	%r12455, %r12454, %r12371;
	shf.l.wrap.b32 	%r12456, %r12267, %r12267, 25;
	shf.l.wrap.b32 	%r12457, %r12267, %r12267, 14;
	xor.b32  	%r12458, %r12456, %r12457;
	shr.u32 	%r12459, %r12267, 3;
	xor.b32  	%r12460, %r12458, %r12459;
	add.s32 	%r12461, %r12455, %r12254;
	add.s32 	%r12462, %r12461, %r12460;
	shf.l.wrap.b32 	%r12463, %r12449, %r12449, 15;
	shf.l.wrap.b32 	%r12464, %r12449, %r12449, 13;
	xor.b32  	%r12465, %r12463, %r12464;
	shr.u32 	%r12466, %r12449, 10;
	xor.b32  	%r12467, %r12465, %r12466;
	add.s32 	%r12468, %r12467, %r12384;
	shf.l.wrap.b32 	%r12469, %r12280, %r12280, 25;
	shf.l.wrap.b32 	%r12470, %r12280, %r12280, 14;
	xor.b32  	%r12471, %r12469, %r12470;
	shr.u32 	%r12472, %r12280, 3;
	xor.b32  	%r12473, %r12471, %r12472;
	add.s32 	%r12474, %r12468, %r12267;
	add.s32 	%r12475, %r12474, %r12473;
	shf.l.wrap.b32 	%r12476, %r12462, %r12462, 15;
	shf.l.wrap.b32 	%r12477, %r12462, %r12462, 13;
	xor.b32  	%r12478, %r12476, %r12477;
	shr.u32 	%r12479, %r12462, 10;
	xor.b32  	%r12480, %r12478, %r12479;
	add.s32 	%r12481, %r12480, %r12397;
	shf.l.wrap.b32 	%r12482, %r12293, %r12293, 25;
	shf.l.wrap.b32 	%r12483, %r12293, %r12293, 14;
	xor.b32  	%r12484, %r12482, %r12483;
	shr.u32 	%r12485, %r12293, 3;
	xor.b32  	%r12486, %r12484, %r12485;
	add.s32 	%r12487, %r12481, %r12280;
	add.s32 	%r12488, %r12487, %r12486;
	shf.l.wrap.b32 	%r12489, %r12475, %r12475, 15;
	shf.l.wrap.b32 	%r12490, %r12475, %r12475, 13;
	xor.b32  	%r12491, %r12489, %r12490;
	shr.u32 	%r12492, %r12475, 10;
	xor.b32  	%r12493, %r12491, %r12492;
	add.s32 	%r12494, %r12493, %r12410;
	shf.l.wrap.b32 	%r12495, %r12306, %r12306, 25;
	shf.l.wrap.b32 	%r12496, %r12306, %r12306, 14;
	xor.b32  	%r12497, %r12495, %r12496;
	shr.u32 	%r12498, %r12306, 3;
	xor.b32  	%r12499, %r12497, %r12498;
	add.s32 	%r12500, %r12494, %r12293;
	add.s32 	%r12501, %r12500, %r12499;
	shf.l.wrap.b32 	%r12502, %r12488, %r12488, 15;
	shf.l.wrap.b32 	%r12503, %r12488, %r12488, 13;
	xor.b32  	%r12504, %r12502, %r12503;
	shr.u32 	%r12505, %r12488, 10;
	xor.b32  	%r12506, %r12504, %r12505;
	add.s32 	%r12507, %r12506, %r12423;
	shf.l.wrap.b32 	%r12508, %r12319, %r12319, 25;
	shf.l.wrap.b32 	%r12509, %r12319, %r12319, 14;
	xor.b32  	%r12510, %r12508, %r12509;
	shr.u32 	%r12511, %r12319, 3;
	xor.b32  	%r12512, %r12510, %r12511;
	add.s32 	%r12513, %r12507, %r12306;
	add.s32 	%r12514, %r12513, %r12512;
	shf.l.wrap.b32 	%r12515, %r12501, %r12501, 15;
	shf.l.wrap.b32 	%r12516, %r12501, %r12501, 13;
	xor.b32  	%r12517, %r12515, %r12516;
	shr.u32 	%r12518, %r12501, 10;
	xor.b32  	%r12519, %r12517, %r12518;
	add.s32 	%r12520, %r12519, %r12436;
	shf.l.wrap.b32 	%r12521, %r12332, %r12332, 25;
	shf.l.wrap.b32 	%r12522, %r12332, %r12332, 14;
	xor.b32  	%r12523, %r12521, %r12522;
	shr.u32 	%r12524, %r12332, 3;
	xor.b32  	%r12525, %r12523, %r12524;
	add.s32 	%r12526, %r12520, %r12319;
	add.s32 	%r12527, %r12526, %r12525;
	shf.l.wrap.b32 	%r12528, %r12514, %r12514, 15;
	shf.l.wrap.b32 	%r12529, %r12514, %r12514, 13;
	xor.b32  	%r12530, %r12528, %r12529;
	shr.u32 	%r12531, %r12514, 10;
	xor.b32  	%r12532, %r12530, %r12531;
	add.s32 	%r12533, %r12532, %r12449;
	shf.l.wrap.b32 	%r12534, %r12345, %r12345, 25;
	shf.l.wrap.b32 	%r12535, %r12345, %r12345, 14;
	xor.b32  	%r12536, %r12534, %r12535;
	shr.u32 	%r12537, %r12345, 3;
	xor.b32  	%r12538, %r12536, %r12537;
	add.s32 	%r12539, %r12533, %r12332;
	add.s32 	%r12540, %r12539, %r12538;
	shf.l.wrap.b32 	%r12541, %r12527, %r12527, 15;
	shf.l.wrap.b32 	%r12542, %r12527, %r12527, 13;
	xor.b32  	%r12543, %r12541, %r12542;
	shr.u32 	%r12544, %r12527, 10;
	xor.b32  	%r12545, %r12543, %r12544;
	add.s32 	%r12546, %r12545, %r12462;
	shf.l.wrap.b32 	%r12547, %r12358, %r12358, 25;
	shf.l.wrap.b32 	%r12548, %r12358, %r12358, 14;
	xor.b32  	%r12549, %r12547, %r12548;
	shr.u32 	%r12550, %r12358, 3;
	xor.b32  	%r12551, %r12549, %r12550;
	add.s32 	%r12552, %r12546, %r12345;
	add.s32 	%r12553, %r12552, %r12551;
	shf.l.wrap.b32 	%r12554, %r12540, %r12540, 15;
	shf.l.wrap.b32 	%r12555, %r12540, %r12540, 13;
	xor.b32  	%r12556, %r12554, %r12555;
	shr.u32 	%r12557, %r12540, 10;
	xor.b32  	%r12558, %r12556, %r12557;
	add.s32 	%r12559, %r12558, %r12475;
	shf.l.wrap.b32 	%r12560, %r12371, %r12371, 25;
	shf.l.wrap.b32 	%r12561, %r12371, %r12371, 14;
	xor.b32  	%r12562, %r12560, %r12561;
	shr.u32 	%r12563, %r12371, 3;
	xor.b32  	%r12564, %r12562, %r12563;
	add.s32 	%r12565, %r12559, %r12358;
	add.s32 	%r12566, %r12565, %r12564;
	shf.l.wrap.b32 	%r12567, %r12553, %r12553, 15;
	shf.l.wrap.b32 	%r12568, %r12553, %r12553, 13;
	xor.b32  	%r12569, %r12567, %r12568;
	shr.u32 	%r12570, %r12553, 10;
	xor.b32  	%r12571, %r12569, %r12570;
	add.s32 	%r12572, %r12571, %r12488;
	shf.l.wrap.b32 	%r12573, %r12384, %r12384, 25;
	shf.l.wrap.b32 	%r12574, %r12384, %r12384, 14;
	xor.b32  	%r12575, %r12573, %r12574;
	shr.u32 	%r12576, %r12384, 3;
	xor.b32  	%r12577, %r12575, %r12576;
	add.s32 	%r12578, %r12572, %r12371;
	add.s32 	%r12579, %r12578, %r12577;
	shf.l.wrap.b32 	%r12580, %r12566, %r12566, 15;
	shf.l.wrap.b32 	%r12581, %r12566, %r12566, 13;
	xor.b32  	%r12582, %r12580, %r12581;
	shr.u32 	%r12583, %r12566, 10;
	xor.b32  	%r12584, %r12582, %r12583;
	add.s32 	%r12585, %r12584, %r12501;
	shf.l.wrap.b32 	%r12586, %r12397, %r12397, 25;
	shf.l.wrap.b32 	%r12587, %r12397, %r12397, 14;
	xor.b32  	%r12588, %r12586, %r12587;
	shr.u32 	%r12589, %r12397, 3;
	xor.b32  	%r12590, %r12588, %r12589;
	add.s32 	%r12591, %r12585, %r12384;
	add.s32 	%r12592, %r12591, %r12590;
	add.s32 	%r12593, %r7, %r11988;
	add.s32 	%r12594, %r12593, -1521486534;
	add.s32 	%r12595, %r12593, 143694565;
	shf.l.wrap.b32 	%r12596, %r12594, %r12594, 26;
	shf.l.wrap.b32 	%r12597, %r12594, %r12594, 21;
	xor.b32  	%r12598, %r12596, %r12597;
	shf.l.wrap.b32 	%r12599, %r12594, %r12594, 7;
	xor.b32  	%r12600, %r12598, %r12599;
	and.b32  	%r12601, %r12594, 1359893119;
	sub.s32 	%r12602, 1521486533, %r12593;
	and.b32  	%r12603, %r12602, -1694144372;
	or.b32  	%r12604, %r12601, %r12603;
	add.s32 	%r12605, %r12604, %r12600;
	add.s32 	%r12606, %r12605, %r8;
	add.s32 	%r12607, %r12606, %r11995;
	shf.l.wrap.b32 	%r12608, %r12595, %r12595, 30;
	shf.l.wrap.b32 	%r12609, %r12595, %r12595, 19;
	xor.b32  	%r12610, %r12608, %r12609;
	shf.l.wrap.b32 	%r12611, %r12595, %r12595, 10;
	xor.b32  	%r12612, %r12610, %r12611;
	and.b32  	%r12613, %r12595, -781301534;
	add.s32 	%r12614, %r12612, %r12613;
	add.s32 	%r12615, %r12607, %r12614;
	add.s32 	%r12616, %r12607, 1542638877;
	add.s32 	%r12617, %r12615, 1233485744;
	shf.l.wrap.b32 	%r12618, %r12616, %r12616, 26;
	shf.l.wrap.b32 	%r12619, %r12616, %r12616, 21;
	xor.b32  	%r12620, %r12618, %r12619;
	shf.l.wrap.b32 	%r12621, %r12616, %r12616, 7;
	xor.b32  	%r12622, %r12620, %r12621;
	and.b32  	%r12623, %r12616, %r12594;
	sub.s32 	%r12624, 604844770, %r12607;
	and.b32  	%r12625, %r12624, 1359893119;
	or.b32  	%r12626, %r12623, %r12625;
	add.s32 	%r12627, %r12626, %r12622;
	ld.const.u32 	%r12628, [K+8];
	add.s32 	%r12629, %r12627, %r12628;
	add.s32 	%r12630, %r12629, %r12002;
	shf.l.wrap.b32 	%r12631, %r12617, %r12617, 30;
	shf.l.wrap.b32 	%r12632, %r12617, %r12617, 19;
	xor.b32  	%r12633, %r12631, %r12632;
	shf.l.wrap.b32 	%r12634, %r12617, %r12617, 10;
	xor.b32  	%r12635, %r12633, %r12634;
	xor.b32  	%r12636, %r12595, 1779033703;
	and.b32  	%r12637, %r12617, %r12636;
	and.b32  	%r12638, %r12595, 1779033703;
	xor.b32  	%r12639, %r12637, %r12638;
	add.s32 	%r12640, %r12635, %r12639;
	add.s32 	%r12641, %r12630, %r12640;
	add.s32 	%r12642, %r12630, 1449989905;
	add.s32 	%r12643, %r12641, -1694144372;
	shf.l.wrap.b32 	%r12644, %r12642, %r12642, 26;
	shf.l.wrap.b32 	%r12645, %r12642, %r12642, 21;
	xor.b32  	%r12646, %r12644, %r12645;
	shf.l.wrap.b32 	%r12647, %r12642, %r12642, 7;
	xor.b32  	%r12648, %r12646, %r12647;
	and.b32  	%r12649, %r12642, %r12616;
	sub.s32 	%r12650, -1449989906, %r12630;
	and.b32  	%r12651, %r12594, %r12650;
	or.b32  	%r12652, %r12649, %r12651;
	add.s32 	%r12653, %r12652, %r12648;
	add.s32 	%r12654, %r12653, %r9;
	add.s32 	%r12655, %r12654, %r12009;
	shf.l.wrap.b32 	%r12656, %r12643, %r12643, 30;
	shf.l.wrap.b32 	%r12657, %r12643, %r12643, 19;
	xor.b32  	%r12658, %r12656, %r12657;
	shf.l.wrap.b32 	%r12659, %r12643, %r12643, 10;
	xor.b32  	%r12660, %r12658, %r12659;
	xor.b32  	%r12661, %r12617, %r12595;
	and.b32  	%r12662, %r12643, %r12661;
	and.b32  	%r12663, %r12617, %r12595;
	xor.b32  	%r12664, %r12662, %r12663;
	add.s32 	%r12665, %r12660, %r12664;
	add.s32 	%r12666, %r12655, %r12665;
	add.s32 	%r12667, %r12655, -1156040474;
	add.s32 	%r12668, %r12666, 1359893119;
	shf.l.wrap.b32 	%r12669, %r12667, %r12667, 26;
	shf.l.wrap.b32 	%r12670, %r12667, %r12667, 21;
	xor.b32  	%r12671, %r12669, %r12670;
	shf.l.wrap.b32 	%r12672, %r12667, %r12667, 7;
	xor.b32  	%r12673, %r12671, %r12672;
	and.b32  	%r12674, %r12667, %r12642;
	sub.s32 	%r12675, 1156040473, %r12655;
	and.b32  	%r12676, %r12616, %r12675;
	or.b32  	%r12677, %r12674, %r12676;
	add.s32 	%r12678, %r12677, %r12594;
	add.s32 	%r12679, %r12678, %r12673;
	add.s32 	%r12680, %r12679, %r10;
	add.s32 	%r12681, %r12680, %r12016;
	shf.l.wrap.b32 	%r12682, %r12668, %r12668, 30;
	shf.l.wrap.b32 	%r12683, %r12668, %r12668, 19;
	xor.b32  	%r12684, %r12682, %r12683;
	shf.l.wrap.b32 	%r12685, %r12668, %r12668, 10;
	xor.b32  	%r12686, %r12684, %r12685;
	xor.b32  	%r12687, %r12643, %r12617;
	and.b32  	%r12688, %r12668, %r12687;
	and.b32  	%r12689, %r12643, %r12617;
	xor.b32  	%r12690, %r12688, %r12689;
	add.s32 	%r12691, %r12686, %r12690;
	add.s32 	%r12692, %r12681, %r12595;
	add.s32 	%r12693, %r12691, %r12681;
	shf.l.wrap.b32 	%r12694, %r12692, %r12692, 26;
	shf.l.wrap.b32 	%r12695, %r12692, %r12692, 21;
	xor.b32  	%r12696, %r12694, %r12695;
	shf.l.wrap.b32 	%r12697, %r12692, %r12692, 7;
	xor.b32  	%r12698, %r12696, %r12697;
	and.b32  	%r12699, %r12692, %r12667;
	not.b32 	%r12700, %r12692;
	and.b32  	%r12701, %r12642, %r12700;
	or.b32  	%r12702, %r12699, %r12701;
	add.s32 	%r12703, %r12702, %r12616;
	add.s32 	%r12704, %r12703, %r12698;
	add.s32 	%r12705, %r12704, %r11;
	add.s32 	%r12706, %r12705, %r12023;
	shf.l.wrap.b32 	%r12707, %r12693, %r12693, 30;
	shf.l.wrap.b32 	%r12708, %r12693, %r12693, 19;
	xor.b32  	%r12709, %r12707, %r12708;
	shf.l.wrap.b32 	%r12710, %r12693, %r12693, 10;
	xor.b32  	%r12711, %r12709, %r12710;
	xor.b32  	%r12712, %r12668, %r12643;
	and.b32  	%r12713, %r12693, %r12712;
	and.b32  	%r12714, %r12668, %r12643;
	xor.b32  	%r12715, %r12713, %r12714;
	add.s32 	%r12716, %r12711, %r12715;
	add.s32 	%r12717, %r12706, %r12617;
	add.s32 	%r12718, %r12716, %r12706;
	shf.l.wrap.b32 	%r12719, %r12717, %r12717, 26;
	shf.l.wrap.b32 	%r12720, %r12717, %r12717, 21;
	xor.b32  	%r12721, %r12719, %r12720;
	shf.l.wrap.b32 	%r12722, %r12717, %r12717, 7;
	xor.b32  	%r12723, %r12721, %r12722;
	and.b32  	%r12724, %r12717, %r12692;
	not.b32 	%r12725, %r12717;
	and.b32  	%r12726, %r12667, %r12725;
	or.b32  	%r12727, %r12724, %r12726;
	add.s32 	%r12728, %r12727, %r12642;
	add.s32 	%r12729, %r12728, %r12723;
	add.s32 	%r12730, %r12729, %r12;
	add.s32 	%r12731, %r12730, %r12030;
	shf.l.wrap.b32 	%r12732, %r12718, %r12718, 30;
	shf.l.wrap.b32 	%r12733, %r12718, %r12718, 19;
	xor.b32  	%r12734, %r12732, %r12733;
	shf.l.wrap.b32 	%r12735, %r12718, %r12718, 10;
	xor.b32  	%r12736, %r12734, %r12735;
	xor.b32  	%r12737, %r12693, %r12668;
	and.b32  	%r12738, %r12718, %r12737;
	and.b32  	%r12739, %r12693, %r12668;
	xor.b32  	%r12740, %r12738, %r12739;
	add.s32 	%r12741, %r12736, %r12740;
	add.s32 	%r12742, %r12731, %r12643;
	add.s32 	%r12743, %r12741, %r12731;
	shf.l.wrap.b32 	%r12744, %r12742, %r12742, 26;
	shf.l.wrap.b32 	%r12745, %r12742, %r12742, 21;
	xor.b32  	%r12746, %r12744, %r12745;
	shf.l.wrap.b32 	%r12747, %r12742, %r12742, 7;
	xor.b32  	%r12748, %r12746, %r12747;
	and.b32  	%r12749, %r12742, %r12717;
	not.b32 	%r12750, %r12742;
	and.b32  	%r12751, %r12692, %r12750;
	or.b32  	%r12752, %r12749, %r12751;
	add.s32 	%r12753, %r12752, %r12667;
	add.s32 	%r12754, %r12753, %r12748;
	add.s32 	%r12755, %r12754, %r13;
	add.s32 	%r12756, %r12755, %r12037;
	shf.l.wrap.b32 	%r12757, %r12743, %r12743, 30;
	shf.l.wrap.b32 	%r12758, %r12743, %r12743, 19;
	xor.b32  	%r12759, %r12757, %r12758;
	shf.l.wrap.b32 	%r12760, %r12743, %r12743, 10;
	xor.b32  	%r12761, %r12759, %r12760;
	xor.b32  	%r12762, %r12718, %r12693;
	and.b32  	%r12763, %r12743, %r12762;
	and.b32  	%r12764, %r12718, %r12693;
	xor.b32  	%r12765, %r12763, %r12764;
	add.s32 	%r12766, %r12761, %r12765;
	add.s32 	%r12767, %r12756, %r12668;
	add.s32 	%r12768, %r12766, %r12756;
	shf.l.wrap.b32 	%r12769, %r12767, %r12767, 26;
	shf.l.wrap.b32 	%r12770, %r12767, %r12767, 21;
	xor.b32  	%r12771, %r12769, %r12770;
	shf.l.wrap.b32 	%r12772, %r12767, %r12767, 7;
	xor.b32  	%r12773, %r12771, %r12772;
	and.b32  	%r12774, %r12767, %r12742;
	not.b32 	%r12775, %r12767;
	and.b32  	%r12776, %r12717, %r12775;
	or.b32  	%r12777, %r12774, %r12776;
	add.s32 	%r12778, %r12777, %r12692;
	add.s32 	%r12779, %r12778, %r12773;
	add.s32 	%r12780, %r12779, %r14;
	xor.b32  	%r12781, %r12780, -2147483648;
	shf.l.wrap.b32 	%r12782, %r12768, %r12768, 30;
	shf.l.wrap.b32 	%r12783, %r12768, %r12768, 19;
	xor.b32  	%r12784, %r12782, %r12783;
	shf.l.wrap.b32 	%r12785, %r12768, %r12768, 10;
	xor.b32  	%r12786, %r12784, %r12785;
	xor.b32  	%r12787, %r12743, %r12718;
	and.b32  	%r12788, %r12768, %r12787;
	and.b32  	%r12789, %r12743, %r12718;
	xor.b32  	%r12790, %r12788, %r12789;
	add.s32 	%r12791, %r12786, %r12790;
	add.s32 	%r12792, %r12781, %r12693;
	add.s32 	%r12793, %r12791, %r12781;
	shf.l.wrap.b32 	%r12794, %r12792, %r12792, 26;
	shf.l.wrap.b32 	%r12795, %r12792, %r12792, 21;
	xor.b32  	%r12796, %r12794, %r12795;
	shf.l.wrap.b32 	%r12797, %r12792, %r12792, 7;
	xor.b32  	%r12798, %r12796, %r12797;
	and.b32  	%r12799, %r12792, %r12767;
	not.b32 	%r12800, %r12792;
	and.b32  	%r12801, %r12742, %r12800;
	or.b32  	%r12802, %r12799, %r12801;
	add.s32 	%r12803, %r12802, %r12717;
	add.s32 	%r12804, %r12803, %r12798;
	add.s32 	%r12805, %r12804, %r15;
	shf.l.wrap.b32 	%r12806, %r12793, %r12793, 30;
	shf.l.wrap.b32 	%r12807, %r12793, %r12793, 19;
	xor.b32  	%r12808, %r12806, %r12807;
	shf.l.wrap.b32 	%r12809, %r12793, %r12793, 10;
	xor.b32  	%r12810, %r12808, %r12809;
	xor.b32  	%r12811, %r12768, %r12743;
	and.b32  	%r12812, %r12793, %r12811;
	and.b32  	%r12813, %r12768, %r12743;
	xor.b32  	%r12814, %r12812, %r12813;
	add.s32 	%r12815, %r12810, %r12814;
	add.s32 	%r12816, %r12805, %r12718;
	add.s32 	%r12817, %r12815, %r12805;
	shf.l.wrap.b32 	%r12818, %r12816, %r12816, 26;
	shf.l.wrap.b32 	%r12819, %r12816, %r12816, 21;
	xor.b32  	%r12820, %r12818, %r12819;
	shf.l.wrap.b32 	%r12821, %r12816, %r12816, 7;
	xor.b32  	%r12822, %r12820, %r12821;
	and.b32  	%r12823, %r12816, %r12792;
	not.b32 	%r12824, %r12816;
	and.b32  	%r12825, %r12767, %r12824;
	or.b32  	%r12826, %r12823, %r12825;
	add.s32 	%r12827, %r12826, %r12742;
	add.s32 	%r12828, %r12827, %r12822;
	ld.const.u32 	%r12829, [K+40];
	add.s32 	%r12830, %r12828, %r12829;
	shf.l.wrap.b32 	%r12831, %r12817, %r12817, 30;
	shf.l.wrap.b32 	%r12832, %r12817, %r12817, 19;
	xor.b32  	%r12833, %r12831, %r12832;
	shf.l.wrap.b32 	%r12834, %r12817, %r12817, 10;
	xor.b32  	%r12835, %r12833, %r12834;
	xor.b32  	%r12836, %r12793, %r12768;
	and.b32  	%r12837, %r12817, %r12836;
	and.b32  	%r12838, %r12793, %r12768;
	xor.b32  	%r12839, %r12837, %r12838;
	add.s32 	%r12840, %r12835, %r12839;
	add.s32 	%r12841, %r12830, %r12743;
	add.s32 	%r12842, %r12840, %r12830;
	shf.l.wrap.b32 	%r12843, %r12841, %r12841, 26;
	shf.l.wrap.b32 	%r12844, %r12841, %r12841, 21;
	xor.b32  	%r12845, %r12843, %r12844;
	shf.l.wrap.b32 	%r12846, %r12841, %r12841, 7;
	xor.b32  	%r12847, %r12845, %r12846;
	and.b32  	%r12848, %r12841, %r12816;
	not.b32 	%r12849, %r12841;
	and.b32  	%r12850, %r12792, %r12849;
	or.b32  	%r12851, %r12848, %r12850;
	add.s32 	%r12852, %r12851, %r12767;
	add.s32 	%r12853, %r12852, %r12847;
	add.s32 	%r12854, %r12853, %r16;
	shf.l.wrap.b32 	%r12855, %r12842, %r12842, 30;
	shf.l.wrap.b32 	%r12856, %r12842, %r12842, 19;
	xor.b32  	%r12857, %r12855, %r12856;
	shf.l.wrap.b32 	%r12858, %r12842, %r12842, 10;
	xor.b32  	%r12859, %r12857, %r12858;
	xor.b32  	%r12860, %r12817, %r12793;
	and.b32  	%r12861, %r12842, %r12860;
	and.b32  	%r12862, %r12817, %r12793;
	xor.b32  	%r12863, %r12861, %r12862;
	add.s32 	%r12864, %r12859, %r12863;
	add.s32 	%r12865, %r12854, %r12768;
	add.s32 	%r12866, %r12864, %r12854;
	shf.l.wrap.b32 	%r12867, %r12865, %r12865, 26;
	shf.l.wrap.b32 	%r12868, %r12865, %r12865, 21;
	xor.b32  	%r12869, %r12867, %r12868;
	shf.l.wrap.b32 	%r12870, %r12865, %r12865, 7;
	xor.b32  	%r12871, %r12869, %r12870;
	and.b32  	%r12872, %r12865, %r12841;
	not.b32 	%r12873, %r12865;
	and.b32  	%r12874, %r12816, %r12873;
	or.b32  	%r12875, %r12872, %r12874;
	add.s32 	%r12876, %r12875, %r12792;
	add.s32 	%r12877, %r12876, %r12871;
	add.s32 	%r12878, %r12877, %r17;
	shf.l.wrap.b32 	%r12879, %r12866, %r12866, 30;
	shf.l.wrap.b32 	%r12880, %r12866, %r12866, 19;
	xor.b32  	%r12881, %r12879, %r12880;
	shf.l.wrap.b32 	%r12882, %r12866, %r12866, 10;
	xor.b32  	%r12883, %r12881, %r12882;
	xor.b32  	%r12884, %r12842, %r12817;
	and.b32  	%r12885, %r12866, %r12884;
	and.b32  	%r12886, %r12842, %r12817;
	xor.b32  	%r12887, %r12885, %r12886;
	add.s32 	%r12888, %r12883, %r12887;
	add.s32 	%r12889, %r12878, %r12793;
	add.s32 	%r12890, %r12888, %r12878;
	shf.l.wrap.b32 	%r12891, %r12889, %r12889, 26;
	shf.l.wrap.b32 	%r12892, %r12889, %r12889, 21;
	xor.b32  	%r12893, %r12891, %r12892;
	shf.l.wrap.b32 	%r12894, %r12889, %r12889, 7;
	xor.b32  	%r12895, %r12893, %r12894;
	and.b32  	%r12896, %r12889, %r12865;
	not.b32 	%r12897, %r12889;
	and.b32  	%r12898, %r12841, %r12897;
	or.b32  	%r12899, %r12896, %r12898;
	add.s32 	%r12900, %r12899, %r12816;
	add.s32 	%r12901, %r12900, %r12895;
	add.s32 	%r12902, %r12901, %r18;
	shf.l.wrap.b32 	%r12903, %r12890, %r12890, 30;
	shf.l.wrap.b32 	%r12904, %r12890, %r12890, 19;
	xor.b32  	%r12905, %r12903, %r12904;
	shf.l.wrap.b32 	%r12906, %r12890, %r12890, 10;
	xor.b32  	%r12907, %r12905, %r12906;
	xor.b32  	%r12908, %r12866, %r12842;
	and.b32  	%r12909, %r12890, %r12908;
	and.b32  	%r12910, %r12866, %r12842;
	xor.b32  	%r12911, %r12909, %r12910;
	add.s32 	%r12912, %r12907, %r12911;
	add.s32 	%r12913, %r12902, %r12817;
	add.s32 	%r12914, %r12912, %r12902;
	shf.l.wrap.b32 	%r12915, %r12913, %r12913, 26;
	shf.l.wrap.b32 	%r12916, %r12913, %r12913, 21;
	xor.b32  	%r12917, %r12915, %r12916;
	shf.l.wrap.b32 	%r12918, %r12913, %r12913, 7;
	xor.b32  	%r12919, %r12917, %r12918;
	and.b32  	%r12920, %r12913, %r12889;
	not.b32 	%r12921, %r12913;
	and.b32  	%r12922, %r12865, %r12921;
	or.b32  	%r12923, %r12920, %r12922;
	add.s32 	%r12924, %r12923, %r12841;
	add.s32 	%r12925, %r12924, %r12919;
	add.s32 	%r12926, %r12925, %r19;
	shf.l.wrap.b32 	%r12927, %r12914, %r12914, 30;
	shf.l.wrap.b32 	%r12928, %r12914, %r12914, 19;
	xor.b32  	%r12929, %r12927, %r12928;
	shf.l.wrap.b32 	%r12930, %r12914, %r12914, 10;
	xor.b32  	%r12931, %r12929, %r12930;
	xor.b32  	%r12932, %r12890, %r12866;
	and.b32  	%r12933, %r12914, %r12932;
	and.b32  	%r12934, %r12890, %r12866;
	xor.b32  	%r12935, %r12933, %r12934;
	add.s32 	%r12936, %r12931, %r12935;
	add.s32 	%r12937, %r12926, %r12842;
	add.s32 	%r12938, %r12936, %r12926;
	shf.l.wrap.b32 	%r12939, %r12937, %r12937, 26;
	shf.l.wrap.b32 	%r12940, %r12937, %r12937, 21;
	xor.b32  	%r12941, %r12939, %r12940;
	shf.l.wrap.b32 	%r12942, %r12937, %r12937, 7;
	xor.b32  	%r12943, %r12941, %r12942;
	and.b32  	%r12944, %r12937, %r12913;
	not.b32 	%r12945, %r12937;
	and.b32  	%r12946, %r12889, %r12945;
	or.b32  	%r12947, %r12944, %r12946;
	add.s32 	%r12948, %r12947, %r12865;
	add.s32 	%r12949, %r12948, %r12943;
	add.s32 	%r12950, %r12949, %r20;
	add.s32 	%r12951, %r12950, 256;
	shf.l.wrap.b32 	%r12952, %r12938, %r12938, 30;
	shf.l.wrap.b32 	%r12953, %r12938, %r12938, 19;
	xor.b32  	%r12954, %r12952, %r12953;
	shf.l.wrap.b32 	%r12955, %r12938, %r12938, 10;
	xor.b32  	%r12956, %r12954, %r12955;
	xor.b32  	%r12957, %r12914, %r12890;
	and.b32  	%r12958, %r12938, %r12957;
	and.b32  	%r12959, %r12914, %r12890;
	xor.b32  	%r12960, %r12958, %r12959;
	add.s32 	%r12961, %r12956, %r12960;
	add.s32 	%r12962, %r12951, %r12866;
	add.s32 	%r12963, %r12961, %r12951;
	shf.l.wrap.b32 	%r12964, %r12962, %r12962, 26;
	shf.l.wrap.b32 	%r12965, %r12962, %r12962, 21;
	xor.b32  	%r12966, %r12964, %r12965;
	shf.l.wrap.b32 	%r12967, %r12962, %r12962, 7;
	xor.b32  	%r12968, %r12966, %r12967;
	and.b32  	%r12969, %r12962, %r12937;
	not.b32 	%r12970, %r12962;
	and.b32  	%r12971, %r12913, %r12970;
	or.b32  	%r12972, %r12969, %r12971;
	add.s32 	%r12973, %r12972, %r12889;
	add.s32 	%r12974, %r12973, %r12968;
	add.s32 	%r12975, %r12974, %r21;
	add.s32 	%r12976, %r12975, %r12043;
	shf.l.wrap.b32 	%r12977, %r12963, %r12963, 30;
	shf.l.wrap.b32 	%r12978, %r12963, %r12963, 19;
	xor.b32  	%r12979, %r12977, %r12978;
	shf.l.wrap.b32 	%r12980, %r12963, %r12963, 10;
	xor.b32  	%r12981, %r12979, %r12980;
	xor.b32  	%r12982, %r12938, %r12914;
	and.b32  	%r12983, %r12963, %r12982;
	and.b32  	%r12984, %r12938, %r12914;
	xor.b32  	%r12985, %r12983, %r12984;
	add.s32 	%r12986, %r12981, %r12985;
	add.s32 	%r12987, %r12976, %r12890;
	add.s32 	%r12988, %r12986, %r12976;
	shf.l.wrap.b32 	%r12989, %r12987, %r12987, 26;
	shf.l.wrap.b32 	%r12990, %r12987, %r12987, 21;
	xor.b32  	%r12991, %r12989, %r12990;
	shf.l.wrap.b32 	%r12992, %r12987, %r12987, 7;
	xor.b32  	%r12993, %r12991, %r12992;
	and.b32  	%r12994, %r12987, %r12962;
	not.b32 	%r12995, %r12987;
	and.b32  	%r12996, %r12937, %r12995;
	or.b32  	%r12997, %r12994, %r12996;
	add.s32 	%r12998, %r12997, %r12913;
	add.s32 	%r12999, %r12998, %r12993;
	add.s32 	%r13000, %r12999, %r22;
	add.s32 	%r13001, %r13000, %r12050;
	shf.l.wrap.b32 	%r13002, %r12988, %r12988, 30;
	shf.l.wrap.b32 	%r13003, %r12988, %r12988, 19;
	xor.b32  	%r13004, %r13002, %r13003;
	shf.l.wrap.b32 	%r13005, %r12988, %r12988, 10;
	xor.b32  	%r13006, %r13004, %r13005;
	xor.b32  	%r13007, %r12963, %r12938;
	and.b32  	%r13008, %r12988, %r13007;
	and.b32  	%r13009, %r12963, %r12938;
	xor.b32  	%r13010, %r13008, %r13009;
	add.s32 	%r13011, %r13006, %r13010;
	add.s32 	%r13012, %r13001, %r12914;
	add.s32 	%r13013, %r13011, %r13001;
	shf.l.wrap.b32 	%r13014, %r13012, %r13012, 26;
	shf.l.wrap.b32 	%r13015, %r13012, %r13012, 21;
	xor.b32  	%r13016, %r13014, %r13015;
	shf.l.wrap.b32 	%r13017, %r13012, %r13012, 7;
	xor.b32  	%r13018, %r13016, %r13017;
	and.b32  	%r13019, %r13012, %r12987;
	not.b32 	%r13020, %r13012;
	and.b32  	%r13021, %r12962, %r13020;
	or.b32  	%r13022, %r13019, %r13021;
	add.s32 	%r13023, %r13022, %r12937;
	add.s32 	%r13024, %r13023, %r13018;
	add.s32 	%r13025, %r13024, %r23;
	add.s32 	%r13026, %r13025, %r12062;
	shf.l.wrap.b32 	%r13027, %r13013, %r13013, 30;
	shf.l.wrap.b32 	%r13028, %r13013, %r13013, 19;
	xor.b32  	%r13029, %r13027, %r13028;
	shf.l.wrap.b32 	%r13030, %r13013, %r13013, 10;
	xor.b32  	%r13031, %r13029, %r13030;
	xor.b32  	%r13032, %r12988, %r12963;
	and.b32  	%r13033, %r13013, %r13032;
	and.b32  	%r13034, %r12988, %r12963;
	xor.b32  	%r13035, %r13033, %r13034;
	add.s32 	%r13036, %r13031, %r13035;
	add.s32 	%r13037, %r13026, %r12938;
	add.s32 	%r13038, %r13036, %r13026;
	shf.l.wrap.b32 	%r13039, %r13037, %r13037, 26;
	shf.l.wrap.b32 	%r13040, %r13037, %r13037, 21;
	xor.b32  	%r13041, %r13039, %r13040;
	shf.l.wrap.b32 	%r13042, %r13037, %r13037, 7;
	xor.b32  	%r13043, %r13041, %r13042;
	and.b32  	%r13044, %r13037, %r13012;
	not.b32 	%r13045, %r13037;
	and.b32  	%r13046, %r12987, %r13045;
	or.b32  	%r13047, %r13044, %r13046;
	add.s32 	%r13048, %r13047, %r12962;
	add.s32 	%r13049, %r13048, %r13043;
	add.s32 	%r13050, %r13049, %r24;
	add.s32 	%r13051, %r13050, %r12074;
	shf.l.wrap.b32 	%r13052, %r13038, %r13038, 30;
	shf.l.wrap.b32 	%r13053, %r13038, %r13038, 19;
	xor.b32  	%r13054, %r13052, %r13053;
	shf.l.wrap.b32 	%r13055, %r13038, %r13038, 10;
	xor.b32  	%r13056, %r13054, %r13055;
	xor.b32  	%r13057, %r13013, %r12988;
	and.b32  	%r13058, %r13038, %r13057;
	and.b32  	%r13059, %r13013, %r12988;
	xor.b32  	%r13060, %r13058, %r13059;
	add.s32 	%r13061, %r13056, %r13060;
	add.s32 	%r13062, %r13051, %r12963;
	add.s32 	%r13063, %r13061, %r13051;
	shf.l.wrap.b32 	%r13064, %r13062, %r13062, 26;
	shf.l.wrap.b32 	%r13065, %r13062, %r13062, 21;
	xor.b32  	%r13066, %r13064, %r13065;
	shf.l.wrap.b32 	%r13067, %r13062, %r13062, 7;
	xor.b32  	%r13068, %r13066, %r13067;
	and.b32  	%r13069, %r13062, %r13037;
	not.b32 	%r13070, %r13062;
	and.b32  	%r13071, %r13012, %r13070;
	or.b32  	%r13072, %r13069, %r13071;
	add.s32 	%r13073, %r13072, %r12987;
	add.s32 	%r13074, %r13073, %r13068;
	add.s32 	%r13075, %r13074, %r25;
	add.s32 	%r13076, %r13075, %r12086;
	shf.l.wrap.b32 	%r13077, %r13063, %r13063, 30;
	shf.l.wrap.b32 	%r13078, %r13063, %r13063, 19;
	xor.b32  	%r13079, %r13077, %r13078;
	shf.l.wrap.b32 	%r13080, %r13063, %r13063, 10;
	xor.b32  	%r13081, %r13079, %r13080;
	xor.b32  	%r13082, %r13038, %r13013;
	and.b32  	%r13083, %r13063, %r13082;
	and.b32  	%r13084, %r13038, %r13013;
	xor.b32  	%r13085, %r13083, %r13084;
	add.s32 	%r13086, %r13081, %r13085;
	add.s32 	%r13087, %r13076, %r12988;
	add.s32 	%r13088, %r13086, %r13076;
	shf.l.wrap.b32 	%r13089, %r13087, %r13087, 26;
	shf.l.wrap.b32 	%r13090, %r13087, %r13087, 21;
	xor.b32  	%r13091, %r13089, %r13090;
	shf.l.wrap.b32 	%r13092, %r13087, %r13087, 7;
	xor.b32  	%r13093, %r13091, %r13092;
	and.b32  	%r13094, %r13087, %r13062;
	not.b32 	%r13095, %r13087;
	and.b32  	%r13096, %r13037, %r13095;
	or.b32  	%r13097, %r13094, %r13096;
	add.s32 	%r13098, %r13097, %r13012;
	add.s32 	%r13099, %r13098, %r13093;
	add.s32 	%r13100, %r13099, %r26;
	add.s32 	%r13101, %r13100, %r12098;
	shf.l.wrap.b32 	%r13102, %r13088, %r13088, 30;
	shf.l.wrap.b32 	%r13103, %r13088, %r13088, 19;
	xor.b32  	%r13104, %r13102, %r13103;
	shf.l.wrap.b32 	%r13105, %r13088, %r13088, 10;
	xor.b32  	%r13106, %r13104, %r13105;
	xor.b32  	%r13107, %r13063, %r13038;
	and.b32  	%r13108, %r13088, %r13107;
	and.b32  	%r13109, %r13063, %r13038;
	xor.b32  	%r13110, %r13108, %r13109;
	add.s32 	%r13111, %r13106, %r13110;
	add.s32 	%r13112, %r13101, %r13013;
	add.s32 	%r13113, %r13111, %r13101;
	shf.l.wrap.b32 	%r13114, %r13112, %r13112, 26;
	shf.l.wrap.b32 	%r13115, %r13112, %r13112, 21;
	xor.b32  	%r13116, %r13114, %r13115;
	shf.l.wrap.b32 	%r13117, %r13112, %r13112, 7;
	xor.b32  	%r13118, %r13116, %r13117;
	and.b32  	%r13119, %r13112, %r13087;
	not.b32 	%r13120, %r13112;
	and.b32  	%r13121, %r13062, %r13120;
	or.b32  	%r13122, %r13119, %r13121;
	add.s32 	%r13123, %r13122, %r13037;
	add.s32 	%r13124, %r13123, %r13118;
	add.s32 	%r13125, %r13124, %r27;
	add.s32 	%r13126, %r13125, %r12111;
	shf.l.wrap.b32 	%r13127, %r13113, %r13113, 30;
	shf.l.wrap.b32 	%r13128, %r13113, %r13113, 19;
	xor.b32  	%r13129, %r13127, %r13128;
	shf.l.wrap.b32 	%r13130, %r13113, %r13113, 10;
	xor.b32  	%r13131, %r13129, %r13130;
	xor.b32  	%r13132, %r13088, %r13063;
	and.b32  	%r13133, %r13113, %r13132;
	and.b32  	%r13134, %r13088, %r13063;
	xor.b32  	%r13135, %r13133, %r13134;
	add.s32 	%r13136, %r13131, %r13135;
	add.s32 	%r13137, %r13126, %r13038;
	add.s32 	%r13138, %r13136, %r13126;
	shf.l.wrap.b32 	%r13139, %r13137, %r13137, 26;
	shf.l.wrap.b32 	%r13140, %r13137, %r13137, 21;
	xor.b32  	%r13141, %r13139, %r13140;
	shf.l.wrap.b32 	%r13142, %r13137, %r13137, 7;
	xor.b32  	%r13143, %r13141, %r13142;
	and.b32  	%r13144, %r13137, %r13112;
	not.b32 	%r13145, %r13137;
	and.b32  	%r13146, %r13087, %r13145;
	or.b32  	%r13147, %r13144, %r13146;
	add.s32 	%r13148, %r13147, %r13062;
	add.s32 	%r13149, %r13148, %r13143;
	add.s32 	%r13150, %r13149, %r28;
	add.s32 	%r13151, %r13150, %r12119;
	shf.l.wrap.b32 	%r13152, %r13138, %r13138, 30;
	shf.l.wrap.b32 	%r13153, %r13138, %r13138, 19;
	xor.b32  	%r13154, %r13152, %r13153;
	shf.l.wrap.b32 	%r13155, %r13138, %r13138, 10;
	xor.b32  	%r13156, %r13154, %r13155;
	xor.b32  	%r13157, %r13113, %r13088;
	and.b32  	%r13158, %r13138, %r13157;
	and.b32  	%r13159, %r13113, %r13088;
	xor.b32  	%r13160, %r13158, %r13159;
	add.s32 	%r13161, %r13156, %r13160;
	add.s32 	%r13162, %r13151, %r13063;
	add.s32 	%r13163, %r13161, %r13151;
	shf.l.wrap.b32 	%r13164, %r13162, %r13162, 26;
	shf.l.wrap.b32 	%r13165, %r13162, %r13162, 21;
	xor.b32  	%r13166, %r13164, %r13165;
	shf.l.wrap.b32 	%r13167, %r13162, %r13162, 7;
	xor.b32  	%r13168, %r13166, %r13167;
	and.b32  	%r13169, %r13162, %r13137;
	not.b32 	%r13170, %r13162;
	and.b32  	%r13171, %r13112, %r13170;
	or.b32  	%r13172, %r13169, %r13171;
	add.s32 	%r13173, %r13172, %r13087;
	add.s32 	%r13174, %r13173, %r13168;
	add.s32 	%r13175, %r13174, %r29;
	add.s32 	%r13176, %r13175, %r12126;
	shf.l.wrap.b32 	%r13177, %r13163, %r13163, 30;
	shf.l.wrap.b32 	%r13178, %r13163, %r13163, 19;
	xor.b32  	%r13179, %r13177, %r13178;
	shf.l.wrap.b32 	%r13180, %r13163, %r13163, 10;
	xor.b32  	%r13181, %r13179, %r13180;
	xor.b32  	%r13182, %r13138, %r13113;
	and.b32  	%r13183, %r13163, %r13182;
	and.b32  	%r13184, %r13138, %r13113;
	xor.b32  	%r13185, %r13183, %r13184;
	add.s32 	%r13186, %r13181, %r13185;
	add.s32 	%r13187, %r13176, %r13088;
	add.s32 	%r13188, %r13186, %r13176;
	shf.l.wrap.b32 	%r13189, %r13187, %r13187, 26;
	shf.l.wrap.b32 	%r13190, %r13187, %r13187, 21;
	xor.b32  	%r13191, %r13189, %r13190;
	shf.l.wrap.b32 	%r13192, %r13187, %r13187, 7;
	xor.b32  	%r13193, %r13191, %r13192;
	and.b32  	%r13194, %r13187, %r13162;
	not.b32 	%r13195, %r13187;
	and.b32  	%r13196, %r13137, %r13195;
	or.b32  	%r13197, %r13194, %r13196;
	add.s32 	%r13198, %r13197, %r13112;
	add.s32 	%r13199, %r13198, %r13193;
	ld.const.u32 	%r13200, [K+100];
	add.s32 	%r13201, %r13199, %r13200;
	add.s32 	%r13202, %r13201, %r12132;
	shf.l.wrap.b32 	%r13203, %r13188, %r13188, 30;
	shf.l.wrap.b32 	%r13204, %r13188, %r13188, 19;
	xor.b32  	%r13205, %r13203, %r13204;
	shf.l.wrap.b32 	%r13206, %r13188, %r13188, 10;
	xor.b32  	%r13207, %r13205, %r13206;
	xor.b32  	%r13208, %r13163, %r13138;
	and.b32  	%r13209, %r13188, %r13208;
	and.b32  	%r13210, %r13163, %r13138;
	xor.b32  	%r13211, %r13209, %r13210;
	add.s32 	%r13212, %r13207, %r13211;
	add.s32 	%r13213, %r13202, %r13113;
	add.s32 	%r13214, %r13212, %r13202;
	shf.l.wrap.b32 	%r13215, %r13213, %r13213, 26;
	shf.l.wrap.b32 	%r13216, %r13213, %r13213, 21;
	xor.b32  	%r13217, %r13215, %r13216;
	shf.l.wrap.b32 	%r13218, %r13213, %r13213, 7;
	xor.b32  	%r13219, %r13217, %r13218;
	and.b32  	%r13220, %r13213, %r13187;
	not.b32 	%r13221, %r13213;
	and.b32  	%r13222, %r13162, %r13221;
	or.b32  	%r13223, %r13220, %r13222;
	add.s32 	%r13224, %r13223, %r13137;
	add.s32 	%r13225, %r13224, %r13219;
	ld.const.u32 	%r13226, [K+104];
	add.s32 	%r13227, %r13225, %r13226;
	add.s32 	%r13228, %r13227, %r12138;
	shf.l.wrap.b32 	%r13229, %r13214, %r13214, 30;
	shf.l.wrap.b32 	%r13230, %r13214, %r13214, 19;
	xor.b32  	%r13231, %r13229, %r13230;
	shf.l.wrap.b32 	%r13232, %r13214, %r13214, 10;
	xor.b32  	%r13233, %r13231, %r13232;
	xor.b32  	%r13234, %r13188, %r13163;
	and.b32  	%r13235, %r13214, %r13234;
	and.b32  	%r13236, %r13188, %r13163;
	xor.b32  	%r13237, %r13235, %r13236;
	add.s32 	%r13238, %r13233, %r13237;
	add.s32 	%r13239, %r13228, %r13138;
	add.s32 	%r13240, %r13238, %r13228;
	shf.l.wrap.b32 	%r13241, %r13239, %r13239, 26;
	shf.l.wrap.b32 	%r13242, %r13239, %r13239, 21;
	xor.b32  	%r13243, %r13241, %r13242;
	shf.l.wrap.b32 	%r13244, %r13239, %r13239, 7;
	xor.b32  	%r13245, %r13243, %r13244;
	and.b32  	%r13246, %r13239, %r13213;
	not.b32 	%r13247, %r13239;
	and.b32  	%r13248, %r13187, %r13247;
	or.b32  	%r13249, %r13246, %r13248;
	add.s32 	%r13250, %r13249, %r13162;
	add.s32 	%r13251, %r13250, %r13245;
	add.s32 	%r13252, %r13251, %r30;
	add.s32 	%r13253, %r13252, %r12144;
	shf.l.wrap.b32 	%r13254, %r13240, %r13240, 30;
	shf.l.wrap.b32 	%r13255, %r13240, %r13240, 19;
	xor.b32  	%r13256, %r13254, %r13255;
	shf.l.wrap.b32 	%r13257, %r13240, %r13240, 10;
	xor.b32  	%r13258, %r13256, %r13257;
	xor.b32  	%r13259, %r13214, %r13188;
	and.b32  	%r13260, %r13240, %r13259;
	and.b32  	%r13261, %r13214, %r13188;
	xor.b32  	%r13262, %r13260, %r13261;
	add.s32 	%r13263, %r13258, %r13262;
	add.s32 	%r13264, %r13253, %r13163;
	add.s32 	%r13265, %r13263, %r13253;
	shf.l.wrap.b32 	%r13266, %r13264, %r13264, 26;
	shf.l.wrap.b32 	%r13267, %r13264, %r13264, 21;
	xor.b32  	%r13268, %r13266, %r13267;
	shf.l.wrap.b32 	%r13269, %r13264, %r13264, 7;
	xor.b32  	%r13270, %r13268, %r13269;
	and.b32  	%r13271, %r13264, %r13239;
	not.b32 	%r13272, %r13264;
	and.b32  	%r13273, %r13213, %r13272;
	or.b32  	%r13274, %r13271, %r13273;
	add.s32 	%r13275, %r13274, %r13187;
	add.s32 	%r13276, %r13275, %r13270;
	add.s32 	%r13277, %r13276, %r31;
	add.s32 	%r13278, %r13277, %r12150;
	shf.l.wrap.b32 	%r13279, %r13265, %r13265, 30;
	shf.l.wrap.b32 	%r13280, %r13265, %r13265, 19;
	xor.b32  	%r13281, %r13279, %r13280;
	shf.l.wrap.b32 	%r13282, %r13265, %r13265, 10;
	xor.b32  	%r13283, %r13281, %r13282;
	xor.b32  	%r13284, %r13240, %r13214;
	and.b32  	%r13285, %r13265, %r13284;
	and.b32  	%r13286, %r13240, %r13214;
	xor.b32  	%r13287, %r13285, %r13286;
	add.s32 	%r13288, %r13283, %r13287;
	add.s32 	%r13289, %r13278, %r13188;
	add.s32 	%r13290, %r13288, %r13278;
	shf.l.wrap.b32 	%r13291, %r13289, %r13289, 26;
	shf.l.wrap.b32 	%r13292, %r13289, %r13289, 21;
	xor.b32  	%r13293, %r13291, %r13292;
	shf.l.wrap.b32 	%r13294, %r13289, %r13289, 7;
	xor.b32  	%r13295, %r13293, %r13294;
	and.b32  	%r13296, %r13289, %r13264;
	not.b32 	%r13297, %r13289;
	and.b32  	%r13298, %r13239, %r13297;
	or.b32  	%r13299, %r13296, %r13298;
	add.s32 	%r13300, %r13299, %r13213;
	add.s32 	%r13301, %r13300, %r13295;
	add.s32 	%r13302, %r13301, %r32;
	add.s32 	%r13303, %r13302, %r12156;
	shf.l.wrap.b32 	%r13304, %r13290, %r13290, 30;
	shf.l.wrap.b32 	%r13305, %r13290, %r13290, 19;
	xor.b32  	%r13306, %r13304, %r13305;
	shf.l.wrap.b32 	%r13307, %r13290, %r13290, 10;
	xor.b32  	%r13308, %r13306, %r13307;
	xor.b32  	%r13309, %r13265, %r13240;
	and.b32  	%r13310, %r13290, %r13309;
	and.b32  	%r13311, %r13265, %r13240;
	xor.b32  	%r13312, %r13310, %r13311;
	add.s32 	%r13313, %r13308, %r13312;
	add.s32 	%r13314, %r13303, %r13214;
	add.s32 	%r13315, %r13313, %r13303;
	shf.l.wrap.b32 	%r13316, %r13314, %r13314, 26;
	shf.l.wrap.b32 	%r13317, %r13314, %r13314, 21;
	xor.b32  	%r13318, %r13316, %r13317;
	shf.l.wrap.b32 	%r13319, %r13314, %r13314, 7;
	xor.b32  	%r13320, %r13318, %r13319;
	and.b32  	%r13321, %r13314, %r13289;
	not.b32 	%r13322, %r13314;
	and.b32  	%r13323, %r13264, %r13322;
	or.b32  	%r13324, %r13321, %r13323;
	add.s32 	%r13325, %r13324, %r13239;
	add.s32 	%r13326, %r13325, %r13320;
	add.s32 	%r13327, %r13326, %r33;
	add.s32 	%r13328, %r13327, %r12163;
	shf.l.wrap.b32 	%r13329, %r13315, %r13315, 30;
	shf.l.wrap.b32 	%r13330, %r13315, %r13315, 19;
	xor.b32  	%r13331, %r13329, %r13330;
	shf.l.wrap.b32 	%r13332, %r13315, %r13315, 10;
	xor.b32  	%r13333, %r13331, %r13332;
	xor.b32  	%r13334, %r13290, %r13265;
	and.b32  	%r13335, %r13315, %r13334;
	and.b32  	%r13336, %r13290, %r13265;
	xor.b32  	%r13337, %r13335, %r13336;
	add.s32 	%r13338, %r13333, %r13337;
	add.s32 	%r13339, %r13328, %r13240;
	add.s32 	%r13340, %r13338, %r13328;
	shf.l.wrap.b32 	%r13341, %r13339, %r13339, 26;
	shf.l.wrap.b32 	%r13342, %r13339, %r13339, 21;
	xor.b32  	%r13343, %r13341, %r13342;
	shf.l.wrap.b32 	%r13344, %r13339, %r13339, 7;
	xor.b32  	%r13345, %r13343, %r13344;
	and.b32  	%r13346, %r13339, %r13314;
	not.b32 	%r13347, %r13339;
	and.b32  	%r13348, %r13289, %r13347;
	or.b32  	%r13349, %r13346, %r13348;
	add.s32 	%r13350, %r13349, %r13264;
	add.s32 	%r13351, %r13350, %r13345;
	add.s32 	%r13352, %r13351, %r34;
	add.s32 	%r13353, %r13352, %r12176;
	shf.l.wrap.b32 	%r13354, %r13340, %r13340, 30;
	shf.l.wrap.b32 	%r13355, %r13340, %r13340, 19;
	xor.b32  	%r13356, %r13354, %r13355;
	shf.l.wrap.b32 	%r13357, %r13340, %r13340, 10;
	xor.b32  	%r13358, %r13356, %r13357;
	xor.b32  	%r13359, %r13315, %r13290;
	and.b32  	%r13360, %r13340, %r13359;
	and.b32  	%r13361, %r13315, %r13290;
	xor.b32  	%r13362, %r13360, %r13361;
	add.s32 	%r13363, %r13358, %r13362;
	add.s32 	%r13364, %r13353, %r13265;
	add.s32 	%r13365, %r13363, %r13353;
	shf.l.wrap.b32 	%r13366, %r13364, %r13364, 26;
	shf.l.wrap.b32 	%r13367, %r13364, %r13364, 21;
	xor.b32  	%r13368, %r13366, %r13367;
	shf.l.wrap.b32 	%r13369, %r13364, %r13364, 7;
	xor.b32  	%r13370, %r13368, %r13369;
	and.b32  	%r13371, %r13364, %r13339;
	not.b32 	%r13372, %r13364;
	and.b32  	%r13373, %r13314, %r13372;
	or.b32  	%r13374, %r13371, %r13373;
	add.s32 	%r13375, %r13374, %r13289;
	add.s32 	%r13376, %r13375, %r13370;
	add.s32 	%r13377, %r13376, %r35;
	add.s32 	%r13378, %r13377, %r12189;
	shf.l.wrap.b32 	%r13379, %r13365, %r13365, 30;
	shf.l.wrap.b32 	%r13380, %r13365, %r13365, 19;
	xor.b32  	%r13381, %r13379, %r13380;
	shf.l.wrap.b32 	%r13382, %r13365, %r13365, 10;
	xor.b32  	%r13383, %r13381, %r13382;
	xor.b32  	%r13384, %r13340, %r13315;
	and.b32  	%r13385, %r13365, %r13384;
	and.b32  	%r13386, %r13340, %r13315;
	xor.b32  	%r13387, %r13385, %r13386;
	add.s32 	%r13388, %r13383, %r13387;
	add.s32 	%r13389, %r13378, %r13290;
	add.s32 	%r13390, %r13388, %r13378;
	shf.l.wrap.b32 	%r13391, %r13389, %r13389, 26;
	shf.l.wrap.b32 	%r13392, %r13389, %r13389, 21;
	xor.b32  	%r13393, %r13391, %r13392;
	shf.l.wrap.b32 	%r13394, %r13389, %r13389, 7;
	xor.b32  	%r13395, %r13393, %r13394;
	and.b32  	%r13396, %r13389, %r13364;
	not.b32 	%r13397, %r13389;
	and.b32  	%r13398, %r13339, %r13397;
	or.b32  	%r13399, %r13396, %r13398;
	add.s32 	%r13400, %r13399, %r13314;
	add.s32 	%r13401, %r13400, %r13395;
	add.s32 	%r13402, %r13401, %r36;
	add.s32 	%r13403, %r13402, %r12202;
	shf.l.wrap.b32 	%r13404, %r13390, %r13390, 30;
	shf.l.wrap.b32 	%r13405, %r13390, %r13390, 19;
	xor.b32  	%r13406, %r13404, %r13405;
	shf.l.wrap.b32 	%r13407, %r13390, %r13390, 10;
	xor.b32  	%r13408, %r13406, %r13407;
	xor.b32  	%r13409, %r13365, %r13340;
	and.b32  	%r13410, %r13390, %r13409;
	and.b32  	%r13411, %r13365, %r13340;
	xor.b32  	%r13412, %r13410, %r13411;
	add.s32 	%r13413, %r13408, %r13412;
	add.s32 	%r13414, %r13403, %r13315;
	add.s32 	%r13415, %r13413, %r13403;
	shf.l.wrap.b32 	%r13416, %r13414, %r13414, 26;
	shf.l.wrap.b32 	%r13417, %r13414, %r13414, 21;
	xor.b32  	%r13418, %r13416, %r13417;
	shf.l.wrap.b32 	%r13419, %r13414, %r13414, 7;
	xor.b32  	%r13420, %r13418, %r13419;
	and.b32  	%r13421, %r13414, %r13389;
	not.b32 	%r13422, %r13414;
	and.b32  	%r13423, %r13364, %r13422;
	or.b32  	%r13424, %r13421, %r13423;
	add.s32 	%r13425, %r13424, %r13339;
	add.s32 	%r13426, %r13425, %r13420;
	add.s32 	%r13427, %r13426, %r37;
	add.s32 	%r13428, %r13427, %r12215;
	shf.l.wrap.b32 	%r13429, %r13415, %r13415, 30;
	shf.l.wrap.b32 	%r13430, %r13415, %r13415, 19;
	xor.b32  	%r13431, %r13429, %r13430;
	shf.l.wrap.b32 	%r13432, %r13415, %r13415, 10;
	xor.b32  	%r13433, %r13431, %r13432;
	xor.b32  	%r13434, %r13390, %r13365;
	and.b32  	%r13435, %r13415, %r13434;
	and.b32  	%r13436, %r13390, %r13365;
	xor.b32  	%r13437, %r13435, %r13436;
	add.s32 	%r13438, %r13433, %r13437;
	add.s32 	%r13439, %r13428, %r13340;
	add.s32 	%r13440, %r13438, %r13428;
	shf.l.wrap.b32 	%r13441, %r13439, %r13439, 26;
	shf.l.wrap.b32 	%r13442, %r13439, %r13439, 21;
	xor.b32  	%r13443, %r13441, %r13442;
	shf.l.wrap.b32 	%r13444, %r13439, %r13439, 7;
	xor.b32  	%r13445, %r13443, %r13444;
	and.b32  	%r13446, %r13439, %r13414;
	not.b32 	%r13447, %r13439;
	and.b32  	%r13448, %r13389, %r13447;
	or.b32  	%r13449, %r13446, %r13448;
	add.s32 	%r13450, %r13449, %r13364;
	add.s32 	%r13451, %r13450, %r13445;
	add.s32 	%r13452, %r13451, %r38;
	add.s32 	%r13453, %r13452, %r12228;
	shf.l.wrap.b32 	%r13454, %r13440, %r13440, 30;
	shf.l.wrap.b32 	%r13455, %r13440, %r13440, 19;
	xor.b32  	%r13456, %r13454, %r13455;
	shf.l.wrap.b32 	%r13457, %r13440, %r13440, 10;
	xor.b32  	%r13458, %r13456, %r13457;
	xor.b32  	%r13459, %r13415, %r13390;
	and.b32  	%r13460, %r13440, %r13459;
	and.b32  	%r13461, %r13415, %r13390;
	xor.b32  	%r13462, %r13460, %r13461;
	add.s32 	%r13463, %r13458, %r13462;
	add.s32 	%r13464, %r13453, %r13365;
	add.s32 	%r13465, %r13463, %r13453;
	shf.l.wrap.b32 	%r13466, %r13464, %r13464, 26;
	shf.l.wrap.b32 	%r13467, %r13464, %r13464, 21;
	xor.b32  	%r13468, %r13466, %r13467;
	shf.l.wrap.b32 	%r13469, %r13464, %r13464, 7;
	xor.b32  	%r13470, %r13468, %r13469;
	and.b32  	%r13471, %r13464, %r13439;
	not.b32 	%r13472, %r13464;
	and.b32  	%r13473, %r13414, %r13472;
	or.b32  	%r13474, %r13471, %r13473;
	add.s32 	%r13475, %r13474, %r13389;
	add.s32 	%r13476, %r13475, %r13470;
	add.s32 	%r13477, %r13476, %r39;
	add.s32 	%r13478, %r13477, %r12241;
	shf.l.wrap.b32 	%r13479, %r13465, %r13465, 30;
	shf.l.wrap.b32 	%r13480, %r13465, %r13465, 19;
	xor.b32  	%r13481, %r13479, %r13480;
	shf.l.wrap.b32 	%r13482, %r13465, %r13465, 10;
	xor.b32  	%r13483, %r13481, %r13482;
	xor.b32  	%r13484, %r13440, %r13415;
	and.b32  	%r13485, %r13465, %r13484;
	and.b32  	%r13486, %r13440, %r13415;
	xor.b32  	%r13487, %r13485, %r13486;
	add.s32 	%r13488, %r13483, %r13487;
	add.s32 	%r13489, %r13478, %r13390;
	add.s32 	%r13490, %r13488, %r13478;
	shf.l.wrap.b32 	%r13491, %r13489, %r13489, 26;
	shf.l.wrap.b32 	%r13492, %r13489, %r13489, 21;
	xor.b32  	%r13493, %r13491, %r13492;
	shf.l.wrap.b32 	%r13494, %r13489, %r13489, 7;
	xor.b32  	%r13495, %r13493, %r13494;
	and.b32  	%r13496, %r13489, %r13464;
	not.b32 	%r13497, %r13489;
	and.b32  	%r13498, %r13439, %r13497;
	or.b32  	%r13499, %r13496, %r13498;
	add.s32 	%r13500, %r13499, %r13414;
	add.s32 	%r13501, %r13500, %r13495;
	add.s32 	%r13502, %r13501, %r40;
	add.s32 	%r13503, %r13502, %r12254;
	shf.l.wrap.b32 	%r13504, %r13490, %r13490, 30;
	shf.l.wrap.b32 	%r13505, %r13490, %r13490, 19;
	xor.b32  	%r13506, %r13504, %r13505;
	shf.l.wrap.b32 	%r13507, %r13490, %r13490, 10;
	xor.b32  	%r13508, %r13506, %r13507;
	xor.b32  	%r13509, %r13465, %r13440;
	and.b32  	%r13510, %r13490, %r13509;
	and.b32  	%r13511, %r13465, %r13440;
	xor.b32  	%r13512, %r13510, %r13511;
	add.s32 	%r13513, %r13508, %r13512;
	add.s32 	%r13514, %r13503, %r13415;
	add.s32 	%r13515, %r13513, %r13503;
	shf.l.wrap.b32 	%r13516, %r13514, %r13514, 26;
	shf.l.wrap.b32 	%r13517, %r13514, %r13514, 21;
	xor.b32  	%r13518, %r13516, %r13517;
	shf.l.wrap.b32 	%r13519, %r13514, %r13514, 7;
	xor.b32  	%r13520, %r13518, %r13519;
	and.b32  	%r13521, %r13514, %r13489;
	not.b32 	%r13522, %r13514;
	and.b32  	%r13523, %r13464, %r13522;
	or.b32  	%r13524, %r13521, %r13523;
	add.s32 	%r13525, %r13524, %r13439;
	add.s32 	%r13526, %r13525, %r13520;
	ld.const.u32 	%r13527, [K+152];
	add.s32 	%r13528, %r13526, %r13527;
	add.s32 	%r13529, %r13528, %r12267;
	shf.l.wrap.b32 	%r13530, %r13515, %r13515, 30;
	shf.l.wrap.b32 	%r13531, %r13515, %r13515, 19;
	xor.b32  	%r13532, %r13530, %r13531;
	shf.l.wrap.b32 	%r13533, %r13515, %r13515, 10;
	xor.b32  	%r13534, %r13532, %r13533;
	xor.b32  	%r13535, %r13490, %r13465;
	and.b32  	%r13536, %r13515, %r13535;
	and.b32  	%r13537, %r13490, %r13465;
	xor.b32  	%r13538, %r13536, %r13537;
	add.s32 	%r13539, %r13534, %r13538;
	add.s32 	%r13540, %r13529, %r13440;
	add.s32 	%r13541, %r13539, %r13529;
	shf.l.wrap.b32 	%r13542, %r13540, %r13540, 26;
	shf.l.wrap.b32 	%r13543, %r13540, %r13540, 21;
	xor.b32  	%r13544, %r13542, %r13543;
	shf.l.wrap.b32 	%r13545, %r13540, %r13540, 7;
	xor.b32  	%r13546, %r13544, %r13545;
	and.b32  	%r13547, %r13540, %r13514;
	not.b32 	%r13548, %r13540;
	and.b32  	%r13549, %r13489, %r13548;
	or.b32  	%r13550, %r13547, %r13549;
	add.s32 	%r13551, %r13550, %r13464;
	add.s32 	%r13552, %r13551, %r13546;
	ld.const.u32 	%r13553, [K+156];
	add.s32 	%r13554, %r13552, %r13553;
	add.s32 	%r13555, %r13554, %r12280;
	shf.l.wrap.b32 	%r13556, %r13541, %r13541, 30;
	shf.l.wrap.b32 	%r13557, %r13541, %r13541, 19;
	xor.b32  	%r13558, %r13556, %r13557;
	shf.l.wrap.b32 	%r13559, %r13541, %r13541, 10;
	xor.b32  	%r13560, %r13558, %r13559;
	xor.b32  	%r13561, %r13515, %r13490;
	and.b32  	%r13562, %r13541, %r13561;
	and.b32  	%r13563, %r13515, %r13490;
	xor.b32  	%r13564, %r13562, %r13563;
	add.s32 	%r13565, %r13560, %r13564;
	add.s32 	%r13566, %r13555, %r13465;
	add.s32 	%r13567, %r13565, %r13555;
	shf.l.wrap.b32 	%r13568, %r13566, %r13566, 26;
	shf.l.wrap.b32 	%r13569, %r13566, %r13566, 21;
	xor.b32  	%r13570, %r13568, %r13569;
	shf.l.wrap.b32 	%r13571, %r13566, %r13566, 7;
	xor.b32  	%r13572, %r13570, %r13571;
	and.b32  	%r13573, %r13566, %r13540;
	not.b32 	%r13574, %r13566;
	and.b32  	%r13575, %r13514, %r13574;
	or.b32  	%r13576, %r13573, %r13575;
	add.s32 	%r13577, %r13576, %r13489;
	add.s32 	%r13578, %r13577, %r13572;
	ld.const.u32 	%r13579, [K+160];
	add.s32 	%r13580, %r13578, %r13579;
	add.s32 	%r13581, %r13580, %r12293;
	shf.l.wrap.b32 	%r13582, %r13567, %r13567, 30;
	shf.l.wrap.b32 	%r13583, %r13567, %r13567, 19;
	xor.b32  	%r13584, %r13582, %r13583;
	shf.l.wrap.b32 	%r13585, %r13567, %r13567, 10;
	xor.b32  	%r13586, %r13584, %r13585;
	xor.b32  	%r13587, %r13541, %r13515;
	and.b32  	%r13588, %r13567, %r13587;
	and.b32  	%r13589, %r13541, %r13515;
	xor.b32  	%r13590, %r13588, %r13589;
	add.s32 	%r13591, %r13586, %r13590;
	add.s32 	%r13592, %r13581, %r13490;
	add.s32 	%r13593, %r13591, %r13581;
	shf.l.wrap.b32 	%r13594, %r13592, %r13592, 26;
	shf.l.wrap.b32 	%r13595, %r13592, %r13592, 21;
	xor.b32  	%r13596, %r13594, %r13595;
	shf.l.wrap.b32 	%r13597, %r13592, %r13592, 7;
	xor.b32  	%r13598, %r13596, %r13597;
	and.b32  	%r13599, %r13592, %r13566;
	not.b32 	%r13600, %r13592;
	and.b32  	%r13601, %r13540, %r13600;
	or.b32  	%r13602, %r13599, %r13601;
	add.s32 	%r13603, %r13602, %r13514;
	add.s32 	%r13604, %r13603, %r13598;
	ld.const.u32 	%r13605, [K+164];
	add.s32 	%r13606, %r13604, %r13605;
	add.s32 	%r13607, %r13606, %r12306;
	shf.l.wrap.b32 	%r13608, %r13593, %r13593, 30;
	shf.l.wrap.b32 	%r13609, %r13593, %r13593, 19;
	xor.b32  	%r13610, %r13608, %r13609;
	shf.l.wrap.b32 	%r13611, %r13593, %r13593, 10;
	xor.b32  	%r13612, %r13610, %r13611;
	xor.b32  	%r13613, %r13567, %r13541;
	and.b32  	%r13614, %r13593, %r13613;
	and.b32  	%r13615, %r13567, %r13541;
	xor.b32  	%r13616, %r13614, %r13615;
	add.s32 	%r13617, %r13612, %r13616;
	add.s32 	%r13618, %r13607, %r13515;
	add.s32 	%r13619, %r13617, %r13607;
	shf.l.wrap.b32 	%r13620, %r13618, %r13618, 26;
	shf.l.wrap.b32 	%r13621, %r13618, %r13618, 21;
	xor.b32  	%r13622, %r13620, %r13621;
	shf.l.wrap.b32 	%r13623, %r13618, %r13618, 7;
	xor.b32  	%r13624, %r13622, %r13623;
	and.b32  	%r13625, %r13618, %r13592;
	not.b32 	%r13626, %r13618;
	and.b32  	%r13627, %r13566, %r13626;
	or.b32  	%r13628, %r13625, %r13627;
	add.s32 	%r13629, %r13628, %r13540;
	add.s32 	%r13630, %r13629, %r13624;
	add.s32 	%r13631, %r13630, %r41;
	add.s32 	%r13632, %r13631, %r12319;
	shf.l.wrap.b32 	%r13633, %r13619, %r13619, 30;
	shf.l.wrap.b32 	%r13634, %r13619, %r13619, 19;
	xor.b32  	%r13635, %r13633, %r13634;
	shf.l.wrap.b32 	%r13636, %r13619, %r13619, 10;
	xor.b32  	%r13637, %r13635, %r13636;
	xor.b32  	%r13638, %r13593, %r13567;
	and.b32  	%r13639, %r13619, %r13638;
	and.b32  	%r13640, %r13593, %r13567;
	xor.b32  	%r13641, %r13639, %r13640;
	add.s32 	%r13642, %r13637, %r13641;
	add.s32 	%r13643, %r13632, %r13541;
	add.s32 	%r13644, %r13642, %r13632;
	shf.l.wrap.b32 	%r13645, %r13643, %r13643, 26;
	shf.l.wrap.b32 	%r13646, %r13643, %r13643, 21;
	xor.b32  	%r13647, %r13645, %r13646;
	shf.l.wrap.b32 	%r13648, %r13643, %r13643, 7;
	xor.b32  	%r13649, %r13647, %r13648;
	and.b32  	%r13650, %r13643, %r13618;
	not.b32 	%r13651, %r13643;
	and.b32  	%r13652, %r13592, %r13651;
	or.b32  	%r13653, %r13650, %r13652;
	add.s32 	%r13654, %r13653, %r13566;
	add.s32 	%r13655, %r13654, %r13649;
	ld.const.u32 	%r13656, [K+172];
	add.s32 	%r13657, %r13655, %r13656;
	add.s32 	%r13658, %r13657, %r12332;
	shf.l.wrap.b32 	%r13659, %r13644, %r13644, 30;
	shf.l.wrap.b32 	%r13660, %r13644, %r13644, 19;
	xor.b32  	%r13661, %r13659, %r13660;
	shf.l.wrap.b32 	%r13662, %r13644, %r13644, 10;
	xor.b32  	%r13663, %r13661, %r13662;
	xor.b32  	%r13664, %r13619, %r13593;
	and.b32  	%r13665, %r13644, %r13664;
	and.b32  	%r13666, %r13619, %r13593;
	xor.b32  	%r13667, %r13665, %r13666;
	add.s32 	%r13668, %r13663, %r13667;
	add.s32 	%r13669, %r13658, %r13567;
	add.s32 	%r13670, %r13668, %r13658;
	shf.l.wrap.b32 	%r13671, %r13669, %r13669, 26;
	shf.l.wrap.b32 	%r13672, %r13669, %r13669, 21;
	xor.b32  	%r13673, %r13671, %r13672;
	shf.l.wrap.b32 	%r13674, %r13669, %r13669, 7;
	xor.b32  	%r13675, %r13673, %r13674;
	and.b32  	%r13676, %r13669, %r13643;
	not.b32 	%r13677, %r13669;
	and.b32  	%r13678, %r13618, %r13677;
	or.b32  	%r13679, %r13676, %r13678;
	add.s32 	%r13680, %r13679, %r13592;
	add.s32 	%r13681, %r13680, %r13675;
	ld.const.u32 	%r13682, [K+176];
	add.s32 	%r13683, %r13681, %r13682;
	add.s32 	%r13684, %r13683, %r12345;
	shf.l.wrap.b32 	%r13685, %r13670, %r13670, 30;
	shf.l.wrap.b32 	%r13686, %r13670, %r13670, 19;
	xor.b32  	%r13687, %r13685, %r13686;
	shf.l.wrap.b32 	%r13688, %r13670, %r13670, 10;
	xor.b32  	%r13689, %r13687, %r13688;
	xor.b32  	%r13690, %r13644, %r13619;
	and.b32  	%r13691, %r13670, %r13690;
	and.b32  	%r13692, %r13644, %r13619;
	xor.b32  	%r13693, %r13691, %r13692;
	add.s32 	%r13694, %r13689, %r13693;
	add.s32 	%r13695, %r13684, %r13593;
	add.s32 	%r13696, %r13694, %r13684;
	shf.l.wrap.b32 	%r13697, %r13695, %r13695, 26;
	shf.l.wrap.b32 	%r13698, %r13695, %r13695, 21;
	xor.b32  	%r13699, %r13697, %r13698;
	shf.l.wrap.b32 	%r13700, %r13695, %r13695, 7;
	xor.b32  	%r13701, %r13699, %r13700;
	and.b32  	%r13702, %r13695, %r13669;
	not.b32 	%r13703, %r13695;
	and.b32  	%r13704, %r13643, %r13703;
	or.b32  	%r13705, %r13702, %r13704;
	add.s32 	%r13706, %r13705, %r13618;
	add.s32 	%r13707, %r13706, %r13701;
	ld.const.u32 	%r13708, [K+180];
	add.s32 	%r13709, %r13707, %r13708;
	add.s32 	%r13710, %r13709, %r12358;
	shf.l.wrap.b32 	%r13711, %r13696, %r13696, 30;
	shf.l.wrap.b32 	%r13712, %r13696, %r13696, 19;
	xor.b32  	%r13713, %r13711, %r13712;
	shf.l.wrap.b32 	%r13714, %r13696, %r13696, 10;
	xor.b32  	%r13715, %r13713, %r13714;
	xor.b32  	%r13716, %r13670, %r13644;
	and.b32  	%r13717, %r13696, %r13716;
	and.b32  	%r13718, %r13670, %r13644;
	xor.b32  	%r13719, %r13717, %r13718;
	add.s32 	%r13720, %r13715, %r13719;
	add.s32 	%r13721, %r13710, %r13619;
	add.s32 	%r13722, %r13720, %r13710;
	shf.l.wrap.b32 	%r13723, %r13721, %r13721, 26;
	shf.l.wrap.b32 	%r13724, %r13721, %r13721, 21;
	xor.b32  	%r13725, %r13723, %r13724;
	shf.l.wrap.b32 	%r13726, %r13721, %r13721, 7;
	xor.b32  	%r13727, %r13725, %r13726;
	and.b32  	%r13728, %r13721, %r13695;
	not.b32 	%r13729, %r13721;
	and.b32  	%r13730, %r13669, %r13729;
	or.b32  	%r13731, %r13728, %r13730;
	add.s32 	%r13732, %r13731, %r13643;
	add.s32 	%r13733, %r13732, %r13727;
	ld.const.u32 	%r13734, [K+184];
	add.s32 	%r13735, %r13733, %r13734;
	add.s32 	%r13736, %r13735, %r12371;
	shf.l.wrap.b32 	%r13737, %r13722, %r13722, 30;
	shf.l.wrap.b32 	%r13738, %r13722, %r13722, 19;
	xor.b32  	%r13739, %r13737, %r13738;
	shf.l.wrap.b32 	%r13740, %r13722, %r13722, 10;
	xor.b32  	%r13741, %r13739, %r13740;
	xor.b32  	%r13742, %r13696, %r13670;
	and.b32  	%r13743, %r13722, %r13742;
	and.b32  	%r13744, %r13696, %r13670;
	xor.b32  	%r13745, %r13743, %r13744;
	add.s32 	%r13746, %r13741, %r13745;
	add.s32 	%r13747, %r13736, %r13644;
	add.s32 	%r13748, %r13746, %r13736;
	shf.l.wrap.b32 	%r13749, %r13747, %r13747, 26;
	shf.l.wrap.b32 	%r13750, %r13747, %r13747, 21;
	xor.b32  	%r13751, %r13749, %r13750;
	shf.l.wrap.b32 	%r13752, %r13747, %r13747, 7;
	xor.b32  	%r13753, %r13751, %r13752;
	and.b32  	%r13754, %r13747, %r13721;
	not.b32 	%r13755, %r13747;
	and.b32  	%r13756, %r13695, %r13755;
	or.b32  	%r13757, %r13754, %r13756;
	add.s32 	%r13758, %r13757, %r13669;
	add.s32 	%r13759, %r13758, %r13753;
	ld.const.u32 	%r13760, [K+188];
	add.s32 	%r13761, %r13759, %r13760;
	add.s32 	%r13762, %r13761, %r12384;
	shf.l.wrap.b32 	%r13763, %r13748, %r13748, 30;
	shf.l.wrap.b32 	%r13764, %r13748, %r13748, 19;
	xor.b32  	%r13765, %r13763, %r13764;
	shf.l.wrap.b32 	%r13766, %r13748, %r13748, 10;
	xor.b32  	%r13767, %r13765, %r13766;
	xor.b32  	%r13768, %r13722, %r13696;
	and.b32  	%r13769, %r13748, %r13768;
	and.b32  	%r13770, %r13722, %r13696;
	xor.b32  	%r13771, %r13769, %r13770;
	add.s32 	%r13772, %r13767, %r13771;
	add.s32 	%r13773, %r13762, %r13670;
	add.s32 	%r13774, %r13772, %r13762;
	shf.l.wrap.b32 	%r13775, %r13773, %r13773, 26;
	shf.l.wrap.b32 	%r13776, %r13773, %r13773, 21;
	xor.b32  	%r13777, %r13775, %r13776;
	shf.l.wrap.b32 	%r13778, %r13773, %r13773, 7;
	xor.b32  	%r13779, %r13777, %r13778;
	and.b32  	%r13780, %r13773, %r13747;
	not.b32 	%r13781, %r13773;
	and.b32  	%r13782, %r13721, %r13781;
	or.b32  	%r13783, %r13780, %r13782;
	add.s32 	%r13784, %r13783, %r13695;
	add.s32 	%r13785, %r13784, %r13779;
	ld.const.u32 	%r13786, [K+192];
	add.s32 	%r13787, %r13785, %r13786;
	add.s32 	%r13788, %r13787, %r12397;
	shf.l.wrap.b32 	%r13789, %r13774, %r13774, 30;
	shf.l.wrap.b32 	%r13790, %r13774, %r13774, 19;
	xor.b32  	%r13791, %r13789, %r13790;
	shf.l.wrap.b32 	%r13792, %r13774, %r13774, 10;
	xor.b32  	%r13793, %r13791, %r13792;
	xor.b32  	%r13794, %r13748, %r13722;
	and.b32  	%r13795, %r13774, %r13794;
	and.b32  	%r13796, %r13748, %r13722;
	xor.b32  	%r13797, %r13795, %r13796;
	add.s32 	%r13798, %r13793, %r13797;
	add.s32 	%r13799, %r13788, %r13696;
	add.s32 	%r13800, %r13798, %r13788;
	shf.l.wrap.b32 	%r13801, %r13799, %r13799, 26;
	shf.l.wrap.b32 	%r13802, %r13799, %r13799, 21;
	xor.b32  	%r13803, %r13801, %r13802;
	shf.l.wrap.b32 	%r13804, %r13799, %r13799, 7;
	xor.b32  	%r13805, %r13803, %r13804;
	and.b32  	%r13806, %r13799, %r13773;
	not.b32 	%r13807, %r13799;
	and.b32  	%r13808, %r13747, %r13807;
	or.b32  	%r13809, %r13806, %r13808;
	add.s32 	%r13810, %r13809, %r13721;
	add.s32 	%r13811, %r13810, %r13805;
	ld.const.u32 	%r13812, [K+196];
	add.s32 	%r13813, %r13811, %r13812;
	add.s32 	%r13814, %r13813, %r12410;
	shf.l.wrap.b32 	%r13815, %r13800, %r13800, 30;
	shf.l.wrap.b32 	%r13816, %r13800, %r13800, 19;
	xor.b32  	%r13817, %r13815, %r13816;
	shf.l.wrap.b32 	%r13818, %r13800, %r13800, 10;
	xor.b32  	%r13819, %r13817, %r13818;
	xor.b32  	%r13820, %r13774, %r13748;
	and.b32  	%r13821, %r13800, %r13820;
	and.b32  	%r13822, %r13774, %r13748;
	xor.b32  	%r13823, %r13821, %r13822;
	add.s32 	%r13824, %r13819, %r13823;
	add.s32 	%r13825, %r13814, %r13722;
	add.s32 	%r13826, %r13824, %r13814;
	shf.l.wrap.b32 	%r13827, %r13825, %r13825, 26;
	shf.l.wrap.b32 	%r13828, %r13825, %r13825, 21;
	xor.b32  	%r13829, %r13827, %r13828;
	shf.l.wrap.b32 	%r13830, %r13825, %r13825, 7;
	xor.b32  	%r13831, %r13829, %r13830;
	and.b32  	%r13832, %r13825, %r13799;
	not.b32 	%r13833, %r13825;
	and.b32  	%r13834, %r13773, %r13833;
	or.b32  	%r13835, %r13832, %r13834;
	add.s32 	%r13836, %r13835, %r13747;
	add.s32 	%r13837, %r13836, %r13831;
	ld.const.u32 	%r13838, [K+200];
	add.s32 	%r13839, %r13837, %r13838;
	add.s32 	%r13840, %r13839, %r12423;
	shf.l.wrap.b32 	%r13841, %r13826, %r13826, 30;
	shf.l.wrap.b32 	%r13842, %r13826, %r13826, 19;
	xor.b32  	%r13843, %r13841, %r13842;
	shf.l.wrap.b32 	%r13844, %r13826, %r13826, 10;
	xor.b32  	%r13845, %r13843, %r13844;
	xor.b32  	%r13846, %r13800, %r13774;
	and.b32  	%r13847, %r13826, %r13846;
	and.b32  	%r13848, %r13800, %r13774;
	xor.b32  	%r13849, %r13847, %r13848;
	add.s32 	%r13850, %r13845, %r13849;
	add.s32 	%r13851, %r13840, %r13748;
	add.s32 	%r13852, %r13850, %r13840;
	shf.l.wrap.b32 	%r13853, %r13851, %r13851, 26;
	shf.l.wrap.b32 	%r13854, %r13851, %r13851, 21;
	xor.b32  	%r13855, %r13853, %r13854;
	shf.l.wrap.b32 	%r13856, %r13851, %r13851, 7;
	xor.b32  	%r13857, %r13855, %r13856;
	and.b32  	%r13858, %r13851, %r13825;
	not.b32 	%r13859, %r13851;
	and.b32  	%r13860, %r13799, %r13859;
	or.b32  	%r13861, %r13858, %r13860;
	add.s32 	%r13862, %r13861, %r13773;
	add.s32 	%r13863, %r13862, %r13857;
	ld.const.u32 	%r13864, [K+204];
	add.s32 	%r13865, %r13863, %r13864;
	add.s32 	%r13866, %r13865, %r12436;
	shf.l.wrap.b32 	%r13867, %r13852, %r13852, 30;
	shf.l.wrap.b32 	%r13868, %r13852, %r13852, 19;
	xor.b32  	%r13869, %r13867, %r13868;
	shf.l.wrap.b32 	%r13870, %r13852, %r13852, 10;
	xor.b32  	%r13871, %r13869, %r13870;
	xor.b32  	%r13872, %r13826, %r13800;
	and.b32  	%r13873, %r13852, %r13872;
	and.b32  	%r13874, %r13826, %r13800;
	xor.b32  	%r13875, %r13873, %r13874;
	add.s32 	%r13876, %r13871, %r13875;
	add.s32 	%r13877, %r13866, %r13774;
	add.s32 	%r13878, %r13876, %r13866;
	shf.l.wrap.b32 	%r13879, %r13877, %r13877, 26;
	shf.l.wrap.b32 	%r13880, %r13877, %r13877, 21;
	xor.b32  	%r13881, %r13879, %r13880;
	shf.l.wrap.b32 	%r13882, %r13877, %r13877, 7;
	xor.b32  	%r13883, %r13881, %r13882;
	and.b32  	%r13884, %r13877, %r13851;
	not.b32 	%r13885, %r13877;
	and.b32  	%r13886, %r13825, %r13885;
	or.b32  	%r13887, %r13884, %r13886;
	add.s32 	%r13888, %r13887, %r13799;
	add.s32 	%r13889, %r13888, %r13883;
	ld.const.u32 	%r13890, [K+208];
	add.s32 	%r13891, %r13889, %r13890;
	add.s32 	%r13892, %r13891, %r12449;
	shf.l.wrap.b32 	%r13893, %r13878, %r13878, 30;
	shf.l.wrap.b32 	%r13894, %r13878, %r13878, 19;
	xor.b32  	%r13895, %r13893, %r13894;
	shf.l.wrap.b32 	%r13896, %r13878, %r13878, 10;
	xor.b32  	%r13897, %r13895, %r13896;
	xor.b32  	%r13898, %r13852, %r13826;
	and.b32  	%r13899, %r13878, %r13898;
	and.b32  	%r13900, %r13852, %r13826;
	xor.b32  	%r13901, %r13899, %r13900;
	add.s32 	%r13902, %r13897, %r13901;
	add.s32 	%r13903, %r13892, %r13800;
	add.s32 	%r13904, %r13902, %r13892;
	shf.l.wrap.b32 	%r13905, %r13903, %r13903, 26;
	shf.l.wrap.b32 	%r13906, %r13903, %r13903, 21;
	xor.b32  	%r13907, %r13905, %r13906;
	shf.l.wrap.b32 	%r13908, %r13903, %r13903, 7;
	xor.b32  	%r13909, %r13907, %r13908;
	and.b32  	%r13910, %r13903, %r13877;
	not.b32 	%r13911, %r13903;
	and.b32  	%r13912, %r13851, %r13911;
	or.b32  	%r13913, %r13910, %r13912;
	add.s32 	%r13914, %r13913, %r13825;
	add.s32 	%r13915, %r13914, %r13909;
	ld.const.u32 	%r13916, [K+212];
	add.s32 	%r13917, %r13915, %r13916;
	add.s32 	%r13918, %r13917, %r12462;
	shf.l.wrap.b32 	%r13919, %r13904, %r13904, 30;
	shf.l.wrap.b32 	%r13920, %r13904, %r13904, 19;
	xor.b32  	%r13921, %r13919, %r13920;
	shf.l.wrap.b32 	%r13922, %r13904, %r13904, 10;
	xor.b32  	%r13923, %r13921, %r13922;
	xor.b32  	%r13924, %r13878, %r13852;
	and.b32  	%r13925, %r13904, %r13924;
	and.b32  	%r13926, %r13878, %r13852;
	xor.b32  	%r13927, %r13925, %r13926;
	add.s32 	%r13928, %r13923, %r13927;
	add.s32 	%r13929, %r13918, %r13826;
	add.s32 	%r13930, %r13928, %r13918;
	shf.l.wrap.b32 	%r13931, %r13929, %r13929, 26;
	shf.l.wrap.b32 	%r13932, %r13929, %r13929, 21;
	xor.b32  	%r13933, %r13931, %r13932;
	shf.l.wrap.b32 	%r13934, %r13929, %r13929, 7;
	xor.b32  	%r13935, %r13933, %r13934;
	and.b32  	%r13936, %r13929, %r13903;
	not.b32 	%r13937, %r13929;
	and.b32  	%r13938, %r13877, %r13937;
	or.b32  	%r13939, %r13936, %r13938;
	add.s32 	%r13940, %r13939, %r13851;
	add.s32 	%r13941, %r13940, %r13935;
	ld.const.u32 	%r13942, [K+216];
	add.s32 	%r13943, %r13941, %r13942;
	add.s32 	%r13944, %r13943, %r12475;
	shf.l.wrap.b32 	%r13945, %r13930, %r13930, 30;
	shf.l.wrap.b32 	%r13946, %r13930, %r13930, 19;
	xor.b32  	%r13947, %r13945, %r13946;
	shf.l.wrap.b32 	%r13948, %r13930, %r13930, 10;
	xor.b32  	%r13949, %r13947, %r13948;
	xor.b32  	%r13950, %r13904, %r13878;
	and.b32  	%r13951, %r13930, %r13950;
	and.b32  	%r13952, %r13904, %r13878;
	xor.b32  	%r13953, %r13951, %r13952;
	add.s32 	%r13954, %r13949, %r13953;
	add.s32 	%r13955, %r13944, %r13852;
	add.s32 	%r13956, %r13954, %r13944;
	shf.l.wrap.b32 	%r13957, %r13955, %r13955, 26;
	shf.l.wrap.b32 	%r13958, %r13955, %r13955, 21;
	xor.b32  	%r13959, %r13957, %r13958;
	shf.l.wrap.b32 	%r13960, %r13955, %r13955, 7;
	xor.b32  	%r13961, %r13959, %r13960;
	and.b32  	%r13962, %r13955, %r13929;
	not.b32 	%r13963, %r13955;
	and.b32  	%r13964, %r13903, %r13963;
	or.b32  	%r13965, %r13962, %r13964;
	add.s32 	%r13966, %r13965, %r13877;
	add.s32 	%r13967, %r13966, %r13961;
	ld.const.u32 	%r13968, [K+220];
	add.s32 	%r13969, %r13967, %r13968;
	add.s32 	%r13970, %r13969, %r12488;
	shf.l.wrap.b32 	%r13971, %r13956, %r13956, 30;
	shf.l.wrap.b32 	%r13972, %r13956, %r13956, 19;
	xor.b32  	%r13973, %r13971, %r13972;
	shf.l.wrap.b32 	%r13974, %r13956, %r13956, 10;
	xor.b32  	%r13975, %r13973, %r13974;
	xor.b32  	%r13976, %r13930, %r13904;
	and.b32  	%r13977, %r13956, %r13976;
	and.b32  	%r13978, %r13930, %r13904;
	xor.b32  	%r13979, %r13977, %r13978;
	add.s32 	%r13980, %r13975, %r13979;
	add.s32 	%r13981, %r13970, %r13878;
	add.s32 	%r13982, %r13980, %r13970;
	shf.l.wrap.b32 	%r13983, %r13981, %r13981, 26;
	shf.l.wrap.b32 	%r13984, %r13981, %r13981, 21;
	xor.b32  	%r13985, %r13983, %r13984;
	shf.l.wrap.b32 	%r13986, %r13981, %r13981, 7;
	xor.b32  	%r13987, %r13985, %r13986;
	and.b32  	%r13988, %r13981, %r13955;
	not.b32 	%r13989, %r13981;
	and.b32  	%r13990, %r13929, %r13989;
	or.b32  	%r13991, %r13988, %r13990;
	add.s32 	%r13992, %r13991, %r13903;
	add.s32 	%r13993, %r13992, %r13987;
	ld.const.u32 	%r13994, [K+224];
	add.s32 	%r13995, %r13993, %r13994;
	add.s32 	%r13996, %r13995, %r12501;
	shf.l.wrap.b32 	%r13997, %r13982, %r13982, 30;
	shf.l.wrap.b32 	%r13998, %r13982, %r13982, 19;
	xor.b32  	%r13999, %r13997, %r13998;
	shf.l.wrap.b32 	%r14000, %r13982, %r13982, 10;
	xor.b32  	%r14001, %r13999, %r14000;
	xor.b32  	%r14002, %r13956, %r13930;
	and.b32  	%r14003, %r13982, %r14002;
	and.b32  	%r14004, %r13956, %r13930;
	xor.b32  	%r14005, %r14003, %r14004;
	add.s32 	%r14006, %r14001, %r14005;
	add.s32 	%r14007, %r13996, %r13904;
	add.s32 	%r14008, %r14006, %r13996;
	shf.l.wrap.b32 	%r14009, %r14007, %r14007, 26;
	shf.l.wrap.b32 	%r14010, %r14007, %r14007, 21;
	xor.b32  	%r14011, %r14009, %r14010;
	shf.l.wrap.b32 	%r14012, %r14007, %r14007, 7;
	xor.b32  	%r14013, %r14011, %r14012;
	and.b32  	%r14014, %r14007, %r13981;
	not.b32 	%r14015, %r14007;
	and.b32  	%r14016, %r13955, %r14015;
	or.b32  	%r14017, %r14014, %r14016;
	add.s32 	%r14018, %r14017, %r13929;
	add.s32 	%r14019, %r14018, %r14013;
	ld.const.u32 	%r14020, [K+228];
	add.s32 	%r14021, %r14019, %r14020;
	add.s32 	%r14022, %r14021, %r12514;
	shf.l.wrap.b32 	%r14023, %r14008, %r14008, 30;
	shf.l.wrap.b32 	%r14024, %r14008, %r14008, 19;
	xor.b32  	%r14025, %r14023, %r14024;
	shf.l.wrap.b32 	%r14026, %r14008, %r14008, 10;
	xor.b32  	%r14027, %r14025, %r14026;
	xor.b32  	%r14028, %r13982, %r13956;
	and.b32  	%r14029, %r14008, %r14028;
	and.b32  	%r14030, %r13982, %r13956;
	xor.b32  	%r14031, %r14029, %r14030;
	add.s32 	%r14032, %r14027, %r14031;
	add.s32 	%r14033, %r14022, %r13930;
	add.s32 	%r14034, %r14032, %r14022;
	shf.l.wrap.b32 	%r14035, %r14033, %r14033, 26;
	shf.l.wrap.b32 	%r14036, %r14033, %r14033, 21;
	xor.b32  	%r14037, %r14035, %r14036;
	shf.l.wrap.b32 	%r14038, %r14033, %r14033, 7;
	xor.b32  	%r14039, %r14037, %r14038;
	and.b32  	%r14040, %r14033, %r14007;
	not.b32 	%r14041, %r14033;
	and.b32  	%r14042, %r13981, %r14041;
	or.b32  	%r14043, %r14040, %r14042;
	add.s32 	%r14044, %r14043, %r13955;
	add.s32 	%r14045, %r14044, %r14039;
	ld.const.u32 	%r14046, [K+232];
	add.s32 	%r14047, %r14045, %r14046;
	add.s32 	%r14048, %r14047, %r12527;
	shf.l.wrap.b32 	%r14049, %r14034, %r14034, 30;
	shf.l.wrap.b32 	%r14050, %r14034, %r14034, 19;
	xor.b32  	%r14051, %r14049, %r14050;
	shf.l.wrap.b32 	%r14052, %r14034, %r14034, 10;
	xor.b32  	%r14053, %r14051, %r14052;
	xor.b32  	%r14054, %r14008, %r13982;
	and.b32  	%r14055, %r14034, %r14054;
	and.b32  	%r14056, %r14008, %r13982;
	xor.b32  	%r14057, %r14055, %r14056;
	add.s32 	%r14058, %r14053, %r14057;
	add.s32 	%r14059, %r14048, %r13956;
	add.s32 	%r14060, %r14058, %r14048;
	shf.l.wrap.b32 	%r14061, %r14059, %r14059, 26;
	shf.l.wrap.b32 	%r14062, %r14059, %r14059, 21;
	xor.b32  	%r14063, %r14061, %r14062;
	shf.l.wrap.b32 	%r14064, %r14059, %r14059, 7;
	xor.b32  	%r14065, %r14063, %r14064;
	and.b32  	%r14066, %r14059, %r14033;
	not.b32 	%r14067, %r14059;
	and.b32  	%r14068, %r14007, %r14067;
	or.b32  	%r14069, %r14066, %r14068;
	add.s32 	%r14070, %r14069, %r13981;
	add.s32 	%r14071, %r14070, %r14065;
	add.s32 	%r14072, %r14071, %r42;
	add.s32 	%r14073, %r14072, %r12540;
	shf.l.wrap.b32 	%r14074, %r14060, %r14060, 30;
	shf.l.wrap.b32 	%r14075, %r14060, %r14060, 19;
	xor.b32  	%r14076, %r14074, %r14075;
	shf.l.wrap.b32 	%r14077, %r14060, %r14060, 10;
	xor.b32  	%r14078, %r14076, %r14077;
	xor.b32  	%r14079, %r14034, %r14008;
	and.b32  	%r14080, %r14060, %r14079;
	and.b32  	%r14081, %r14034, %r14008;
	xor.b32  	%r14082, %r14080, %r14081;
	add.s32 	%r14083, %r14078, %r14082;
	add.s32 	%r14084, %r14073, %r13982;
	add.s32 	%r14085, %r14083, %r14073;
	shf.l.wrap.b32 	%r14086, %r14084, %r14084, 26;
	shf.l.wrap.b32 	%r14087, %r14084, %r14084, 21;
	xor.b32  	%r14088, %r14086, %r14087;
	shf.l.wrap.b32 	%r14089, %r14084, %r14084, 7;
	xor.b32  	%r14090, %r14088, %r14089;
	and.b32  	%r14091, %r14084, %r14059;
	not.b32 	%r14092, %r14084;
	and.b32  	%r14093, %r14033, %r14092;
	or.b32  	%r14094, %r14091, %r14093;
	add.s32 	%r14095, %r14094, %r14007;
	add.s32 	%r14096, %r14095, %r14090;
	ld.const.u32 	%r14097, [K+240];
	add.s32 	%r14098, %r14096, %r14097;
	add.s32 	%r14099, %r14098, %r12553;
	shf.l.wrap.b32 	%r14100, %r14085, %r14085, 30;
	shf.l.wrap.b32 	%r14101, %r14085, %r14085, 19;
	xor.b32  	%r14102, %r14100, %r14101;
	shf.l.wrap.b32 	%r14103, %r14085, %r14085, 10;
	xor.b32  	%r14104, %r14102, %r14103;
	xor.b32  	%r14105, %r14060, %r14034;
	and.b32  	%r14106, %r14085, %r14105;
	and.b32  	%r14107, %r14060, %r14034;
	xor.b32  	%r14108, %r14106, %r14107;
	add.s32 	%r14109, %r14104, %r14108;
	add.s32 	%r14110, %r14099, %r14008;
	add.s32 	%r14111, %r14109, %r14099;
	shf.l.wrap.b32 	%r14112, %r14110, %r14110, 26;
	shf.l.wrap.b32 	%r14113, %r14110, %r14110, 21;
	xor.b32  	%r14114, %r14112, %r14113;
	shf.l.wrap.b32 	%r14115, %r14110, %r14110, 7;
	xor.b32  	%r14116, %r14114, %r14115;
	and.b32  	%r14117, %r14110, %r14084;
	not.b32 	%r14118, %r14110;
	and.b32  	%r14119, %r14059, %r14118;
	or.b32  	%r14120, %r14117, %r14119;
	add.s32 	%r14121, %r14120, %r14033;
	add.s32 	%r14122, %r14121, %r14116;
	ld.const.u32 	%r14123, [K+244];
	add.s32 	%r14124, %r14122, %r14123;
	add.s32 	%r14125, %r14124, %r12566;
	shf.l.wrap.b32 	%r14126, %r14111, %r14111, 30;
	shf.l.wrap.b32 	%r14127, %r14111, %r14111, 19;
	xor.b32  	%r14128, %r14126, %r14127;
	shf.l.wrap.b32 	%r14129, %r14111, %r14111, 10;
	xor.b32  	%r14130, %r14128, %r14129;
	xor.b32  	%r14131, %r14085, %r14060;
	and.b32  	%r14132, %r14111, %r14131;
	and.b32  	%r14133, %r14085, %r14060;
	xor.b32  	%r14134, %r14132, %r14133;
	add.s32 	%r14135, %r14130, %r14134;
	add.s32 	%r14136, %r14125, %r14034;
	add.s32 	%r14137, %r14135, %r14125;
	shf.l.wrap.b32 	%r14138, %r14136, %r14136, 26;
	shf.l.wrap.b32 	%r14139, %r14136, %r14136, 21;
	xor.b32  	%r14140, %r14138, %r14139;
	shf.l.wrap.b32 	%r14141, %r14136, %r14136, 7;
	xor.b32  	%r14142, %r14140, %r14141;
	and.b32  	%r14143, %r14136, %r14110;
	not.b32 	%r14144, %r14136;
	and.b32  	%r14145, %r14084, %r14144;
	or.b32  	%r14146, %r14143, %r14145;
	add.s32 	%r14147, %r14146, %r14059;
	add.s32 	%r14148, %r14147, %r14142;
	ld.const.u32 	%r14149, [K+248];
	add.s32 	%r14150, %r14148, %r14149;
	add.s32 	%r14151, %r14150, %r12579;
	shf.l.wrap.b32 	%r14152, %r14137, %r14137, 30;
	shf.l.wrap.b32 	%r14153, %r14137, %r14137, 19;
	xor.b32  	%r14154, %r14152, %r14153;
	shf.l.wrap.b32 	%r14155, %r14137, %r14137, 10;
	xor.b32  	%r14156, %r14154, %r14155;
	xor.b32  	%r14157, %r14111, %r14085;
	and.b32  	%r14158, %r14137, %r14157;
	and.b32  	%r14159, %r14111, %r14085;
	xor.b32  	%r14160, %r14158, %r14159;
	add.s32 	%r14161, %r14156, %r14160;
	add.s32 	%r14162, %r14151, %r14060;
	add.s32 	%r14163, %r14161, %r14151;
	shf.l.wrap.b32 	%r14164, %r14162, %r14162, 26;
	shf.l.wrap.b32 	%r14165, %r14162, %r14162, 21;
	xor.b32  	%r14166, %r14164, %r14165;
	shf.l.wrap.b32 	%r14167, %r14162, %r14162, 7;
	xor.b32  	%r14168, %r14166, %r14167;
	and.b32  	%r14169, %r14162, %r14136;
	not.b32 	%r14170, %r14162;
	and.b32  	%r14171, %r14110, %r14170;
	or.b32  	%r14172, %r14169, %r14171;
	add.s32 	%r14173, %r14172, %r14084;
	add.s32 	%r14174, %r14173, %r14168;
	ld.const.u32 	%r14175, [K+252];
	add.s32 	%r14176, %r14174, %r14175;
	add.s32 	%r14177, %r14176, %r12592;
	shf.l.wrap.b32 	%r14178, %r14163, %r14163, 30;
	shf.l.wrap.b32 	%r14179, %r14163, %r14163, 19;
	xor.b32  	%r14180, %r14178, %r14179;
	shf.l.wrap.b32 	%r14181, %r14163, %r14163, 10;
	xor.b32  	%r14182, %r14180, %r14181;
	xor.b32  	%r14183, %r14137, %r14111;
	and.b32  	%r14184, %r14163, %r14183;
	and.b32  	%r14185, %r14137, %r14111;
	xor.b32  	%r14186, %r14184, %r14185;
	add.s32 	%r14187, %r14182, %r14186;
	add.s32 	%r14188, %r14187, %r14177;
	add.s32 	%r14189, %r14188, 1779033703;
	shr.u32 	%r14190, %r14189, 24;
	cvt.u16.u32 	%rs295, %r14190;
	ld.local.u8 	%rs296, [%rd2+32];
	setp.ne.s16 	%p98, %rs296, %rs295;
	st.local.u16 	[%rd373+46], %rs24;
	@%p98 bra 	$L__BB0_236;
	ld.shared.u16 	%rs297, [_ZZ24test_combinations_kernelPKtS0_S0_S0_S0_S0_S0_iiiiiPbPtE9s_targets+12];
	st.local.u16 	[%rd373+42], %rs297;
	mov.b64 	%rd370, 0;
$L__BB0_182:
	add.s64 	%rd298, %rd2, %rd370;
	mov.b16 	%rs298, 0;
	st.local.u8 	[%rd298], %rs298;
	add.s64 	%rd62, %rd370, 1;
	setp.lt.u64 	%p99, %rd370, 32;
	mov.u64 	%rd370, %rd62;
	@%p99 bra 	$L__BB0_182;
	mov.b32 	%r18889, 5;
	mov.u64 	%rd371, %rd373;
$L__BB0_184:
	ld.local.u16 	%r59, [%rd371];
	and.b32  	%r14192, %r59, 1024;
	setp.eq.s32 	%p100, %r14192, 0;
	@%p100 bra 	$L__BB0_186;
	add.s32 	%r14193, %r18889, -5;
	shr.s32 	%r14194, %r14193, 31;
	shr.u32 	%r14195, %r14194, 29;
	add.s32 	%r14196, %r14193, %r14195;
	and.b32  	%r14197, %r14196, -8;
	sub.s32 	%r14198, %r14197, %r14193;
	add.s32 	%r14199, %r14198, 7;
	shr.s32 	%r14200, %r14196, 3;
	mov.b32 	%r14201, 1;
	shl.b32 	%r14202, %r14201, %r14199;
	cvt.s64.s32 	%rd299, %r14200;
	add.s64 	%rd300, %rd2, %rd299;
	ld.local.u8 	%rs299, [%rd300];
	cvt.u16.u32 	%rs300, %r14202;
	or.b16  	%rs301, %rs299, %rs300;
	st.local.u8 	[%rd300], %rs301;
$L__BB0_186:
	and.b32  	%r14203, %r59, 512;
	setp.eq.s32 	%p101, %r14203, 0;
	@%p101 bra 	$L__BB0_188;
	add.s32 	%r14204, %r18889, -4;
	shr.s32 	%r14205, %r14204, 31;
	shr.u32 	%r14206, %r14205, 29;
	add.s32 	%r14207, %r14204, %r14206;
	and.b32  	%r14208, %r14207, -8;
	sub.s32 	%r14209, %r14208, %r14204;
	add.s32 	%r14210, %r14209, 7;
	shr.s32 	%r14211, %r14207, 3;
	mov.b32 	%r14212, 1;
	shl.b32 	%r14213, %r14212, %r14210;
	cvt.s64.s32 	%rd301, %r14211;
	add.s64 	%rd302, %rd2, %rd301;
	ld.local.u8 	%rs302, [%rd302];
	cvt.u16.u32 	%rs303, %r14213;
	or.b16  	%rs304, %rs302, %rs303;
	st.local.u8 	[%rd302], %rs304;
$L__BB0_188:
	and.b32  	%r14214, %r59, 256;
	setp.eq.s32 	%p102, %r14214, 0;
	@%p102 bra 	$L__BB0_190;
	add.s32 	%r14215, %r18889, -3;
	shr.s32 	%r14216, %r14215, 31;
	shr.u32 	%r14217, %r14216, 29;
	add.s32 	%r14218, %r14215, %r14217;
	and.b32  	%r14219, %r14218, -8;
	sub.s32 	%r14220, %r14219, %r14215;
	add.s32 	%r14221, %r14220, 7;
	shr.s32 	%r14222, %r14218, 3;
	mov.b32 	%r14223, 1;
	shl.b32 	%r14224, %r14223, %r14221;
	cvt.s64.s32 	%rd303, %r14222;
	add.s64 	%rd304, %rd2, %rd303;
	ld.local.u8 	%rs305, [%rd304];
	cvt.u16.u32 	%rs306, %r14224;
	or.b16  	%rs307, %rs305, %rs306;
	st.local.u8 	[%rd304], %rs307;
$L__BB0_190:
	and.b32  	%r14225, %r59, 128;
	setp.eq.s32 	%p103, %r14225, 0;
	@%p103 bra 	$L__BB0_192;
	add.s32 	%r14226, %r18889, -2;
	shr.s32 	%r14227, %r14226, 31;
	shr.u32 	%r14228, %r14227, 29;
	add.s32 	%r14229, %r14226, %r14228;
	and.b32  	%r14230, %r14229, -8;
	sub.s32 	%r14231, %r14230, %r14226;
	add.s32 	%r14232, %r14231, 7;
	shr.s32 	%r14233, %r14229, 3;
	mov.b32 	%r14234, 1;
	shl.b32 	%r14235, %r14234, %r14232;
	cvt.s64.s32 	%rd305, %r14233;
	add.s64 	%rd306, %rd2, %rd305;
	ld.local.u8 	%rs308, [%rd306];
	cvt.u16.u32 	%rs309, %r14235;
	or.b16  	%rs310, %rs308, %rs309;
	st.local.u8 	[%rd306], %rs310;
$L__BB0_192:
	and.b32  	%r14236, %r59, 64;
	setp.eq.s32 	%p104, %r14236, 0;
	@%p104 bra 	$L__BB0_194;
	add.s32 	%r14237, %r18889, -1;
	shr.s32 	%r14238, %r14237, 31;
	shr.u32 	%r14239, %r14238, 29;
	add.s32 	%r14240, %r14237, %r14239;
	and.b32  	%r14241, %r14240, -8;
	sub.s32 	%r14242, %r14241, %r14237;
	add.s32 	%r14243, %r14242, 7;
	shr.s32 	%r14244, %r14240, 3;
	mov.b32 	%r14245, 1;
	shl.b32 	%r14246, %r14245, %r14243;
	cvt.s64.s32 	%rd307, %r14244;
	add.s64 	%rd308, %rd2, %rd307;
	ld.local.u8 	%rs311, [%rd308];
	cvt.u16.u32 	%rs312, %r14246;
	or.b16  	%rs313, %rs311, %rs312;
	st.local.u8 	[%rd308], %rs313;
$L__BB0_194:
	and.b32  	%r14247, %r59, 32;
	setp.eq.s32 	%p105, %r14247, 0;
	@%p105 bra 	$L__BB0_196;
	shr.s32 	%r14248, %r18889, 31;
	shr.u32 	%r14249, %r14248, 29;
	add.s32 	%r14250, %r18889, %r14249;
	and.b32  	%r14251, %r14250, -8;
	sub.s32 	%r14252, %r14251, %r18889;
	add.s32 	%r14253, %r14252, 7;
	shr.s32 	%r14254, %r14250, 3;
	mov.b32 	%r14255, 1;
	shl.b32 	%r14256, %r14255, %r14253;
	cvt.s64.s32 	%rd309, %r14254;
	add.s64 	%rd310, %rd2, %rd309;
	ld.local.u8 	%rs314, [%rd310];
	cvt.u16.u32 	%rs315, %r14256;
	or.b16  	%rs316, %rs314, %rs315;
	st.local.u8 	[%rd310], %rs316;
$L__BB0_196:
	and.b32  	%r14257, %r59, 16;
	setp.eq.s32 	%p106, %r14257, 0;
	@%p106 bra 	$L__BB0_198;
	add.s32 	%r14258, %r18889, 1;
	shr.s32 	%r14259, %r14258, 31;
	shr.u32 	%r14260, %r14259, 29;
	add.s32 	%r14261, %r14258, %r14260;
	and.b32  	%r14262, %r14261, -8;
	sub.s32 	%r14263, %r14262, %r14258;
	add.s32 	%r14264, %r14263, 7;
	shr.s32 	%r14265, %r14261, 3;
	mov.b32 	%r14266, 1;
	shl.b32 	%r14267, %r14266, %r14264;
	cvt.s64.s32 	%rd311, %r14265;
	add.s64 	%rd312, %rd2, %rd311;
	ld.local.u8 	%rs317, [%rd312];
	cvt.u16.u32 	%rs318, %r14267;
	or.b16  	%rs319, %rs317, %rs318;
	st.local.u8 	[%rd312], %rs319;
$L__BB0_198:
	and.b32  	%r14268, %r59, 8;
	setp.eq.s32 	%p107, %r14268, 0;
	@%p107 bra 	$L__BB0_200;
	add.s32 	%r14269, %r18889, 2;
	shr.s32 	%r14270, %r14269, 31;
	shr.u32 	%r14271, %r14270, 29;
	add.s32 	%r14272, %r14269, %r14271;
	and.b32  	%r14273, %r14272, -8;
	sub.s32 	%r14274, %r14273, %r14269;
	add.s32 	%r14275, %r14274, 7;
	shr.s32 	%r14276, %r14272, 3;
	mov.b32 	%r14277, 1;
	shl.b32 	%r14278, %r14277, %r14275;
	cvt.s64.s32 	%rd313, %r14276;
	add.s64 	%rd314, %rd2, %rd313;
	ld.local.u8 	%rs320, [%rd314];
	cvt.u16.u32 	%rs321, %r14278;
	or.b16  	%rs322, %rs320, %rs321;
	st.local.u8 	[%rd314], %rs322;
$L__BB0_200:
	and.b32  	%r14279, %r59, 4;
	setp.eq.s32 	%p108, %r14279, 0;
	@%p108 bra 	$L__BB0_202;
	add.s32 	%r14280, %r18889, 3;
	shr.s32 	%r14281, %r14280, 31;
	shr.u32 	%r14282, %r14281, 29;
	add.s32 	%r14283, %r14280, %r14282;
	and.b32  	%r14284, %r14283, -8;
	sub.s32 	%r14285, %r14284, %r14280;
	add.s32 	%r14286, %r14285, 7;
	shr.s32 	%r14287, %r14283, 3;
	mov.b32 	%r14288, 1;
	shl.b32 	%r14289, %r14288, %r14286;
	cvt.s64.s32 	%rd315, %r14287;
	add.s64 	%rd316, %rd2, %rd315;
	ld.local.u8 	%rs323, [%rd316];
	cvt.u16.u32 	%rs324, %r14289;
	or.b16  	%rs325, %rs323, %rs324;
	st.local.u8 	[%rd316], %rs325;
$L__BB0_202:
	and.b32  	%r14290, %r59, 2;
	setp.eq.s32 	%p109, %r14290, 0;
	@%p109 bra 	$L__BB0_204;
	add.s32 	%r14291, %r18889, 4;
	shr.s32 	%r14292, %r14291, 31;
	shr.u32 	%r14293, %r14292, 29;
	add.s32 	%r14294, %r14291, %r14293;
	and.b32  	%r14295, %r14294, -8;
	sub.s32 	%r14296, %r14295, %r14291;
	add.s32 	%r14297, %r14296, 7;
	shr.s32 	%r14298, %r14294, 3;
	mov.b32 	%r14299, 1;
	shl.b32 	%r14300, %r14299, %r14297;
	cvt.s64.s32 	%rd317, %r14298;
	add.s64 	%rd318, %rd2, %rd317;
	ld.local.u8 	%rs326, [%rd318];
	cvt.u16.u32 	%rs327, %r14300;
	or.b16  	%rs328, %rs326, %rs327;
	st.local.u8 	[%rd318], %rs328;
$L__BB0_204:
	and.b32  	%r14301, %r59, 1;
	setp.eq.b32 	%p110, %r14301, 1;
	not.pred 	%p111, %p110;
	@%p111 bra 	$L__BB0_206;
	add.s32 	%r14302, %r18889, 5;
	shr.s32 	%r14303, %r14302, 31;
	shr.u32 	%r14304, %r14303, 29;
	add.s32 	%r14305, %r14302, %r14304;
	and.b32  	%r14306, %r14305, -8;
	sub.s32 	%r14307, %r14306, %r14302;
	add.s32 	%r14308, %r14307, 7;
	shr.s32 	%r14309, %r14305, 3;
	mov.b32 	%r14310, 1;
	shl.b32 	%r14311, %r14310, %r14308;
	cvt.s64.s32 	%rd319, %r14309;
	add.s64 	%rd320, %rd2, %rd319;
	ld.local.u8 	%rs329, [%rd320];
	cvt.u16.u32 	%rs330, %r14311;
	or.b16  	%rs331, %rs329, %rs330;
	st.local.u8 	[%rd320], %rs331;
$L__BB0_206:
	add.s32 	%r18889, %r18889, 11;
	add.s64 	%rd371, %rd371, 2;
	setp.ne.s32 	%p112, %r18889, 269;
	@%p112 bra 	$L__BB0_184;
	ld.local.u8 	%r14312, [%rd2+1];
	ld.local.u8 	%rs332, [%rd2+2];
	ld.local.u8 	%r14313, [%rd2+3];
	ld.local.u8 	%r14314, [%rd2+5];
	ld.local.u8 	%rs333, [%rd2+6];
	ld.local.u8 	%r14315, [%rd2+7];
	ld.local.u8 	%r14316, [%rd2+9];
	ld.local.u8 	%rs334, [%rd2+10];
	ld.local.u8 	%r14317, [%rd2+11];
	ld.local.u8 	%r14318, [%rd2+13];
	ld.local.u8 	%rs335, [%rd2+14];
	ld.local.u8 	%r14319, [%rd2+15];
	ld.local.u8 	%r14320, [%rd2+17];
	ld.local.u8 	%rs336, [%rd2+18];
	ld.local.u8 	%r14321, [%rd2+19];
	ld.local.u8 	%r14322, [%rd2+21];
	ld.local.u8 	%rs337, [%rd2+22];
	ld.local.u8 	%r14323, [%rd2+23];
	ld.local.u8 	%r14324, [%rd2+25];
	ld.local.u8 	%rs338, [%rd2+26];
	ld.local.u8 	%r14325, [%rd2+27];
	ld.local.u8 	%r14326, [%rd2+29];
	ld.local.u8 	%rs339, [%rd2+30];
	ld.local.u8 	%r14327, [%rd2+31];
	ld.local.u8 	%r14328, [%rd2];
	shl.b32 	%r14329, %r14328, 24;
	shl.b32 	%r14330, %r14312, 16;
	or.b32  	%r14331, %r14330, %r14329;
	mul.wide.u16 	%r14332, %rs332, 256;
	or.b32  	%r14333, %r14331, %r14332;
	or.b32  	%r14334, %r14333, %r14313;
	ld.local.u8 	%r14335, [%rd2+4];
	shl.b32 	%r14336, %r14335, 24;
	shl.b32 	%r14337, %r14314, 16;
	or.b32  	%r14338, %r14337, %r14336;
	mul.wide.u16 	%r14339, %rs333, 256;
	or.b32  	%r14340, %r14338, %r14339;
	or.b32  	%r14341, %r14340, %r14315;
	ld.local.u8 	%r14342, [%rd2+8];
	shl.b32 	%r14343, %r14342, 24;
	shl.b32 	%r14344, %r14316, 16;
	or.b32  	%r14345, %r14344, %r14343;
	mul.wide.u16 	%r14346, %rs334, 256;
	or.b32  	%r14347, %r14345, %r14346;
	or.b32  	%r14348, %r14347, %r14317;
	ld.local.u8 	%r14349, [%rd2+12];
	shl.b32 	%r14350, %r14349, 24;
	shl.b32 	%r14351, %r14318, 16;
	or.b32  	%r14352, %r14351, %r14350;
	mul.wide.u16 	%r14353, %rs335, 256;
	or.b32  	%r14354, %r14352, %r14353;
	or.b32  	%r14355, %r14354, %r14319;
	ld.local.u8 	%r14356, [%rd2+16];
	shl.b32 	%r14357, %r14356, 24;
	shl.b32 	%r14358, %r14320, 16;
	or.b32  	%r14359, %r14358, %r14357;
	mul.wide.u16 	%r14360, %rs336, 256;
	or.b32  	%r14361, %r14359, %r14360;
	or.b32  	%r14362, %r14361, %r14321;
	ld.local.u8 	%r14363, [%rd2+20];
	shl.b32 	%r14364, %r14363, 24;
	shl.b32 	%r14365, %r14322, 16;
	or.b32  	%r14366, %r14365, %r14364;
	mul.wide.u16 	%r14367, %rs337, 256;
	or.b32  	%r14368, %r14366, %r14367;
	or.b32  	%r14369, %r14368, %r14323;
	ld.local.u8 	%r14370, [%rd2+24];
	shl.b32 	%r14371, %r14370, 24;
	shl.b32 	%r14372, %r14324, 16;
	or.b32  	%r14373, %r14372, %r14371;
	mul.wide.u16 	%r14374, %rs338, 256;
	or.b32  	%r14375, %r14373, %r14374;
	or.b32  	%r14376, %r14375, %r14325;
	ld.local.u8 	%r14377, [%rd2+28];
	shl.b32 	%r14378, %r14377, 24;
	shl.b32 	%r14379, %r14326, 16;
	or.b32  	%r14380, %r14379, %r14378;
	mul.wide.u16 	%r14381, %rs339, 256;
	or.b32  	%r14382, %r14380, %r14381;
	or.b32  	%r14383, %r14382, %r14327;
	shf.l.wrap.b32 	%r14384, %r14341, %r14341, 25;
	shf.l.wrap.b32 	%r14385, %r14340, %r14341, 14;
	xor.b32  	%r14386, %r14384, %r14385;
	shr.u32 	%r14387, %r14341, 3;
	xor.b32  	%r14388, %r14386, %r14387;
	add.s32 	%r14389, %r14334, %r14388;
	shf.l.wrap.b32 	%r14390, %r14348, %r14348, 25;
	shf.l.wrap.b32 	%r14391, %r14347, %r14348, 14;
	xor.b32  	%r14392, %r14390, %r14391;
	shr.u32 	%r14393, %r14348, 3;
	xor.b32  	%r14394, %r14392, %r14393;
	add.s32 	%r14395, %r14341, %r14394;
	add.s32 	%r14396, %r14395, 10485760;
	shf.l.wrap.b32 	%r14397, %r14389, %r14389, 15;
	shf.l.wrap.b32 	%r14398, %r14389, %r14389, 13;
	xor.b32  	%r14399, %r14397, %r14398;
	shr.u32 	%r14400, %r14389, 10;
	xor.b32  	%r14401, %r14399, %r14400;
	shf.l.wrap.b32 	%r14402, %r14355, %r14355, 25;
	shf.l.wrap.b32 	%r14403, %r14354, %r14355, 14;
	xor.b32  	%r14404, %r14402, %r14403;
	shr.u32 	%r14405, %r14355, 3;
	xor.b32  	%r14406, %r14404, %r14405;
	add.s32 	%r14407, %r14401, %r14348;
	add.s32 	%r14408, %r14407, %r14406;
	shf.l.wrap.b32 	%r14409, %r14396, %r14396, 15;
	shf.l.wrap.b32 	%r14410, %r14396, %r14396, 13;
	xor.b32  	%r14411, %r14409, %r14410;
	shr.u32 	%r14412, %r14396, 10;
	xor.b32  	%r14413, %r14411, %r14412;
	shf.l.wrap.b32 	%r14414, %r14362, %r14362, 25;
	shf.l.wrap.b32 	%r14415, %r14361, %r14362, 14;
	xor.b32  	%r14416, %r14414, %r14415;
	shr.u32 	%r14417, %r14362, 3;
	xor.b32  	%r14418, %r14416, %r14417;
	add.s32 	%r14419, %r14413, %r14355;
	add.s32 	%r14420, %r14419, %r14418;
	shf.l.wrap.b32 	%r14421, %r14408, %r14408, 15;
	shf.l.wrap.b32 	%r14422, %r14408, %r14408, 13;
	xor.b32  	%r14423, %r14421, %r14422;
	shr.u32 	%r14424, %r14408, 10;
	xor.b32  	%r14425, %r14423, %r14424;
	shf.l.wrap.b32 	%r14426, %r14369, %r14369, 25;
	shf.l.wrap.b32 	%r14427, %r14368, %r14369, 14;
	xor.b32  	%r14428, %r14426, %r14427;
	shr.u32 	%r14429, %r14369, 3;
	xor.b32  	%r14430, %r14428, %r14429;
	add.s32 	%r14431, %r14425, %r14362;
	add.s32 	%r14432, %r14431, %r14430;
	shf.l.wrap.b32 	%r14433, %r14420, %r14420, 15;
	shf.l.wrap.b32 	%r14434, %r14420, %r14420, 13;
	xor.b32  	%r14435, %r14433, %r14434;
	shr.u32 	%r14436, %r14420, 10;
	xor.b32  	%r14437, %r14435, %r14436;
	shf.l.wrap.b32 	%r14438, %r14376, %r14376, 25;
	shf.l.wrap.b32 	%r14439, %r14375, %r14376, 14;
	xor.b32  	%r14440, %r14438, %r14439;
	shr.u32 	%r14441, %r14376, 3;
	xor.b32  	%r14442, %r14440, %r14441;
	add.s32 	%r14443, %r14437, %r14369;
	add.s32 	%r14444, %r14443, %r14442;
	shf.l.wrap.b32 	%r14445, %r14432, %r14432, 15;
	shf.l.wrap.b32 	%r14446, %r14432, %r14432, 13;
	xor.b32  	%r14447, %r14445, %r14446;
	shr.u32 	%r14448, %r14432, 10;
	xor.b32  	%r14449, %r14447, %r14448;
	add.s32 	%r14450, %r14449, %r14376;
	shf.l.wrap.b32 	%r14451, %r14383, %r14383, 25;
	shf.l.wrap.b32 	%r14452, %r14382, %r14383, 14;
	xor.b32  	%r14453, %r14451, %r14452;
	shr.u32 	%r14454, %r14383, 3;
	xor.b32  	%r14455, %r14453, %r14454;
	add.s32 	%r14456, %r14450, %r14455;
	add.s32 	%r14457, %r14456, 256;
	shf.l.wrap.b32 	%r14458, %r14444, %r14444, 15;
	shf.l.wrap.b32 	%r14459, %r14444, %r14444, 13;
	xor.b32  	%r14460, %r14458, %r14459;
	shr.u32 	%r14461, %r14444, 10;
	xor.b32  	%r14462, %r14460, %r14461;
	add.s32 	%r14463, %r14462, %r14389;
	add.s32 	%r14464, %r14463, %r14383;
	add.s32 	%r14465, %r14464, 285220864;
	shf.l.wrap.b32 	%r14466, %r14457, %r14457, 15;
	shf.l.wrap.b32 	%r14467, %r14457, %r14457, 13;
	xor.b32  	%r14468, %r14466, %r14467;
	shr.u32 	%r14469, %r14457, 10;
	xor.b32  	%r14470, %r14468, %r14469;
	add.s32 	%r14471, %r14470, %r14396;
	xor.b32  	%r14472, %r14471, -2147483648;
	shf.l.wrap.b32 	%r14473, %r14465, %r14465, 15;
	shf.l.wrap.b32 	%r14474, %r14465, %r14465, 13;
	xor.b32  	%r14475, %r14473, %r14474;
	shr.u32 	%r14476, %r14465, 10;
	xor.b32  	%r14477, %r14475, %r14476;
	add.s32 	%r14478, %r14477, %r14408;
	shf.l.wrap.b32 	%r14479, %r14472, %r14471, 15;
	shf.l.wrap.b32 	%r14480, %r14472, %r14471, 13;
	xor.b32  	%r14481, %r14479, %r14480;
	shr.u32 	%r14482, %r14472, 10;
	xor.b32  	%r14483, %r14481, %r14482;
	add.s32 	%r14484, %r14483, %r14420;
	shf.l.wrap.b32 	%r14485, %r14478, %r14478, 15;
	shf.l.wrap.b32 	%r14486, %r14478, %r14478, 13;
	xor.b32  	%r14487, %r14485, %r14486;
	shr.u32 	%r14488, %r14478, 10;
	xor.b32  	%r14489, %r14487, %r14488;
	add.s32 	%r14490, %r14489, %r14432;
	shf.l.wrap.b32 	%r14491, %r14484, %r14484, 15;
	shf.l.wrap.b32 	%r14492, %r14484, %r14484, 13;
	xor.b32  	%r14493, %r14491, %r14492;
	shr.u32 	%r14494, %r14484, 10;
	xor.b32  	%r14495, %r14493, %r14494;
	add.s32 	%r14496, %r14495, %r14444;
	shf.l.wrap.b32 	%r14497, %r14490, %r14490, 15;
	shf.l.wrap.b32 	%r14498, %r14490, %r14490, 13;
	xor.b32  	%r14499, %r14497, %r14498;
	shr.u32 	%r14500, %r14490, 10;
	xor.b32  	%r14501, %r14499, %r14500;
	add.s32 	%r14502, %r14501, %r14457;
	shf.l.wrap.b32 	%r14503, %r14496, %r14496, 15;
	shf.l.wrap.b32 	%r14504, %r14496, %r14496, 13;
	xor.b32  	%r14505, %r14503, %r14504;
	shr.u32 	%r14506, %r14496, 10;
	xor.b32  	%r14507, %r14505, %r14506;
	add.s32 	%r14508, %r14507, %r14465;
	add.s32 	%r14509, %r14508, 4194338;
	shf.l.wrap.b32 	%r14510, %r14502, %r14502, 15;
	shf.l.wrap.b32 	%r14511, %r14502, %r14502, 13;
	xor.b32  	%r14512, %r14510, %r14511;
	shr.u32 	%r14513, %r14502, 10;
	xor.b32  	%r14514, %r14512, %r14513;
	add.s32 	%r14515, %r14514, %r14472;
	shf.l.wrap.b32 	%r14516, %r14389, %r14389, 25;
	shf.l.wrap.b32 	%r14517, %r14389, %r14389, 14;
	xor.b32  	%r14518, %r14516, %r14517;
	shr.u32 	%r14519, %r14389, 3;
	xor.b32  	%r14520, %r14518, %r14519;
	add.s32 	%r14521, %r14515, %r14520;
	add.s32 	%r14522, %r14521, 256;
	shf.l.wrap.b32 	%r14523, %r14509, %r14509, 15;
	shf.l.wrap.b32 	%r14524, %r14509, %r14509, 13;
	xor.b32  	%r14525, %r14523, %r14524;
	shr.u32 	%r14526, %r14509, 10;
	xor.b32  	%r14527, %r14525, %r14526;
	add.s32 	%r14528, %r14527, %r14478;
	shf.l.wrap.b32 	%r14529, %r14396, %r14396, 25;
	shf.l.wrap.b32 	%r14530, %r14396, %r14396, 14;
	xor.b32  	%r14531, %r14529, %r14530;
	shr.u32 	%r14532, %r14396, 3;
	xor.b32  	%r14533, %r14531, %r14532;
	add.s32 	%r14534, %r14528, %r14389;
	add.s32 	%r14535, %r14534, %r14533;
	shf.l.wrap.b32 	%r14536, %r14522, %r14522, 15;
	shf.l.wrap.b32 	%r14537, %r14522, %r14522, 13;
	xor.b32  	%r14538, %r14536, %r14537;
	shr.u32 	%r14539, %r14522, 10;
	xor.b32  	%r14540, %r14538, %r14539;
	add.s32 	%r14541, %r14540, %r14484;
	shf.l.wrap.b32 	%r14542, %r14408, %r14408, 25;
	shf.l.wrap.b32 	%r14543, %r14408, %r14408, 14;
	xor.b32  	%r14544, %r14542, %r14543;
	shr.u32 	%r14545, %r14408, 3;
	xor.b32  	%r14546, %r14544, %r14545;
	add.s32 	%r14547, %r14541, %r14396;
	add.s32 	%r14548, %r14547, %r14546;
	shf.l.wrap.b32 	%r14549, %r14535, %r14535, 15;
	shf.l.wrap.b32 	%r14550, %r14535, %r14535, 13;
	xor.b32  	%r14551, %r14549, %r14550;
	shr.u32 	%r14552, %r14535, 10;
	xor.b32  	%r14553, %r14551, %r14552;
	add.s32 	%r14554, %r14553, %r14490;
	shf.l.wrap.b32 	%r14555, %r14420, %r14420, 25;
	shf.l.wrap.b32 	%r14556, %r14420, %r14420, 14;
	xor.b32  	%r14557, %r14555, %r14556;
	shr.u32 	%r14558, %r14420, 3;
	xor.b32  	%r14559, %r14557, %r14558;
	add.s32 	%r14560, %r14554, %r14408;
	add.s32 	%r14561, %r14560, %r14559;
	shf.l.wrap.b32 	%r14562, %r14548, %r14548, 15;
	shf.l.wrap.b32 	%r14563, %r14548, %r14548, 13;
	xor.b32  	%r14564, %r14562, %r14563;
	shr.u32 	%r14565, %r14548, 10;
	xor.b32  	%r14566, %r14564, %r14565;
	add.s32 	%r14567, %r14566, %r14496;
	shf.l.wrap.b32 	%r14568, %r14432, %r14432, 25;
	shf.l.wrap.b32 	%r14569, %r14432, %r14432, 14;
	xor.b32  	%r14570, %r14568, %r14569;
	shr.u32 	%r14571, %r14432, 3;
	xor.b32  	%r14572, %r14570, %r14571;
	add.s32 	%r14573, %r14567, %r14420;
	add.s32 	%r14574, %r14573, %r14572;
	shf.l.wrap.b32 	%r14575, %r14561, %r14561, 15;
	shf.l.wrap.b32 	%r14576, %r14561, %r14561, 13;
	xor.b32  	%r14577, %r14575, %r14576;
	shr.u32 	%r14578, %r14561, 10;
	xor.b32  	%r14579, %r14577, %r14578;
	add.s32 	%r14580, %r14579, %r14502;
	shf.l.wrap.b32 	%r14581, %r14444, %r14444, 25;
	shf.l.wrap.b32 	%r14582, %r14444, %r14444, 14;
	xor.b32  	%r14583, %r14581, %r14582;
	shr.u32 	%r14584, %r14444, 3;
	xor.b32  	%r14585, %r14583, %r14584;
	add.s32 	%r14586, %r14580, %r14432;
	add.s32 	%r14587, %r14586, %r14585;
	shf.l.wrap.b32 	%r14588, %r14574, %r14574, 15;
	shf.l.wrap.b32 	%r14589, %r14574, %r14574, 13;
	xor.b32  	%r14590, %r14588, %r14589;
	shr.u32 	%r14591, %r14574, 10;
	xor.b32  	%r14592, %r14590, %r14591;
	add.s32 	%r14593, %r14592, %r14509;
	shf.l.wrap.b32 	%r14594, %r14457, %r14457, 25;
	shf.l.wrap.b32 	%r14595, %r14457, %r14457, 14;
	xor.b32  	%r14596, %r14594, %r14595;
	shr.u32 	%r14597, %r14457, 3;
	xor.b32  	%r14598, %r14596, %r14597;
	add.s32 	%r14599, %r14593, %r14444;
	add.s32 	%r14600, %r14599, %r14598;
	shf.l.wrap.b32 	%r14601, %r14587, %r14587, 15;
	shf.l.wrap.b32 	%r14602, %r14587, %r14587, 13;
	xor.b32  	%r14603, %r14601, %r14602;
	shr.u32 	%r14604, %r14587, 10;
	xor.b32  	%r14605, %r14603, %r14604;
	add.s32 	%r14606, %r14605, %r14522;
	shf.l.wrap.b32 	%r14607, %r14465, %r14465, 25;
	shf.l.wrap.b32 	%r14608, %r14465, %r14465, 14;
	xor.b32  	%r14609, %r14607, %r14608;
	shr.u32 	%r14610, %r14465, 3;
	xor.b32  	%r14611, %r14609, %r14610;
	add.s32 	%r14612, %r14606, %r14457;
	add.s32 	%r14613, %r14612, %r14611;
	shf.l.wrap.b32 	%r14614, %r14600, %r14600, 15;
	shf.l.wrap.b32 	%r14615, %r14600, %r14600, 13;
	xor.b32  	%r14616, %r14614, %r14615;
	shr.u32 	%r14617, %r14600, 10;
	xor.b32  	%r14618, %r14616, %r14617;
	add.s32 	%r14619, %r14618, %r14535;
	shf.l.wrap.b32 	%r14620, %r14472, %r14471, 25;
	shf.l.wrap.b32 	%r14621, %r14472, %r14471, 14;
	xor.b32  	%r14622, %r14620, %r14621;
	shr.u32 	%r14623, %r14472, 3;
	xor.b32  	%r14624, %r14622, %r14623;
	add.s32 	%r14625, %r14619, %r14465;
	add.s32 	%r14626, %r14625, %r14624;
	shf.l.wrap.b32 	%r14627, %r14613, %r14613, 15;
	shf.l.wrap.b32 	%r14628, %r14613, %r14613, 13;
	xor.b32  	%r14629, %r14627, %r14628;
	shr.u32 	%r14630, %r14613, 10;
	xor.b32  	%r14631, %r14629, %r14630;
	add.s32 	%r14632, %r14631, %r14548;
	shf.l.wrap.b32 	%r14633, %r14478, %r14478, 25;
	shf.l.wrap.b32 	%r14634, %r14478, %r14478, 14;
	xor.b32  	%r14635, %r14633, %r14634;
	shr.u32 	%r14636, %r14478, 3;
	xor.b32  	%r14637, %r14635, %r14636;
	add.s32 	%r14638, %r14632, %r14472;
	add.s32 	%r14639, %r14638, %r14637;
	shf.l.wrap.b32 	%r14640, %r14626, %r14626, 15;
	shf.l.wrap.b32 	%r14641, %r14626, %r14626, 13;
	xor.b32  	%r14642, %r14640, %r14641;
	shr.u32 	%r14643, %r14626, 10;
	xor.b32  	%r14644, %r14642, %r14643;
	add.s32 	%r14645, %r14644, %r14561;
	shf.l.wrap.b32 	%r14646, %r14484, %r14484, 25;
	shf.l.wrap.b32 	%r14647, %r14484, %r14484, 14;
	xor.b32  	%r14648, %r14646, %r14647;
	shr.u32 	%r14649, %r14484, 3;
	xor.b32  	%r14650, %r14648, %r14649;
	add.s32 	%r14651, %r14645, %r14478;
	add.s32 	%r14652, %r14651, %r14650;
	shf.l.wrap.b32 	%r14653, %r14639, %r14639, 15;
	shf.l.wrap.b32 	%r14654, %r14639, %r14639, 13;
	xor.b32  	%r14655, %r14653, %r14654;
	shr.u32 	%r14656, %r14639, 10;
	xor.b32  	%r14657, %r14655, %r14656;
	add.s32 	%r14658, %r14657, %r14574;
	shf.l.wrap.b32 	%r14659, %r14490, %r14490, 25;
	shf.l.wrap.b32 	%r14660, %r14490, %r14490, 14;
	xor.b32  	%r14661, %r14659, %r14660;
	shr.u32 	%r14662, %r14490, 3;
	xor.b32  	%r14663, %r14661, %r14662;
	add.s32 	%r14664, %r14658, %r14484;
	add.s32 	%r14665, %r14664, %r14663;
	shf.l.wrap.b32 	%r14666, %r14652, %r14652, 15;
	shf.l.wrap.b32 	%r14667, %r14652, %r14652, 13;
	xor.b32  	%r14668, %r14666, %r14667;
	shr.u32 	%r14669, %r14652, 10;
	xor.b32  	%r14670, %r14668, %r14669;
	add.s32 	%r14671, %r14670, %r14587;
	shf.l.wrap.b32 	%r14672, %r14496, %r14496, 25;
	shf.l.wrap.b32 	%r14673, %r14496, %r14496, 14;
	xor.b32  	%r14674, %r14672, %r14673;
	shr.u32 	%r14675, %r14496, 3;
	xor.b32  	%r14676, %r14674, %r14675;
	add.s32 	%r14677, %r14671, %r14490;
	add.s32 	%r14678, %r14677, %r14676;
	shf.l.wrap.b32 	%r14679, %r14665, %r14665, 15;
	shf.l.wrap.b32 	%r14680, %r14665, %r14665, 13;
	xor.b32  	%r14681, %r14679, %r14680;
	shr.u32 	%r14682, %r14665, 10;
	xor.b32  	%r14683, %r14681, %r14682;
	add.s32 	%r14684, %r14683, %r14600;
	shf.l.wrap.b32 	%r14685, %r14502, %r14502, 25;
	shf.l.wrap.b32 	%r14686, %r14502, %r14502, 14;
	xor.b32  	%r14687, %r14685, %r14686;
	shr.u32 	%r14688, %r14502, 3;
	xor.b32  	%r14689, %r14687, %r14688;
	add.s32 	%r14690, %r14684, %r14496;
	add.s32 	%r14691, %r14690, %r14689;
	shf.l.wrap.b32 	%r14692, %r14678, %r14678, 15;
	shf.l.wrap.b32 	%r14693, %r14678, %r14678, 13;
	xor.b32  	%r14694, %r14692, %r14693;
	shr.u32 	%r14695, %r14678, 10;
	xor.b32  	%r14696, %r14694, %r14695;
	add.s32 	%r14697, %r14696, %r14613;
	shf.l.wrap.b32 	%r14698, %r14509, %r14509, 25;
	shf.l.wrap.b32 	%r14699, %r14509, %r14509, 14;
	xor.b32  	%r14700, %r14698, %r14699;
	shr.u32 	%r14701, %r14509, 3;
	xor.b32  	%r14702, %r14700, %r14701;
	add.s32 	%r14703, %r14697, %r14502;
	add.s32 	%r14704, %r14703, %r14702;
	shf.l.wrap.b32 	%r14705, %r14691, %r14691, 15;
	shf.l.wrap.b32 	%r14706, %r14691, %r14691, 13;
	xor.b32  	%r14707, %r14705, %r14706;
	shr.u32 	%r14708, %r14691, 10;
	xor.b32  	%r14709, %r14707, %r14708;
	add.s32 	%r14710, %r14709, %r14626;
	shf.l.wrap.b32 	%r14711, %r14522, %r14522, 25;
	shf.l.wrap.b32 	%r14712, %r14522, %r14522, 14;
	xor.b32  	%r14713, %r14711, %r14712;
	shr.u32 	%r14714, %r14522, 3;
	xor.b32  	%r14715, %r14713, %r14714;
	add.s32 	%r14716, %r14710, %r14509;
	add.s32 	%r14717, %r14716, %r14715;
	shf.l.wrap.b32 	%r14718, %r14704, %r14704, 15;
	shf.l.wrap.b32 	%r14719, %r14704, %r14704, 13;
	xor.b32  	%r14720, %r14718, %r14719;
	shr.u32 	%r14721, %r14704, 10;
	xor.b32  	%r14722, %r14720, %r14721;
	add.s32 	%r14723, %r14722, %r14639;
	shf.l.wrap.b32 	%r14724, %r14535, %r14535, 25;
	shf.l.wrap.b32 	%r14725, %r14535, %r14535, 14;
	xor.b32  	%r14726, %r14724, %r14725;
	shr.u32 	%r14727, %r14535, 3;
	xor.b32  	%r14728, %r14726, %r14727;
	add.s32 	%r14729, %r14723, %r14522;
	add.s32 	%r14730, %r14729, %r14728;
	shf.l.wrap.b32 	%r14731, %r14717, %r14717, 15;
	shf.l.wrap.b32 	%r14732, %r14717, %r14717, 13;
	xor.b32  	%r14733, %r14731, %r14732;
	shr.u32 	%r14734, %r14717, 10;
	xor.b32  	%r14735, %r14733, %r14734;
	add.s32 	%r14736, %r14735, %r14652;
	shf.l.wrap.b32 	%r14737, %r14548, %r14548, 25;
	shf.l.wrap.b32 	%r14738, %r14548, %r14548, 14;
	xor.b32  	%r14739, %r14737, %r14738;
	shr.u32 	%r14740, %r14548, 3;
	xor.b32  	%r14741, %r14739, %r14740;
	add.s32 	%r14742, %r14736, %r14535;
	add.s32 	%r14743, %r14742, %r14741;
	shf.l.wrap.b32 	%r14744, %r14730, %r14730, 15;
	shf.l.wrap.b32 	%r14745, %r14730, %r14730, 13;
	xor.b32  	%r14746, %r14744, %r14745;
	shr.u32 	%r14747, %r14730, 10;
	xor.b32  	%r14748, %r14746, %r14747;
	add.s32 	%r14749, %r14748, %r14665;
	shf.l.wrap.b32 	%r14750, %r14561, %r14561, 25;
	shf.l.wrap.b32 	%r14751, %r14561, %r14561, 14;
	xor.b32  	%r14752, %r14750, %r14751;
	shr.u32 	%r14753, %r14561, 3;
	xor.b32  	%r14754, %r14752, %r14753;
	add.s32 	%r14755, %r14749, %r14548;
	add.s32 	%r14756, %r14755, %r14754;
	shf.l.wrap.b32 	%r14757, %r14743, %r14743, 15;
	shf.l.wrap.b32 	%r14758, %r14743, %r14743, 13;
	xor.b32  	%r14759, %r14757, %r14758;
	shr.u32 	%r14760, %r14743, 10;
	xor.b32  	%r14761, %r14759, %r14760;
	add.s32 	%r14762, %r14761, %r14678;
	shf.l.wrap.b32 	%r14763, %r14574, %r14574, 25;
	shf.l.wrap.b32 	%r14764, %r14574, %r14574, 14;
	xor.b32  	%r14765, %r14763, %r14764;
	shr.u32 	%r14766, %r14574, 3;
	xor.b32  	%r14767, %r14765, %r14766;
	add.s32 	%r14768, %r14762, %r14561;
	add.s32 	%r14769, %r14768, %r14767;
	shf.l.wrap.b32 	%r14770, %r14756, %r14756, 15;
	shf.l.wrap.b32 	%r14771, %r14756, %r14756, 13;
	xor.b32  	%r14772, %r14770, %r14771;
	shr.u32 	%r14773, %r14756, 10;
	xor.b32  	%r14774, %r14772, %r14773;
	add.s32 	%r14775, %r14774, %r14691;
	shf.l.wrap.b32 	%r14776, %r14587, %r14587, 25;
	shf.l.wrap.b32 	%r14777, %r14587, %r14587, 14;
	xor.b32  	%r14778, %r14776, %r14777;
	shr.u32 	%r14779, %r14587, 3;
	xor.b32  	%r14780, %r14778, %r14779;
	add.s32 	%r14781, %r14775, %r14574;
	add.s32 	%r14782, %r14781, %r14780;
	shf.l.wrap.b32 	%r14783, %r14769, %r14769, 15;
	shf.l.wrap.b32 	%r14784, %r14769, %r14769, 13;
	xor.b32  	%r14785, %r14783, %r14784;
	shr.u32 	%r14786, %r14769, 10;
	xor.b32  	%r14787, %r14785, %r14786;
	add.s32 	%r14788, %r14787, %r14704;
	shf.l.wrap.b32 	%r14789, %r14600, %r14600, 25;
	shf.l.wrap.b32 	%r14790, %r14600, %r14600, 14;
	xor.b32  	%r14791, %r14789, %r14790;
	shr.u32 	%r14792, %r14600, 3;
	xor.b32  	%r14793, %r14791, %r14792;
	add.s32 	%r14794, %r14788, %r14587;
	add.s32 	%r14795, %r14794, %r14793;
	shf.l.wrap.b32 	%r14796, %r14782, %r14782, 15;
	shf.l.wrap.b32 	%r14797, %r14782, %r14782, 13;
	xor.b32  	%r14798, %r14796, %r14797;
	shr.u32 	%r14799, %r14782, 10;
	xor.b32  	%r14800, %r14798, %r14799;
	add.s32 	%r14801, %r14800, %r14717;
	shf.l.wrap.b32 	%r14802, %r14613, %r14613, 25;
	shf.l.wrap.b32 	%r14803, %r14613, %r14613, 14;
	xor.b32  	%r14804, %r14802, %r14803;
	shr.u32 	%r14805, %r14613, 3;
	xor.b32  	%r14806, %r14804, %r14805;
	add.s32 	%r14807, %r14801, %r14600;
	add.s32 	%r14808, %r14807, %r14806;
	shf.l.wrap.b32 	%r14809, %r14795, %r14795, 15;
	shf.l.wrap.b32 	%r14810, %r14795, %r14795, 13;
	xor.b32  	%r14811, %r14809, %r14810;
	shr.u32 	%r14812, %r14795, 10;
	xor.b32  	%r14813, %r14811, %r14812;
	add.s32 	%r14814, %r14813, %r14730;
	shf.l.wrap.b32 	%r14815, %r14626, %r14626, 25;
	shf.l.wrap.b32 	%r14816, %r14626, %r14626, 14;
	xor.b32  	%r14817, %r14815, %r14816;
	shr.u32 	%r14818, %r14626, 3;
	xor.b32  	%r14819, %r14817, %r14818;
	add.s32 	%r14820, %r14814, %r14613;
	add.s32 	%r14821, %r14820, %r14819;
	shf.l.wrap.b32 	%r14822, %r14808, %r14808, 15;
	shf.l.wrap.b32 	%r14823, %r14808, %r14808, 13;
	xor.b32  	%r14824, %r14822, %r14823;
	shr.u32 	%r14825, %r14808, 10;
	xor.b32  	%r14826, %r14824, %r14825;
	add.s32 	%r14827, %r14826, %r14743;
	shf.l.wrap.b32 	%r14828, %r14639, %r14639, 25;
	shf.l.wrap.b32 	%r14829, %r14639, %r14639, 14;
	xor.b32  	%r14830, %r14828, %r14829;
	shr.u32 	%r14831, %r14639, 3;
	xor.b32  	%r14832, %r14830, %r14831;
	add.s32 	%r14833, %r14827, %r14626;
	add.s32 	%r14834, %r14833, %r14832;
	shf.l.wrap.b32 	%r14835, %r14821, %r14821, 15;
	shf.l.wrap.b32 	%r14836, %r14821, %r14821, 13;
	xor.b32  	%r14837, %r14835, %r14836;
	shr.u32 	%r14838, %r14821, 10;
	xor.b32  	%r14839, %r14837, %r14838;
	add.s32 	%r14840, %r14839, %r14756;
	shf.l.wrap.b32 	%r14841, %r14652, %r14652, 25;
	shf.l.wrap.b32 	%r14842, %r14652, %r14652, 14;
	xor.b32  	%r14843, %r14841, %r14842;
	shr.u32 	%r14844, %r14652, 3;
	xor.b32  	%r14845, %r14843, %r14844;
	add.s32 	%r14846, %r14840, %r14639;
	add.s32 	%r14847, %r14846, %r14845;
	shf.l.wrap.b32 	%r14848, %r14834, %r14834, 15;
	shf.l.wrap.b32 	%r14849, %r14834, %r14834, 13;
	xor.b32  	%r14850, %r14848, %r14849;
	shr.u32 	%r14851, %r14834, 10;
	xor.b32  	%r14852, %r14850, %r14851;
	add.s32 	%r14853, %r14852, %r14769;
	shf.l.wrap.b32 	%r14854, %r14665, %r14665, 25;
	shf.l.wrap.b32 	%r14855, %r14665, %r14665, 14;
	xor.b32  	%r14856, %r14854, %r14855;
	shr.u32 	%r14857, %r14665, 3;
	xor.b32  	%r14858, %r14856, %r14857;
	add.s32 	%r14859, %r14853, %r14652;
	add.s32 	%r14860, %r14859, %r14858;
	shf.l.wrap.b32 	%r14861, %r14847, %r14847, 15;
	shf.l.wrap.b32 	%r14862, %r14847, %r14847, 13;
	xor.b32  	%r14863, %r14861, %r14862;
	shr.u32 	%r14864, %r14847, 10;
	xor.b32  	%r14865, %r14863, %r14864;
	add.s32 	%r14866, %r14865, %r14782;
	shf.l.wrap.b32 	%r14867, %r14678, %r14678, 25;
	shf.l.wrap.b32 	%r14868, %r14678, %r14678, 14;
	xor.b32  	%r14869, %r14867, %r14868;
	shr.u32 	%r14870, %r14678, 3;
	xor.b32  	%r14871, %r14869, %r14870;
	add.s32 	%r14872, %r14866, %r14665;
	add.s32 	%r14873, %r14872, %r14871;
	shf.l.wrap.b32 	%r14874, %r14860, %r14860, 15;
	shf.l.wrap.b32 	%r14875, %r14860, %r14860, 13;
	xor.b32  	%r14876, %r14874, %r14875;
	shr.u32 	%r14877, %r14860, 10;
	xor.b32  	%r14878, %r14876, %r14877;
	add.s32 	%r14879, %r14878, %r14795;
	shf.l.wrap.b32 	%r14880, %r14691, %r14691, 25;
	shf.l.wrap.b32 	%r14881, %r14691, %r14691, 14;
	xor.b32  	%r14882, %r14880, %r14881;
	shr.u32 	%r14883, %r14691, 3;
	xor.b32  	%r14884, %r14882, %r14883;
	add.s32 	%r14885, %r14879, %r14678;
	add.s32 	%r14886, %r14885, %r14884;
	shf.l.wrap.b32 	%r14887, %r14873, %r14873, 15;
	shf.l.wrap.b32 	%r14888, %r14873, %r14873, 13;
	xor.b32  	%r14889, %r14887, %r14888;
	shr.u32 	%r14890, %r14873, 10;
	xor.b32  	%r14891, %r14889, %r14890;
	add.s32 	%r14892, %r14891, %r14808;
	shf.l.wrap.b32 	%r14893, %r14704, %r14704, 25;
	shf.l.wrap.b32 	%r14894, %r14704, %r14704, 14;
	xor.b32  	%r14895, %r14893, %r14894;
	shr.u32 	%r14896, %r14704, 3;
	xor.b32  	%r14897, %r14895, %r14896;
	add.s32 	%r14898, %r14892, %r14691;
	add.s32 	%r14899, %r14898, %r14897;
	shf.l.wrap.b32 	%r14900, %r14886, %r14886, 15;
	shf.l.wrap.b32 	%r14901, %r14886, %r14886, 13;
	xor.b32  	%r14902, %r14900, %r14901;
	shr.u32 	%r14903, %r14886, 10;
	xor.b32  	%r14904, %r14902, %r14903;
	add.s32 	%r14905, %r14904, %r14821;
	shf.l.wrap.b32 	%r14906, %r14717, %r14717, 25;
	shf.l.wrap.b32 	%r14907, %r14717, %r14717, 14;
	xor.b32  	%r14908, %r14906, %r14907;
	shr.u32 	%r14909, %r14717, 3;
	xor.b32  	%r14910, %r14908, %r14909;
	add.s32 	%r14911, %r14905, %r14704;
	add.s32 	%r14912, %r14911, %r14910;
	shf.l.wrap.b32 	%r14913, %r14899, %r14899, 15;
	shf.l.wrap.b32 	%r14914, %r14899, %r14899, 13;
	xor.b32  	%r14915, %r14913, %r14914;
	shr.u32 	%r14916, %r14899, 10;
	xor.b32  	%r14917, %r14915, %r14916;
	add.s32 	%r14918, %r14917, %r14834;
	shf.l.wrap.b32 	%r14919, %r14730, %r14730, 25;
	shf.l.wrap.b32 	%r14920, %r14730, %r14730, 14;
	xor.b32  	%r14921, %r14919, %r14920;
	shr.u32 	%r14922, %r14730, 3;
	xor.b32  	%r14923, %r14921, %r14922;
	add.s32 	%r14924, %r14918, %r14717;
	add.s32 	%r14925, %r14924, %r14923;
	shf.l.wrap.b32 	%r14926, %r14912, %r14912, 15;
	shf.l.wrap.b32 	%r14927, %r14912, %r14912, 13;
	xor.b32  	%r14928, %r14926, %r14927;
	shr.u32 	%r14929, %r14912, 10;
	xor.b32  	%r14930, %r14928, %r14929;
	add.s32 	%r14931, %r14930, %r14847;
	shf.l.wrap.b32 	%r14932, %r14743, %r14743, 25;
	shf.l.wrap.b32 	%r14933, %r14743, %r14743, 14;
	xor.b32  	%r14934, %r14932, %r14933;
	shr.u32 	%r14935, %r14743, 3;
	xor.b32  	%r14936, %r14934, %r14935;
	add.s32 	%r14937, %r14931, %r14730;
	add.s32 	%r14938, %r14937, %r14936;
	add.s32 	%r14939, %r7, %r14334;
	add.s32 	%r14940, %r14939, -1521486534;
	add.s32 	%r14941, %r14939, 143694565;
	shf.l.wrap.b32 	%r14942, %r14940, %r14940, 26;
	shf.l.wrap.b32 	%r14943, %r14940, %r14940, 21;
	xor.b32  	%r14944, %r14942, %r14943;
	shf.l.wrap.b32 	%r14945, %r14940, %r14940, 7;
	xor.b32  	%r14946, %r14944, %r14945;
	and.b32  	%r14947, %r14940, 1359893119;
	sub.s32 	%r14948, 1521486533, %r14939;
	and.b32  	%r14949, %r14948, -1694144372;
	or.b32  	%r14950, %r14947, %r14949;
	add.s32 	%r14951, %r14950, %r14946;
	add.s32 	%r14952, %r14951, %r8;
	add.s32 	%r14953, %r14952, %r14341;
	shf.l.wrap.b32 	%r14954, %r14941, %r14941, 30;
	shf.l.wrap.b32 	%r14955, %r14941, %r14941, 19;
	xor.b32  	%r14956, %r14954, %r14955;
	shf.l.wrap.b32 	%r14957, %r14941, %r14941, 10;
	xor.b32  	%r14958, %r14956, %r14957;
	and.b32  	%r14959, %r14941, -781301534;
	add.s32 	%r14960, %r14958, %r14959;
	add.s32 	%r14961, %r14953, %r14960;
	add.s32 	%r14962, %r14953, 1542638877;
	add.s32 	%r14963, %r14961, 1233485744;
	shf.l.wrap.b32 	%r14964, %r14962, %r14962, 26;
	shf.l.wrap.b32 	%r14965, %r14962, %r14962, 21;
	xor.b32  	%r14966, %r14964, %r14965;
	shf.l.wrap.b32 	%r14967, %r14962, %r14962, 7;
	xor.b32  	%r14968, %r14966, %r14967;
	and.b32  	%r14969, %r14962, %r14940;
	sub.s32 	%r14970, 604844770, %r14953;
	and.b32  	%r14971, %r14970, 1359893119;
	or.b32  	%r14972, %r14969, %r14971;
	add.s32 	%r14973, %r14972, %r14968;
	ld.const.u32 	%r14974, [K+8];
	add.s32 	%r14975, %r14973, %r14974;
	add.s32 	%r14976, %r14975, %r14348;
	shf.l.wrap.b32 	%r14977, %r14963, %r14963, 30;
	shf.l.wrap.b32 	%r14978, %r14963, %r14963, 19;
	xor.b32  	%r14979, %r14977, %r14978;
	shf.l.wrap.b32 	%r14980, %r14963, %r14963, 10;
	xor.b32  	%r14981, %r14979, %r14980;
	xor.b32  	%r14982, %r14941, 1779033703;
	and.b32  	%r14983, %r14963, %r14982;
	and.b32  	%r14984, %r14941, 1779033703;
	xor.b32  	%r14985, %r14983, %r14984;
	add.s32 	%r14986, %r14981, %r14985;
	add.s32 	%r14987, %r14976, %r14986;
	add.s32 	%r14988, %r14976, 1449989905;
	add.s32 	%r14989, %r14987, -1694144372;
	shf.l.wrap.b32 	%r14990, %r14988, %r14988, 26;
	shf.l.wrap.b32 	%r14991, %r14988, %r14988, 21;
	xor.b32  	%r14992, %r14990, %r14991;
	shf.l.wrap.b32 	%r14993, %r14988, %r14988, 7;
	xor.b32  	%r14994, %r14992, %r14993;
	and.b32  	%r14995, %r14988, %r14962;
	sub.s32 	%r14996, -1449989906, %r14976;
	and.b32  	%r14997, %r14940, %r14996;
	or.b32  	%r14998, %r14995, %r14997;
	add.s32 	%r14999, %r14998, %r14994;
	add.s32 	%r15000, %r14999, %r9;
	add.s32 	%r15001, %r15000, %r14355;
	shf.l.wrap.b32 	%r15002, %r14989, %r14989, 30;
	shf.l.wrap.b32 	%r15003, %r14989, %r14989, 19;
	xor.b32  	%r15004, %r15002, %r15003;
	shf.l.wrap.b32 	%r15005, %r14989, %r14989, 10;
	xor.b32  	%r15006, %r15004, %r15005;
	xor.b32  	%r15007, %r14963, %r14941;
	and.b32  	%r15008, %r14989, %r15007;
	and.b32  	%r15009, %r14963, %r14941;
	xor.b32  	%r15010, %r15008, %r15009;
	add.s32 	%r15011, %r15006, %r15010;
	add.s32 	%r15012, %r15001, %r15011;
	add.s32 	%r15013, %r15001, -1156040474;
	add.s32 	%r15014, %r15012, 1359893119;
	shf.l.wrap.b32 	%r15015, %r15013, %r15013, 26;
	shf.l.wrap.b32 	%r15016, %r15013, %r15013, 21;
	xor.b32  	%r15017, %r15015, %r15016;
	shf.l.wrap.b32 	%r15018, %r15013, %r15013, 7;
	xor.b32  	%r15019, %r15017, %r15018;
	and.b32  	%r15020, %r15013, %r14988;
	sub.s32 	%r15021, 1156040473, %r15001;
	and.b32  	%r15022, %r14962, %r15021;
	or.b32  	%r15023, %r15020, %r15022;
	add.s32 	%r15024, %r15023, %r14940;
	add.s32 	%r15025, %r15024, %r15019;
	add.s32 	%r15026, %r15025, %r10;
	add.s32 	%r15027, %r15026, %r14362;
	shf.l.wrap.b32 	%r15028, %r15014, %r15014, 30;
	shf.l.wrap.b32 	%r15029, %r15014, %r15014, 19;
	xor.b32  	%r15030, %r15028, %r15029;
	shf.l.wrap.b32 	%r15031, %r15014, %r15014, 10;
	xor.b32  	%r15032, %r15030, %r15031;
	xor.b32  	%r15033, %r14989, %r14963;
	and.b32  	%r15034, %r15014, %r15033;
	and.b32  	%r15035, %r14989, %r14963;
	xor.b32  	%r15036, %r15034, %r15035;
	add.s32 	%r15037, %r15032, %r15036;
	add.s32 	%r15038, %r15027, %r14941;
	add.s32 	%r15039, %r15037, %r15027;
	shf.l.wrap.b32 	%r15040, %r15038, %r15038, 26;
	shf.l.wrap.b32 	%r15041, %r15038, %r15038, 21;
	xor.b32  	%r15042, %r15040, %r15041;
	shf.l.wrap.b32 	%r15043, %r15038, %r15038, 7;
	xor.b32  	%r15044, %r15042, %r15043;
	and.b32  	%r15045, %r15038, %r15013;
	not.b32 	%r15046, %r15038;
	and.b32  	%r15047, %r14988, %r15046;
	or.b32  	%r15048, %r15045, %r15047;
	add.s32 	%r15049, %r15048, %r14962;
	add.s32 	%r15050, %r15049, %r15044;
	add.s32 	%r15051, %r15050, %r11;
	add.s32 	%r15052, %r15051, %r14369;
	shf.l.wrap.b32 	%r15053, %r15039, %r15039, 30;
	shf.l.wrap.b32 	%r15054, %r15039, %r15039, 19;
	xor.b32  	%r15055, %r15053, %r15054;
	shf.l.wrap.b32 	%r15056, %r15039, %r15039, 10;
	xor.b32  	%r15057, %r15055, %r15056;
	xor.b32  	%r15058, %r15014, %r14989;
	and.b32  	%r15059, %r15039, %r15058;
	and.b32  	%r15060, %r15014, %r14989;
	xor.b32  	%r15061, %r15059, %r15060;
	add.s32 	%r15062, %r15057, %r15061;
	add.s32 	%r15063, %r15052, %r14963;
	add.s32 	%r15064, %r15062, %r15052;
	shf.l.wrap.b32 	%r15065, %r15063, %r15063, 26;
	shf.l.wrap.b32 	%r15066, %r15063, %r15063, 21;
	xor.b32  	%r15067, %r15065, %r15066;
	shf.l.wrap.b32 	%r15068, %r15063, %r15063, 7;
	xor.b32  	%r15069, %r15067, %r15068;
	and.b32  	%r15070, %r15063, %r15038;
	not.b32 	%r15071, %r15063;
	and.b32  	%r15072, %r15013, %r15071;
	or.b32  	%r15073, %r15070, %r15072;
	add.s32 	%r15074, %r15073, %r14988;
	add.s32 	%r15075, %r15074, %r15069;
	add.s32 	%r15076, %r15075, %r12;
	add.s32 	%r15077, %r15076, %r14376;
	shf.l.wrap.b32 	%r15078, %r15064, %r15064, 30;
	shf.l.wrap.b32 	%r15079, %r15064, %r15064, 19;
	xor.b32  	%r15080, %r15078, %r15079;
	shf.l.wrap.b32 	%r15081, %r15064, %r15064, 10;
	xor.b32  	%r15082, %r15080, %r15081;
	xor.b32  	%r15083, %r15039, %r15014;
	and.b32  	%r15084, %r15064, %r15083;
	and.b32  	%r15085, %r15039, %r15014;
	xor.b32  	%r15086, %r15084, %r15085;
	add.s32 	%r15087, %r15082, %r15086;
	add.s32 	%r15088, %r15077, %r14989;
	add.s32 	%r15089, %r15087, %r15077;
	shf.l.wrap.b32 	%r15090, %r15088, %r15088, 26;
	shf.l.wrap.b32 	%r15091, %r15088, %r15088, 21;
	xor.b32  	%r15092, %r15090, %r15091;
	shf.l.wrap.b32 	%r15093, %r15088, %r15088, 7;
	xor.b32  	%r15094, %r15092, %r15093;
	and.b32  	%r15095, %r15088, %r15063;
	not.b32 	%r15096, %r15088;
	and.b32  	%r15097, %r15038, %r15096;
	or.b32  	%r15098, %r15095, %r15097;
	add.s32 	%r15099, %r15098, %r15013;
	add.s32 	%r15100, %r15099, %r15094;
	add.s32 	%r15101, %r15100, %r13;
	add.s32 	%r15102, %r15101, %r14383;
	shf.l.wrap.b32 	%r15103, %r15089, %r15089, 30;
	shf.l.wrap.b32 	%r15104, %r15089, %r15089, 19;
	xor.b32  	%r15105, %r15103, %r15104;
	shf.l.wrap.b32 	%r15106, %r15089, %r15089, 10;
	xor.b32  	%r15107, %r15105, %r15106;
	xor.b32  	%r15108, %r15064, %r15039;
	and.b32  	%r15109, %r15089, %r15108;
	and.b32  	%r15110, %r15064, %r15039;
	xor.b32  	%r15111, %r15109, %r15110;
	add.s32 	%r15112, %r15107, %r15111;
	add.s32 	%r15113, %r15102, %r15014;
	add.s32 	%r15114, %r15112, %r15102;
	shf.l.wrap.b32 	%r15115, %r15113, %r15113, 26;
	shf.l.wrap.b32 	%r15116, %r15113, %r15113, 21;
	xor.b32  	%r15117, %r15115, %r15116;
	shf.l.wrap.b32 	%r15118, %r15113, %r15113, 7;
	xor.b32  	%r15119, %r15117, %r15118;
	and.b32  	%r15120, %r15113, %r15088;
	not.b32 	%r15121, %r15113;
	and.b32  	%r15122, %r15063, %r15121;
	or.b32  	%r15123, %r15120, %r15122;
	add.s32 	%r15124, %r15123, %r15038;
	add.s32 	%r15125, %r15124, %r15119;
	add.s32 	%r15126, %r15125, %r14;
	xor.b32  	%r15127, %r15126, -2147483648;
	shf.l.wrap.b32 	%r15128, %r15114, %r15114, 30;
	shf.l.wrap.b32 	%r15129, %r15114, %r15114, 19;
	xor.b32  	%r15130, %r15128, %r15129;
	shf.l.wrap.b32 	%r15131, %r15114, %r15114, 10;
	xor.b32  	%r15132, %r15130, %r15131;
	xor.b32  	%r15133, %r15089, %r15064;
	and.b32  	%r15134, %r15114, %r15133;
	and.b32  	%r15135, %r15089, %r15064;
	xor.b32  	%r15136, %r15134, %r15135;
	add.s32 	%r15137, %r15132, %r15136;
	add.s32 	%r15138, %r15127, %r15039;
	add.s32 	%r15139, %r15137, %r15127;
	shf.l.wrap.b32 	%r15140, %r15138, %r15138, 26;
	shf.l.wrap.b32 	%r15141, %r15138, %r15138, 21;
	xor.b32  	%r15142, %r15140, %r15141;
	shf.l.wrap.b32 	%r15143, %r15138, %r15138, 7;
	xor.b32  	%r15144, %r15142, %r15143;
	and.b32  	%r15145, %r15138, %r15113;
	not.b32 	%r15146, %r15138;
	and.b32  	%r15147, %r15088, %r15146;
	or.b32  	%r15148, %r15145, %r15147;
	add.s32 	%r15149, %r15148, %r15063;
	add.s32 	%r15150, %r15149, %r15144;
	add.s32 	%r15151, %r15150, %r15;
	shf.l.wrap.b32 	%r15152, %r15139, %r15139, 30;
	shf.l.wrap.b32 	%r15153, %r15139, %r15139, 19;
	xor.b32  	%r15154, %r15152, %r15153;
	shf.l.wrap.b32 	%r15155, %r15139, %r15139, 10;
	xor.b32  	%r15156, %r15154, %r15155;
	xor.b32  	%r15157, %r15114, %r15089;
	and.b32  	%r15158, %r15139, %r15157;
	and.b32  	%r15159, %r15114, %r15089;
	xor.b32  	%r15160, %r15158, %r15159;
	add.s32 	%r15161, %r15156, %r15160;
	add.s32 	%r15162, %r15151, %r15064;
	add.s32 	%r15163, %r15161, %r15151;
	shf.l.wrap.b32 	%r15164, %r15162, %r15162, 26;
	shf.l.wrap.b32 	%r15165, %r15162, %r15162, 21;
	xor.b32  	%r15166, %r15164, %r15165;
	shf.l.wrap.b32 	%r15167, %r15162, %r15162, 7;
	xor.b32  	%r15168, %r15166, %r15167;
	and.b32  	%r15169, %r15162, %r15138;
	not.b32 	%r15170, %r15162;
	and.b32  	%r15171, %r15113, %r15170;
	or.b32  	%r15172, %r15169, %r15171;
	add.s32 	%r15173, %r15172, %r15088;
	add.s32 	%r15174, %r15173, %r15168;
	ld.const.u32 	%r15175, [K+40];
	add.s32 	%r15176, %r15174, %r15175;
	shf.l.wrap.b32 	%r15177, %r15163, %r15163, 30;
	shf.l.wrap.b32 	%r15178, %r15163, %r15163, 19;
	xor.b32  	%r15179, %r15177, %r15178;
	shf.l.wrap.b32 	%r15180, %r15163, %r15163, 10;
	xor.b32  	%r15181, %r15179, %r15180;
	xor.b32  	%r15182, %r15139, %r15114;
	and.b32  	%r15183, %r15163, %r15182;
	and.b32  	%r15184, %r15139, %r15114;
	xor.b32  	%r15185, %r15183, %r15184;
	add.s32 	%r15186, %r15181, %r15185;
	add.s32 	%r15187, %r15176, %r15089;
	add.s32 	%r15188, %r15186, %r15176;
	shf.l.wrap.b32 	%r15189, %r15187, %r15187, 26;
	shf.l.wrap.b32 	%r15190, %r15187, %r15187, 21;
	xor.b32  	%r15191, %r15189, %r15190;
	shf.l.wrap.b32 	%r15192, %r15187, %r15187, 7;
	xor.b32  	%r15193, %r15191, %r15192;
	and.b32  	%r15194, %r15187, %r15162;
	not.b32 	%r15195, %r15187;
	and.b32  	%r15196, %r15138, %r15195;
	or.b32  	%r15197, %r15194, %r15196;
	add.s32 	%r15198, %r15197, %r15113;
	add.s32 	%r15199, %r15198, %r15193;
	add.s32 	%r15200, %r15199, %r16;
	shf.l.wrap.b32 	%r15201, %r15188, %r15188, 30;
	shf.l.wrap.b32 	%r15202, %r15188, %r15188, 19;
	xor.b32  	%r15203, %r15201, %r15202;
	shf.l.wrap.b32 	%r15204, %r15188, %r15188, 10;
	xor.b32  	%r15205, %r15203, %r15204;
	xor.b32  	%r15206, %r15163, %r15139;
	and.b32  	%r15207, %r15188, %r15206;
	and.b32  	%r15208, %r15163, %r15139;
	xor.b32  	%r15209, %r15207, %r15208;
	add.s32 	%r15210, %r15205, %r15209;
	add.s32 	%r15211, %r15200, %r15114;
	add.s32 	%r15212, %r15210, %r15200;
	shf.l.wrap.b32 	%r15213, %r15211, %r15211, 26;
	shf.l.wrap.b32 	%r15214, %r15211, %r15211, 21;
	xor.b32  	%r15215, %r15213, %r15214;
	shf.l.wrap.b32 	%r15216, %r15211, %r15211, 7;
	xor.b32  	%r15217, %r15215, %r15216;
	and.b32  	%r15218, %r15211, %r15187;
	not.b32 	%r15219, %r15211;
	and.b32  	%r15220, %r15162, %r15219;
	or.b32  	%r15221, %r15218, %r15220;
	add.s32 	%r15222, %r15221, %r15138;
	add.s32 	%r15223, %r15222, %r15217;
	add.s32 	%r15224, %r15223, %r17;
	shf.l.wrap.b32 	%r15225, %r15212, %r15212, 30;
	shf.l.wrap.b32 	%r15226, %r15212, %r15212, 19;
	xor.b32  	%r15227, %r15225, %r15226;
	shf.l.wrap.b32 	%r15228, %r15212, %r15212, 10;
	xor.b32  	%r15229, %r15227, %r15228;
	xor.b32  	%r15230, %r15188, %r15163;
	and.b32  	%r15231, %r15212, %r15230;
	and.b32  	%r15232, %r15188, %r15163;
	xor.b32  	%r15233, %r15231, %r15232;
	add.s32 	%r15234, %r15229, %r15233;
	add.s32 	%r15235, %r15224, %r15139;
	add.s32 	%r15236, %r15234, %r15224;
	shf.l.wrap.b32 	%r15237, %r15235, %r15235, 26;
	shf.l.wrap.b32 	%r15238, %r15235, %r15235, 21;
	xor.b32  	%r15239, %r15237, %r15238;
	shf.l.wrap.b32 	%r15240, %r15235, %r15235, 7;
	xor.b32  	%r15241, %r15239, %r15240;
	and.b32  	%r15242, %r15235, %r15211;
	not.b32 	%r15243, %r15235;
	and.b32  	%r15244, %r15187, %r15243;
	or.b32  	%r15245, %r15242, %r15244;
	add.s32 	%r15246, %r15245, %r15162;
	add.s32 	%r15247, %r15246, %r15241;
	add.s32 	%r15248, %r15247, %r18;
	shf.l.wrap.b32 	%r15249, %r15236, %r15236, 30;
	shf.l.wrap.b32 	%r15250, %r15236, %r15236, 19;
	xor.b32  	%r15251, %r15249, %r15250;
	shf.l.wrap.b32 	%r15252, %r15236, %r15236, 10;
	xor.b32  	%r15253, %r15251, %r15252;
	xor.b32  	%r15254, %r15212, %r15188;
	and.b32  	%r15255, %r15236, %r15254;
	and.b32  	%r15256, %r15212, %r15188;
	xor.b32  	%r15257, %r15255, %r15256;
	add.s32 	%r15258, %r15253, %r15257;
	add.s32 	%r15259, %r15248, %r15163;
	add.s32 	%r15260, %r15258, %r15248;
	shf.l.wrap.b32 	%r15261, %r15259, %r15259, 26;
	shf.l.wrap.b32 	%r15262, %r15259, %r15259, 21;
	xor.b32  	%r15263, %r15261, %r15262;
	shf.l.wrap.b32 	%r15264, %r15259, %r15259, 7;
	xor.b32  	%r15265, %r15263, %r15264;
	and.b32  	%r15266, %r15259, %r15235;
	not.b32 	%r15267, %r15259;
	and.b32  	%r15268, %r15211, %r15267;
	or.b32  	%r15269, %r15266, %r15268;
	add.s32 	%r15270, %r15269, %r15187;
	add.s32 	%r15271, %r15270, %r15265;
	add.s32 	%r15272, %r15271, %r19;
	shf.l.wrap.b32 	%r15273, %r15260, %r15260, 30;
	shf.l.wrap.b32 	%r15274, %r15260, %r15260, 19;
	xor.b32  	%r15275, %r15273, %r15274;
	shf.l.wrap.b32 	%r15276, %r15260, %r15260, 10;
	xor.b32  	%r15277, %r15275, %r15276;
	xor.b32  	%r15278, %r15236, %r15212;
	and.b32  	%r15279, %r15260, %r15278;
	and.b32  	%r15280, %r15236, %r15212;
	xor.b32  	%r15281, %r15279, %r15280;
	add.s32 	%r15282, %r15277, %r15281;
	add.s32 	%r15283, %r15272, %r15188;
	add.s32 	%r15284, %r15282, %r15272;
	shf.l.wrap.b32 	%r15285, %r15283, %r15283, 26;
	shf.l.wrap.b32 	%r15286, %r15283, %r15283, 21;
	xor.b32  	%r15287, %r15285, %r15286;
	shf.l.wrap.b32 	%r15288, %r15283, %r15283, 7;
	xor.b32  	%r15289, %r15287, %r15288;
	and.b32  	%r15290, %r15283, %r15259;
	not.b32 	%r15291, %r15283;
	and.b32  	%r15292, %r15235, %r15291;
	or.b32  	%r15293, %r15290, %r15292;
	add.s32 	%r15294, %r15293, %r15211;
	add.s32 	%r15295, %r15294, %r15289;
	add.s32 	%r15296, %r15295, %r20;
	add.s32 	%r15297, %r15296, 256;
	shf.l.wrap.b32 	%r15298, %r15284, %r15284, 30;
	shf.l.wrap.b32 	%r15299, %r15284, %r15284, 19;
	xor.b32  	%r15300, %r15298, %r15299;
	shf.l.wrap.b32 	%r15301, %r15284, %r15284, 10;
	xor.b32  	%r15302, %r15300, %r15301;
	xor.b32  	%r15303, %r15260, %r15236;
	and.b32  	%r15304, %r15284, %r15303;
	and.b32  	%r15305, %r15260, %r15236;
	xor.b32  	%r15306, %r15304, %r15305;
	add.s32 	%r15307, %r15302, %r15306;
	add.s32 	%r15308, %r15297, %r15212;
	add.s32 	%r15309, %r15307, %r15297;
	shf.l.wrap.b32 	%r15310, %r15308, %r15308, 26;
	shf.l.wrap.b32 	%r15311, %r15308, %r15308, 21;
	xor.b32  	%r15312, %r15310, %r15311;
	shf.l.wrap.b32 	%r15313, %r15308, %r15308, 7;
	xor.b32  	%r15314, %r15312, %r15313;
	and.b32  	%r15315, %r15308, %r15283;
	not.b32 	%r15316, %r15308;
	and.b32  	%r15317, %r15259, %r15316;
	or.b32  	%r15318, %r15315, %r15317;
	add.s32 	%r15319, %r15318, %r15235;
	add.s32 	%r15320, %r15319, %r15314;
	add.s32 	%r15321, %r15320, %r21;
	add.s32 	%r15322, %r15321, %r14389;
	shf.l.wrap.b32 	%r15323, %r15309, %r15309, 30;
	shf.l.wrap.b32 	%r15324, %r15309, %r15309, 19;
	xor.b32  	%r15325, %r15323, %r15324;
	shf.l.wrap.b32 	%r15326, %r15309, %r15309, 10;
	xor.b32  	%r15327, %r15325, %r15326;
	xor.b32  	%r15328, %r15284, %r15260;
	and.b32  	%r15329, %r15309, %r15328;
	and.b32  	%r15330, %r15284, %r15260;
	xor.b32  	%r15331, %r15329, %r15330;
	add.s32 	%r15332, %r15327, %r15331;
	add.s32 	%r15333, %r15322, %r15236;
	add.s32 	%r15334, %r15332, %r15322;
	shf.l.wrap.b32 	%r15335, %r15333, %r15333, 26;
	shf.l.wrap.b32 	%r15336, %r15333, %r15333, 21;
	xor.b32  	%r15337, %r15335, %r15336;
	shf.l.wrap.b32 	%r15338, %r15333, %r15333, 7;
	xor.b32  	%r15339, %r15337, %r15338;
	and.b32  	%r15340, %r15333, %r15308;
	not.b32 	%r15341, %r15333;
	and.b32  	%r15342, %r15283, %r15341;
	or.b32  	%r15343, %r15340, %r15342;
	add.s32 	%r15344, %r15343, %r15259;
	add.s32 	%r15345, %r15344, %r15339;
	add.s32 	%r15346, %r15345, %r22;
	add.s32 	%r15347, %r15346, %r14396;
	shf.l.wrap.b32 	%r15348, %r15334, %r15334, 30;
	shf.l.wrap.b32 	%r15349, %r15334, %r15334, 19;
	xor.b32  	%r15350, %r15348, %r15349;
	shf.l.wrap.b32 	%r15351, %r15334, %r15334, 10;
	xor.b32  	%r15352, %r15350, %r15351;
	xor.b32  	%r15353, %r15309, %r15284;
	and.b32  	%r15354, %r15334, %r15353;
	and.b32  	%r15355, %r15309, %r15284;
	xor.b32  	%r15356, %r15354, %r15355;
	add.s32 	%r15357, %r15352, %r15356;
	add.s32 	%r15358, %r15347, %r15260;
	add.s32 	%r15359, %r15357, %r15347;
	shf.l.wrap.b32 	%r15360, %r15358, %r15358, 26;
	shf.l.wrap.b32 	%r15361, %r15358, %r15358, 21;
	xor.b32  	%r15362, %r15360, %r15361;
	shf.l.wrap.b32 	%r15363, %r15358, %r15358, 7;
	xor.b32  	%r15364, %r15362, %r15363;
	and.b32  	%r15365, %r15358, %r15333;
	not.b32 	%r15366, %r15358;
	and.b32  	%r15367, %r15308, %r15366;
	or.b32  	%r15368, %r15365, %r15367;
	add.s32 	%r15369, %r15368, %r15283;
	add.s32 	%r15370, %r15369, %r15364;
	add.s32 	%r15371, %r15370, %r23;
	add.s32 	%r15372, %r15371, %r14408;
	shf.l.wrap.b32 	%r15373, %r15359, %r15359, 30;
	shf.l.wrap.b32 	%r15374, %r15359, %r15359, 19;
	xor.b32  	%r15375, %r15373, %r15374;
	shf.l.wrap.b32 	%r15376, %r15359, %r15359, 10;
	xor.b32  	%r15377, %r15375, %r15376;
	xor.b32  	%r15378, %r15334, %r15309;
	and.b32  	%r15379, %r15359, %r15378;
	and.b32  	%r15380, %r15334, %r15309;
	xor.b32  	%r15381, %r15379, %r15380;
	add.s32 	%r15382, %r15377, %r15381;
	add.s32 	%r15383, %r15372, %r15284;
	add.s32 	%r15384, %r15382, %r15372;
	shf.l.wrap.b32 	%r15385, %r15383, %r15383, 26;
	shf.l.wrap.b32 	%r15386, %r15383, %r15383, 21;
	xor.b32  	%r15387, %r15385, %r15386;
	shf.l.wrap.b32 	%r15388, %r15383, %r15383, 7;
	xor.b32  	%r15389, %r15387, %r15388;
	and.b32  	%r15390, %r15383, %r15358;
	not.b32 	%r15391, %r15383;
	and.b32  	%r15392, %r15333, %r15391;
	or.b32  	%r15393, %r15390, %r15392;
	add.s32 	%r15394, %r15393, %r15308;
	add.s32 	%r15395, %r15394, %r15389;
	add.s32 	%r15396, %r15395, %r24;
	add.s32 	%r15397, %r15396, %r14420;
	shf.l.wrap.b32 	%r15398, %r15384, %r15384, 30;
	shf.l.wrap.b32 	%r15399, %r15384, %r15384, 19;
	xor.b32  	%r15400, %r15398, %r15399;
	shf.l.wrap.b32 	%r15401, %r15384, %r15384, 10;
	xor.b32  	%r15402, %r15400, %r15401;
	xor.b32  	%r15403, %r15359, %r15334;
	and.b32  	%r15404, %r15384, %r15403;
	and.b32  	%r15405, %r15359, %r15334;
	xor.b32  	%r15406, %r15404, %r15405;
	add.s32 	%r15407, %r15402, %r15406;
	add.s32 	%r15408, %r15397, %r15309;
	add.s32 	%r15409, %r15407, %r15397;
	shf.l.wrap.b32 	%r15410, %r15408, %r15408, 26;
	shf.l.wrap.b32 	%r15411, %r15408, %r15408, 21;
	xor.b32  	%r15412, %r15410, %r15411;
	shf.l.wrap.b32 	%r15413, %r15408, %r15408, 7;
	xor.b32  	%r15414, %r15412, %r15413;
	and.b32  	%r15415, %r15408, %r15383;
	not.b32 	%r15416, %r15408;
	and.b32  	%r15417, %r15358, %r15416;
	or.b32  	%r15418, %r15415, %r15417;
	add.s32 	%r15419, %r15418, %r15333;
	add.s32 	%r15420, %r15419, %r15414;
	add.s32 	%r15421, %r15420, %r25;
	add.s32 	%r15422, %r15421, %r14432;
	shf.l.wrap.b32 	%r15423, %r15409, %r15409, 30;
	shf.l.wrap.b32 	%r15424, %r15409, %r15409, 19;
	xor.b32  	%r15425, %r15423, %r15424;
	shf.l.wrap.b32 	%r15426, %r15409, %r15409, 10;
	xor.b32  	%r15427, %r15425, %r15426;
	xor.b32  	%r15428, %r15384, %r15359;
	and.b32  	%r15429, %r15409, %r15428;
	and.b32  	%r15430, %r15384, %r15359;
	xor.b32  	%r15431, %r15429, %r15430;
	add.s32 	%r15432, %r15427, %r15431;
	add.s32 	%r15433, %r15422, %r15334;
	add.s32 	%r15434, %r15432, %r15422;
	shf.l.wrap.b32 	%r15435, %r15433, %r15433, 26;
	shf.l.wrap.b32 	%r15436, %r15433, %r15433, 21;
	xor.b32  	%r15437, %r15435, %r15436;
	shf.l.wrap.b32 	%r15438, %r15433, %r15433, 7;
	xor.b32  	%r15439, %r15437, %r15438;
	and.b32  	%r15440, %r15433, %r15408;
	not.b32 	%r15441, %r15433;
	and.b32  	%r15442, %r15383, %r15441;
	or.b32  	%r15443, %r15440, %r15442;
	add.s32 	%r15444, %r15443, %r15358;
	add.s32 	%r15445, %r15444, %r15439;
	add.s32 	%r15446, %r15445, %r26;
	add.s32 	%r15447, %r15446, %r14444;
	shf.l.wrap.b32 	%r15448, %r15434, %r15434, 30;
	shf.l.wrap.b32 	%r15449, %r15434, %r15434, 19;
	xor.b32  	%r15450, %r15448, %r15449;
	shf.l.wrap.b32 	%r15451, %r15434, %r15434, 10;
	xor.b32  	%r15452, %r15450, %r15451;
	xor.b32  	%r15453, %r15409, %r15384;
	and.b32  	%r15454, %r15434, %r15453;
	and.b32  	%r15455, %r15409, %r15384;
	xor.b32  	%r15456, %r15454, %r15455;
	add.s32 	%r15457, %r15452, %r15456;
	add.s32 	%r15458, %r15447, %r15359;
	add.s32 	%r15459, %r15457, %r15447;
	shf.l.wrap.b32 	%r15460, %r15458, %r15458, 26;
	shf.l.wrap.b32 	%r15461, %r15458, %r15458, 21;
	xor.b32  	%r15462, %r15460, %r15461;
	shf.l.wrap.b32 	%r15463, %r15458, %r15458, 7;
	xor.b32  	%r15464, %r15462, %r15463;
	and.b32  	%r15465, %r15458, %r15433;
	not.b32 	%r15466, %r15458;
	and.b32  	%r15467, %r15408, %r15466;
	or.b32  	%r15468, %r15465, %r15467;
	add.s32 	%r15469, %r15468, %r15383;
	add.s32 	%r15470, %r15469, %r15464;
	add.s32 	%r15471, %r15470, %r27;
	add.s32 	%r15472, %r15471, %r14457;
	shf.l.wrap.b32 	%r15473, %r15459, %r15459, 30;
	shf.l.wrap.b32 	%r15474, %r15459, %r15459, 19;
	xor.b32  	%r15475, %r15473, %r15474;
	shf.l.wrap.b32 	%r15476, %r15459, %r15459, 10;
	xor.b32  	%r15477, %r15475, %r15476;
	xor.b32  	%r15478, %r15434, %r15409;
	and.b32  	%r15479, %r15459, %r15478;
	and.b32  	%r15480, %r15434, %r15409;
	xor.b32  	%r15481, %r15479, %r15480;
	add.s32 	%r15482, %r15477, %r15481;
	add.s32 	%r15483, %r15472, %r15384;
	add.s32 	%r15484, %r15482, %r15472;
	shf.l.wrap.b32 	%r15485, %r15483, %r15483, 26;
	shf.l.wrap.b32 	%r15486, %r15483, %r15483, 21;
	xor.b32  	%r15487, %r15485, %r15486;
	shf.l.wrap.b32 	%r15488, %r15483, %r15483, 7;
	xor.b32  	%r15489, %r15487, %r15488;
	and.b32  	%r15490, %r15483, %r15458;
	not.b32 	%r15491, %r15483;
	and.b32  	%r15492, %r15433, %r15491;
	or.b32  	%r15493, %r15490, %r15492;
	add.s32 	%r15494, %r15493, %r15408;
	add.s32 	%r15495, %r15494, %r15489;
	add.s32 	%r15496, %r15495, %r28;
	add.s32 	%r15497, %r15496, %r14465;
	shf.l.wrap.b32 	%r15498, %r15484, %r15484, 30;
	shf.l.wrap.b32 	%r15499, %r15484, %r15484, 19;
	xor.b32  	%r15500, %r15498, %r15499;
	shf.l.wrap.b32 	%r15501, %r15484, %r15484, 10;
	xor.b32  	%r15502, %r15500, %r15501;
	xor.b32  	%r15503, %r15459, %r15434;
	and.b32  	%r15504, %r15484, %r15503;
	and.b32  	%r15505, %r15459, %r15434;
	xor.b32  	%r15506, %r15504, %r15505;
	add.s32 	%r15507, %r15502, %r15506;
	add.s32 	%r15508, %r15497, %r15409;
	add.s32 	%r15509, %r15507, %r15497;
	shf.l.wrap.b32 	%r15510, %r15508, %r15508, 26;
	shf.l.wrap.b32 	%r15511, %r15508, %r15508, 21;
	xor.b32  	%r15512, %r15510, %r15511;
	shf.l.wrap.b32 	%r15513, %r15508, %r15508, 7;
	xor.b32  	%r15514, %r15512, %r15513;
	and.b32  	%r15515, %r15508, %r15483;
	not.b32 	%r15516, %r15508;
	and.b32  	%r15517, %r15458, %r15516;
	or.b32  	%r15518, %r15515, %r15517;
	add.s32 	%r15519, %r15518, %r15433;
	add.s32 	%r15520, %r15519, %r15514;
	add.s32 	%r15521, %r15520, %r29;
	add.s32 	%r15522, %r15521, %r14472;
	shf.l.wrap.b32 	%r15523, %r15509, %r15509, 30;
	shf.l.wrap.b32 	%r15524, %r15509, %r15509, 19;
	xor.b32  	%r15525, %r15523, %r15524;
	shf.l.wrap.b32 	%r15526, %r15509, %r15509, 10;
	xor.b32  	%r15527, %r15525, %r15526;
	xor.b32  	%r15528, %r15484, %r15459;
	and.b32  	%r15529, %r15509, %r15528;
	and.b32  	%r15530, %r15484, %r15459;
	xor.b32  	%r15531, %r15529, %r15530;
	add.s32 	%r15532, %r15527, %r15531;
	add.s32 	%r15533, %r15522, %r15434;
	add.s32 	%r15534, %r15532, %r15522;
	shf.l.wrap.b32 	%r15535, %r15533, %r15533, 26;
	shf.l.wrap.b32 	%r15536, %r15533, %r15533, 21;
	xor.b32  	%r15537, %r15535, %r15536;
	shf.l.wrap.b32 	%r15538, %r15533, %r15533, 7;
	xor.b32  	%r15539, %r15537, %r15538;
	and.b32  	%r15540, %r15533, %r15508;
	not.b32 	%r15541, %r15533;
	and.b32  	%r15542, %r15483, %r15541;
	or.b32  	%r15543, %r15540, %r15542;
	add.s32 	%r15544, %r15543, %r15458;
	add.s32 	%r15545, %r15544, %r15539;
	ld.const.u32 	%r15546, [K+100];
	add.s32 	%r15547, %r15545, %r15546;
	add.s32 	%r15548, %r15547, %r14478;
	shf.l.wrap.b32 	%r15549, %r15534, %r15534, 30;
	shf.l.wrap.b32 	%r15550, %r15534, %r15534, 19;
	xor.b32  	%r15551, %r15549, %r15550;
	shf.l.wrap.b32 	%r15552, %r15534, %r15534, 10;
	xor.b32  	%r15553, %r15551, %r15552;
	xor.b32  	%r15554, %r15509, %r15484;
	and.b32  	%r15555, %r15534, %r15554;
	and.b32  	%r15556, %r15509, %r15484;
	xor.b32  	%r15557, %r15555, %r15556;
	add.s32 	%r15558, %r15553, %r15557;
	add.s32 	%r15559, %r15548, %r15459;
	add.s32 	%r15560, %r15558, %r15548;
	shf.l.wrap.b32 	%r15561, %r15559, %r15559, 26;
	shf.l.wrap.b32 	%r15562, %r15559, %r15559, 21;
	xor.b32  	%r15563, %r15561, %r15562;
	shf.l.wrap.b32 	%r15564, %r15559, %r15559, 7;
	xor.b32  	%r15565, %r15563, %r15564;
	and.b32  	%r15566, %r15559, %r15533;
	not.b32 	%r15567, %r15559;
	and.b32  	%r15568, %r15508, %r15567;
	or.b32  	%r15569, %r15566, %r15568;
	add.s32 	%r15570, %r15569, %r15483;
	add.s32 	%r15571, %r15570, %r15565;
	ld.const.u32 	%r15572, [K+104];
	add.s32 	%r15573, %r15571, %r15572;
	add.s32 	%r15574, %r15573, %r14484;
	shf.l.wrap.b32 	%r15575, %r15560, %r15560, 30;
	shf.l.wrap.b32 	%r15576, %r15560, %r15560, 19;
	xor.b32  	%r15577, %r15575, %r15576;
	shf.l.wrap.b32 	%r15578, %r15560, %r15560, 10;
	xor.b32  	%r15579, %r15577, %r15578;
	xor.b32  	%r15580, %r15534, %r15509;
	and.b32  	%r15581, %r15560, %r15580;
	and.b32  	%r15582, %r15534, %r15509;
	xor.b32  	%r15583, %r15581, %r15582;
	add.s32 	%r15584, %r15579, %r15583;
	add.s32 	%r15585, %r15574, %r15484;
	add.s32 	%r15586, %r15584, %r15574;
	shf.l.wrap.b32 	%r15587, %r15585, %r15585, 26;
	shf.l.wrap.b32 	%r15588, %r15585, %r15585, 21;
	xor.b32  	%r15589, %r15587, %r15588;
	shf.l.wrap.b32 	%r15590, %r15585, %r15585, 7;
	xor.b32  	%r15591, %r15589, %r15590;
	and.b32  	%r15592, %r15585, %r15559;
	not.b32 	%r15593, %r15585;
	and.b32  	%r15594, %r15533, %r15593;
	or.b32  	%r15595, %r15592, %r15594;
	add.s32 	%r15596, %r15595, %r15508;
	add.s32 	%r15597, %r15596, %r15591;
	add.s32 	%r15598, %r15597, %r30;
	add.s32 	%r15599, %r15598, %r14490;
	shf.l.wrap.b32 	%r15600, %r15586, %r15586, 30;
	shf.l.wrap.b32 	%r15601, %r15586, %r15586, 19;
	xor.b32  	%r15602, %r15600, %r15601;
	shf.l.wrap.b32 	%r15603, %r15586, %r15586, 10;
	xor.b32  	%r15604, %r15602, %r15603;
	xor.b32  	%r15605, %r15560, %r15534;
	and.b32  	%r15606, %r15586, %r15605;
	and.b32  	%r15607, %r15560, %r15534;
	xor.b32  	%r15608, %r15606, %r15607;
	add.s32 	%r15609, %r15604, %r15608;
	add.s32 	%r15610, %r15599, %r15509;
	add.s32 	%r15611, %r15609, %r15599;
	shf.l.wrap.b32 	%r15612, %r15610, %r15610, 26;
	shf.l.wrap.b32 	%r15613, %r15610, %r15610, 21;
	xor.b32  	%r15614, %r15612, %r15613;
	shf.l.wrap.b32 	%r15615, %r15610, %r15610, 7;
	xor.b32  	%r15616, %r15614, %r15615;
	and.b32  	%r15617, %r15610, %r15585;
	not.b32 	%r15618, %r15610;
	and.b32  	%r15619, %r15559, %r15618;
	or.b32  	%r15620, %r15617, %r15619;
	add.s32 	%r15621, %r15620, %r15533;
	add.s32 	%r15622, %r15621, %r15616;
	add.s32 	%r15623, %r15622, %r31;
	add.s32 	%r15624, %r15623, %r14496;
	shf.l.wrap.b32 	%r15625, %r15611, %r15611, 30;
	shf.l.wrap.b32 	%r15626, %r15611, %r15611, 19;
	xor.b32  	%r15627, %r15625, %r15626;
	shf.l.wrap.b32 	%r15628, %r15611, %r15611, 10;
	xor.b32  	%r15629, %r15627, %r15628;
	xor.b32  	%r15630, %r15586, %r15560;
	and.b32  	%r15631, %r15611, %r15630;
	and.b32  	%r15632, %r15586, %r15560;
	xor.b32  	%r15633, %r15631, %r15632;
	add.s32 	%r15634, %r15629, %r15633;
	add.s32 	%r15635, %r15624, %r15534;
	add.s32 	%r15636, %r15634, %r15624;
	shf.l.wrap.b32 	%r15637, %r15635, %r15635, 26;
	shf.l.wrap.b32 	%r15638, %r15635, %r15635, 21;
	xor.b32  	%r15639, %r15637, %r15638;
	shf.l.wrap.b32 	%r15640, %r15635, %r15635, 7;
	xor.b32  	%r15641, %r15639, %r15640;
	and.b32  	%r15642, %r15635, %r15610;
	not.b32 	%r15643, %r15635;
	and.b32  	%r15644, %r15585, %r15643;
	or.b32  	%r15645, %r15642, %r15644;
	add.s32 	%r15646, %r15645, %r15559;
	add.s32 	%r15647, %r15646, %r15641;
	add.s32 	%r15648, %r15647, %r32;
	add.s32 	%r15649, %r15648, %r14502;
	shf.l.wrap.b32 	%r15650, %r15636, %r15636, 30;
	shf.l.wrap.b32 	%r15651, %r15636, %r15636, 19;
	xor.b32  	%r15652, %r15650, %r15651;
	shf.l.wrap.b32 	%r15653, %r15636, %r15636, 10;
	xor.b32  	%r15654, %r15652, %r15653;
	xor.b32  	%r15655, %r15611, %r15586;
	and.b32  	%r15656, %r15636, %r15655;
	and.b32  	%r15657, %r15611, %r15586;
	xor.b32  	%r15658, %r15656, %r15657;
	add.s32 	%r15659, %r15654, %r15658;
	add.s32 	%r15660, %r15649, %r15560;
	add.s32 	%r15661, %r15659, %r15649;
	shf.l.wrap.b32 	%r15662, %r15660, %r15660, 26;
	shf.l.wrap.b32 	%r15663, %r15660, %r15660, 21;
	xor.b32  	%r15664, %r15662, %r15663;
	shf.l.wrap.b32 	%r15665, %r15660, %r15660, 7;
	xor.b32  	%r15666, %r15664, %r15665;
	and.b32  	%r15667, %r15660, %r15635;
	not.b32 	%r15668, %r15660;
	and.b32  	%r15669, %r15610, %r15668;
	or.b32  	%r15670, %r15667, %r15669;
	add.s32 	%r15671, %r15670, %r15585;
	add.s32 	%r15672, %r15671, %r15666;
	add.s32 	%r15673, %r15672, %r33;
	add.s32 	%r15674, %r15673, %r14509;
	shf.l.wrap.b32 	%r15675, %r15661, %r15661, 30;
	shf.l.wrap.b32 	%r15676, %r15661, %r15661, 19;
	xor.b32  	%r15677, %r15675, %r15676;
	shf.l.wrap.b32 	%r15678, %r15661, %r15661, 10;
	xor.b32  	%r15679, %r15677, %r15678;
	xor.b32  	%r15680, %r15636, %r15611;
	and.b32  	%r15681, %r15661, %r15680;
	and.b32  	%r15682, %r15636, %r15611;
	xor.b32  	%r15683, %r15681, %r15682;
	add.s32 	%r15684, %r15679, %r15683;
	add.s32 	%r15685, %r15674, %r15586;
	add.s32 	%r15686, %r15684, %r15674;
	shf.l.wrap.b32 	%r15687, %r15685, %r15685, 26;
	shf.l.wrap.b32 	%r15688, %r15685, %r15685, 21;
	xor.b32  	%r15689, %r15687, %r15688;
	shf.l.wrap.b32 	%r15690, %r15685, %r15685, 7;
	xor.b32  	%r15691, %r15689, %r15690;
	and.b32  	%r15692, %r15685, %r15660;
	not.b32 	%r15693, %r15685;
	and.b32  	%r15694, %r15635, %r15693;
	or.b32  	%r15695, %r15692, %r15694;
	add.s32 	%r15696, %r15695, %r15610;
	add.s32 	%r15697, %r15696, %r15691;
	add.s32 	%r15698, %r15697, %r34;
	add.s32 	%r15699, %r15698, %r14522;
	shf.l.wrap.b32 	%r15700, %r15686, %r15686, 30;
	shf.l.wrap.b32 	%r15701, %r15686, %r15686, 19;
	xor.b32  	%r15702, %r15700, %r15701;
	shf.l.wrap.b32 	%r15703, %r15686, %r15686, 10;
	xor.b32  	%r15704, %r15702, %r15703;
	xor.b32  	%r15705, %r15661, %r15636;
	and.b32  	%r15706, %r15686, %r15705;
	and.b32  	%r15707, %r15661, %r15636;
	xor.b32  	%r15708, %r15706, %r15707;
	add.s32 	%r15709, %r15704, %r15708;
	add.s32 	%r15710, %r15699, %r15611;
	add.s32 	%r15711, %r15709, %r15699;
	shf.l.wrap.b32 	%r15712, %r15710, %r15710, 26;
	shf.l.wrap.b32 	%r15713, %r15710, %r15710, 21;
	xor.b32  	%r15714, %r15712, %r15713;
	shf.l.wrap.b32 	%r15715, %r15710, %r15710, 7;
	xor.b32  	%r15716, %r15714, %r15715;
	and.b32  	%r15717, %r15710, %r15685;
	not.b32 	%r15718, %r15710;
	and.b32  	%r15719, %r15660, %r15718;
	or.b32  	%r15720, %r15717, %r15719;
	add.s32 	%r15721, %r15720, %r15635;
	add.s32 	%r15722, %r15721, %r15716;
	add.s32 	%r15723, %r15722, %r35;
	add.s32 	%r15724, %r15723, %r14535;
	shf.l.wrap.b32 	%r15725, %r15711, %r15711, 30;
	shf.l.wrap.b32 	%r15726, %r15711, %r15711, 19;
	xor.b32  	%r15727, %r15725, %r15726;
	shf.l.wrap.b32 	%r15728, %r15711, %r15711, 10;
	xor.b32  	%r15729, %r15727, %r15728;
	xor.b32  	%r15730, %r15686, %r15661;
	and.b32  	%r15731, %r15711, %r15730;
	and.b32  	%r15732, %r15686, %r15661;
	xor.b32  	%r15733, %r15731, %r15732;
	add.s32 	%r15734, %r15729, %r15733;
	add.s32 	%r15735, %r15724, %r15636;
	add.s32 	%r15736, %r15734, %r15724;
	shf.l.wrap.b32 	%r15737, %r15735, %r15735, 26;
	shf.l.wrap.b32 	%r15738, %r15735, %r15735, 21;
	xor.b32  	%r15739, %r15737, %r15738;
	shf.l.wrap.b32 	%r15740, %r15735, %r15735, 7;
	xor.b32  	%r15741, %r15739, %r15740;
	and.b32  	%r15742, %r15735, %r15710;
	not.b32 	%r15743, %r15735;
	and.b32  	%r15744, %r15685, %r15743;
	or.b32  	%r15745, %r15742, %r15744;
	add.s32 	%r15746, %r15745, %r15660;
	add.s32 	%r15747, %r15746, %r15741;
	add.s32 	%r15748, %r15747, %r36;
	add.s32 	%r15749, %r15748, %r14548;
	shf.l.wrap.b32 	%r15750, %r15736, %r15736, 30;
	shf.l.wrap.b32 	%r15751, %r15736, %r15736, 19;
	xor.b32  	%r15752, %r15750, %r15751;
	shf.l.wrap.b32 	%r15753, %r15736, %r15736, 10;
	xor.b32  	%r15754, %r15752, %r15753;
	xor.b32  	%r15755, %r15711, %r15686;
	and.b32  	%r15756, %r15736, %r15755;
	and.b32  	%r15757, %r15711, %r15686;
	xor.b32  	%r15758, %r15756, %r15757;
	add.s32 	%r15759, %r15754, %r15758;
	add.s32 	%r15760, %r15749, %r15661;
	add.s32 	%r15761, %r15759, %r15749;
	shf.l.wrap.b32 	%r15762, %r15760, %r15760, 26;
	shf.l.wrap.b32 	%r15763, %r15760, %r15760, 21;
	xor.b32  	%r15764, %r15762, %r15763;
	shf.l.wrap.b32 	%r15765, %r15760, %r15760, 7;
	xor.b32  	%r15766, %r15764, %r15765;
	and.b32  	%r15767, %r15760, %r15735;
	not.b32 	%r15768, %r15760;
	and.b32  	%r15769, %r15710, %r15768;
	or.b32  	%r15770, %r15767, %r15769;
	add.s32 	%r15771, %r15770, %r15685;
	add.s32 	%r15772, %r15771, %r15766;
	add.s32 	%r15773, %r15772, %r37;
	add.s32 	%r15774, %r15773, %r14561;
	shf.l.wrap.b32 	%r15775, %r15761, %r15761, 30;
	shf.l.wrap.b32 	%r15776, %r15761, %r15761, 19;
	xor.b32  	%r15777, %r15775, %r15776;
	shf.l.wrap.b32 	%r15778, %r15761, %r15761, 10;
	xor.b32  	%r15779, %r15777, %r15778;
	xor.b32  	%r15780, %r15736, %r15711;
	and.b32  	%r15781, %r15761, %r15780;
	and.b32  	%r15782, %r15736, %r15711;
	xor.b32  	%r15783, %r15781, %r15782;
	add.s32 	%r15784, %r15779, %r15783;
	add.s32 	%r15785, %r15774, %r15686;
	add.s32 	%r15786, %r15784, %r15774;
	shf.l.wrap.b32 	%r15787, %r15785, %r15785, 26;
	shf.l.wrap.b32 	%r15788, %r15785, %r15785, 21;
	xor.b32  	%r15789, %r15787, %r15788;
	shf.l.wrap.b32 	%r15790, %r15785, %r15785, 7;
	xor.b32  	%r15791, %r15789, %r15790;
	and.b32  	%r15792, %r15785, %r15760;
	not.b32 	%r15793, %r15785;
	and.b32  	%r15794, %r15735, %r15793;
	or.b32  	%r15795, %r15792, %r15794;
	add.s32 	%r15796, %r15795, %r15710;
	add.s32 	%r15797, %r15796, %r15791;
	add.s32 	%r15798, %r15797, %r38;
	add.s32 	%r15799, %r15798, %r14574;
	shf.l.wrap.b32 	%r15800, %r15786, %r15786, 30;
	shf.l.wrap.b32 	%r15801, %r15786, %r15786, 19;
	xor.b32  	%r15802, %r15800, %r15801;
	shf.l.wrap.b32 	%r15803, %r15786, %r15786, 10;
	xor.b32  	%r15804, %r15802, %r15803;
	xor.b32  	%r15805, %r15761, %r15736;
	and.b32  	%r15806, %r15786, %r15805;
	and.b32  	%r15807, %r15761, %r15736;
	xor.b32  	%r15808, %r15806, %r15807;
	add.s32 	%r15809, %r15804, %r15808;
	add.s32 	%r15810, %r15799, %r15711;
	add.s32 	%r15811, %r15809, %r15799;
	shf.l.wrap.b32 	%r15812, %r15810, %r15810, 26;
	shf.l.wrap.b32 	%r15813, %r15810, %r15810, 21;
	xor.b32  	%r15814, %r15812, %r15813;
	shf.l.wrap.b32 	%r15815, %r15810, %r15810, 7;
	xor.b32  	%r15816, %r15814, %r15815;
	and.b32  	%r15817, %r15810, %r15785;
	not.b32 	%r15818, %r15810;
	and.b32  	%r15819, %r15760, %r15818;
	or.b32  	%r15820, %r15817, %r15819;
	add.s32 	%r15821, %r15820, %r15735;
	add.s32 	%r15822, %r15821, %r15816;
	add.s32 	%r15823, %r15822, %r39;
	add.s32 	%r15824, %r15823, %r14587;
	shf.l.wrap.b32 	%r15825, %r15811, %r15811, 30;
	shf.l.wrap.b32 	%r15826, %r15811, %r15811, 19;
	xor.b32  	%r15827, %r15825, %r15826;
	shf.l.wrap.b32 	%r15828, %r15811, %r15811, 10;
	xor.b32  	%r15829, %r15827, %r15828;
	xor.b32  	%r15830, %r15786, %r15761;
	and.b32  	%r15831, %r15811, %r15830;
	and.b32  	%r15832, %r15786, %r15761;
	xor.b32  	%r15833, %r15831, %r15832;
	add.s32 	%r15834, %r15829, %r15833;
	add.s32 	%r15835, %r15824, %r15736;
	add.s32 	%r15836, %r15834, %r15824;
	shf.l.wrap.b32 	%r15837, %r15835, %r15835, 26;
	shf.l.wrap.b32 	%r15838, %r15835, %r15835, 21;
	xor.b32  	%r15839, %r15837, %r15838;
	shf.l.wrap.b32 	%r15840, %r15835, %r15835, 7;
	xor.b32  	%r15841, %r15839, %r15840;
	and.b32  	%r15842, %r15835, %r15810;
	not.b32 	%r15843, %r15835;
	and.b32  	%r15844, %r15785, %r15843;
	or.b32  	%r15845, %r15842, %r15844;
	add.s32 	%r15846, %r15845, %r15760;
	add.s32 	%r15847, %r15846, %r15841;
	add.s32 	%r15848, %r15847, %r40;
	add.s32 	%r15849, %r15848, %r14600;
	shf.l.wrap.b32 	%r15850, %r15836, %r15836, 30;
	shf.l.wrap.b32 	%r15851, %r15836, %r15836, 19;
	xor.b32  	%r15852, %r15850, %r15851;
	shf.l.wrap.b32 	%r15853, %r15836, %r15836, 10;
	xor.b32  	%r15854, %r15852, %r15853;
	xor.b32  	%r15855, %r15811, %r15786;
	and.b32  	%r15856, %r15836, %r15855;
	and.b32  	%r15857, %r15811, %r15786;
	xor.b32  	%r15858, %r15856, %r15857;
	add.s32 	%r15859, %r15854, %r15858;
	add.s32 	%r15860, %r15849, %r15761;
	add.s32 	%r15861, %r15859, %r15849;
	shf.l.wrap.b32 	%r15862, %r15860, %r15860, 26;
	shf.l.wrap.b32 	%r15863, %r15860, %r15860, 21;
	xor.b32  	%r15864, %r15862, %r15863;
	shf.l.wrap.b32 	%r15865, %r15860, %r15860, 7;
	xor.b32  	%r15866, %r15864, %r15865;
	and.b32  	%r15867, %r15860, %r15835;
	not.b32 	%r15868, %r15860;
	and.b32  	%r15869, %r15810, %r15868;
	or.b32  	%r15870, %r15867, %r15869;
	add.s32 	%r15871, %r15870, %r15785;
	add.s32 	%r15872, %r15871, %r15866;
	ld.const.u32 	%r15873, [K+152];
	add.s32 	%r15874, %r15872, %r15873;
	add.s32 	%r15875, %r15874, %r14613;
	shf.l.wrap.b32 	%r15876, %r15861, %r15861, 30;
	shf.l.wrap.b32 	%r15877, %r15861, %r15861, 19;
	xor.b32  	%r15878, %r15876, %r15877;
	shf.l.wrap.b32 	%r15879, %r15861, %r15861, 10;
	xor.b32  	%r15880, %r15878, %r15879;
	xor.b32  	%r15881, %r15836, %r15811;
	and.b32  	%r15882, %r15861, %r15881;
	and.b32  	%r15883, %r15836, %r15811;
	xor.b32  	%r15884, %r15882, %r15883;
	add.s32 	%r15885, %r15880, %r15884;
	add.s32 	%r15886, %r15875, %r15786;
	add.s32 	%r15887, %r15885, %r15875;
	shf.l.wrap.b32 	%r15888, %r15886, %r15886, 26;
	shf.l.wrap.b32 	%r15889, %r15886, %r15886, 21;
	xor.b32  	%r15890, %r15888, %r15889;
	shf.l.wrap.b32 	%r15891, %r15886, %r15886, 7;
	xor.b32  	%r15892, %r15890, %r15891;
	and.b32  	%r15893, %r15886, %r15860;
	not.b32 	%r15894, %r15886;
	and.b32  	%r15895, %r15835, %r15894;
	or.b32  	%r15896, %r15893, %r15895;
	add.s32 	%r15897, %r15896, %r15810;
	add.s32 	%r15898, %r15897, %r15892;
	ld.const.u32 	%r15899, [K+156];
	add.s32 	%r15900, %r15898, %r15899;
	add.s32 	%r15901, %r15900, %r14626;
	shf.l.wrap.b32 	%r15902, %r15887, %r15887, 30;
	shf.l.wrap.b32 	%r15903, %r15887, %r15887, 19;
	xor.b32  	%r15904, %r15902, %r15903;
	shf.l.wrap.b32 	%r15905, %r15887, %r15887, 10;
	xor.b32  	%r15906, %r15904, %r15905;
	xor.b32  	%r15907, %r15861, %r15836;
	and.b32  	%r15908, %r15887, %r15907;
	and.b32  	%r15909, %r15861, %r15836;
	xor.b32  	%r15910, %r15908, %r15909;
	add.s32 	%r15911, %r15906, %r15910;
	add.s32 	%r15912, %r15901, %r15811;
	add.s32 	%r15913, %r15911, %r15901;
	shf.l.wrap.b32 	%r15914, %r15912, %r15912, 26;
	shf.l.wrap.b32 	%r15915, %r15912, %r15912, 21;
	xor.b32  	%r15916, %r15914, %r15915;
	shf.l.wrap.b32 	%r15917, %r15912, %r15912, 7;
	xor.b32  	%r15918, %r15916, %r15917;
	and.b32  	%r15919, %r15912, %r15886;
	not.b32 	%r15920, %r15912;
	and.b32  	%r15921, %r15860, %r15920;
	or.b32  	%r15922, %r15919, %r15921;
	add.s32 	%r15923, %r15922, %r15835;
	add.s32 	%r15924, %r15923, %r15918;
	ld.const.u32 	%r15925, [K+160];
	add.s32 	%r15926, %r15924, %r15925;
	add.s32 	%r15927, %r15926, %r14639;
	shf.l.wrap.b32 	%r15928, %r15913, %r15913, 30;
	shf.l.wrap.b32 	%r15929, %r15913, %r15913, 19;
	xor.b32  	%r15930, %r15928, %r15929;
	shf.l.wrap.b32 	%r15931, %r15913, %r15913, 10;
	xor.b32  	%r15932, %r15930, %r15931;
	xor.b32  	%r15933, %r15887, %r15861;
	and.b32  	%r15934, %r15913, %r15933;
	and.b32  	%r15935, %r15887, %r15861;
	xor.b32  	%r15936, %r15934, %r15935;
	add.s32 	%r15937, %r15932, %r15936;
	add.s32 	%r15938, %r15927, %r15836;
	add.s32 	%r15939, %r15937, %r15927;
	shf.l.wrap.b32 	%r15940, %r15938, %r15938, 26;
	shf.l.wrap.b32 	%r15941, %r15938, %r15938, 21;
	xor.b32  	%r15942, %r15940, %r15941;
	shf.l.wrap.b32 	%r15943, %r15938, %r15938, 7;
	xor.b32  	%r15944, %r15942, %r15943;
	and.b32  	%r15945, %r15938, %r15912;
	not.b32 	%r15946, %r15938;
	and.b32  	%r15947, %r15886, %r15946;
	or.b32  	%r15948, %r15945, %r15947;
	add.s32 	%r15949, %r15948, %r15860;
	add.s32 	%r15950, %r15949, %r15944;
	ld.const.u32 	%r15951, [K+164];
	add.s32 	%r15952, %r15950, %r15951;
	add.s32 	%r15953, %r15952, %r14652;
	shf.l.wrap.b32 	%r15954, %r15939, %r15939, 30;
	shf.l.wrap.b32 	%r15955, %r15939, %r15939, 19;
	xor.b32  	%r15956, %r15954, %r15955;
	shf.l.wrap.b32 	%r15957, %r15939, %r15939, 10;
	xor.b32  	%r15958, %r15956, %r15957;
	xor.b32  	%r15959, %r15913, %r15887;
	and.b32  	%r15960, %r15939, %r15959;
	and.b32  	%r15961, %r15913, %r15887;
	xor.b32  	%r15962, %r15960, %r15961;
	add.s32 	%r15963, %r15958, %r15962;
	add.s32 	%r15964, %r15953, %r15861;
	add.s32 	%r15965, %r15963, %r15953;
	shf.l.wrap.b32 	%r15966, %r15964, %r15964, 26;
	shf.l.wrap.b32 	%r15967, %r15964, %r15964, 21;
	xor.b32  	%r15968, %r15966, %r15967;
	shf.l.wrap.b32 	%r15969, %r15964, %r15964, 7;
	xor.b32  	%r15970, %r15968, %r15969;
	and.b32  	%r15971, %r15964, %r15938;
	not.b32 	%r15972, %r15964;
	and.b32  	%r15973, %r15912, %r15972;
	or.b32  	%r15974, %r15971, %r15973;
	add.s32 	%r15975, %r15974, %r15886;
	add.s32 	%r15976, %r15975, %r15970;
	add.s32 	%r15977, %r15976, %r41;
	add.s32 	%r15978, %r15977, %r14665;
	shf.l.wrap.b32 	%r15979, %r15965, %r15965, 30;
	shf.l.wrap.b32 	%r15980, %r15965, %r15965, 19;
	xor.b32  	%r15981, %r15979, %r15980;
	shf.l.wrap.b32 	%r15982, %r15965, %r15965, 10;
	xor.b32  	%r15983, %r15981, %r15982;
	xor.b32  	%r15984, %r15939, %r15913;
	and.b32  	%r15985, %r15965, %r15984;
	and.b32  	%r15986, %r15939, %r15913;
	xor.b32  	%r15987, %r15985, %r15986;
	add.s32 	%r15988, %r15983, %r15987;
	add.s32 	%r15989, %r15978, %r15887;
	add.s32 	%r15990, %r15988, %r15978;
	shf.l.wrap.b32 	%r15991, %r15989, %r15989, 26;
	shf.l.wrap.b32 	%r15992, %r15989, %r15989, 21;
	xor.b32  	%r15993, %r15991, %r15992;
	shf.l.wrap.b32 	%r15994, %r15989, %r15989, 7;
	xor.b32  	%r15995, %r15993, %r15994;
	and.b32  	%r15996, %r15989, %r15964;
	not.b32 	%r15997, %r15989;
	and.b32  	%r15998, %r15938, %r15997;
	or.b32  	%r15999, %r15996, %r15998;
	add.s32 	%r16000, %r15999, %r15912;
	add.s32 	%r16001, %r16000, %r15995;
	ld.const.u32 	%r16002, [K+172];
	add.s32 	%r16003, %r16001, %r16002;
	add.s32 	%r16004, %r16003, %r14678;
	shf.l.wrap.b32 	%r16005, %r15990, %r15990, 30;
	shf.l.wrap.b32 	%r16006, %r15990, %r15990, 19;
	xor.b32  	%r16007, %r16005, %r16006;
	shf.l.wrap.b32 	%r16008, %r15990, %r15990, 10;
	xor.b32  	%r16009, %r16007, %r16008;
	xor.b32  	%r16010, %r15965, %r15939;
	and.b32  	%r16011, %r15990, %r16010;
	and.b32  	%r16012, %r15965, %r15939;
	xor.b32  	%r16013, %r16011, %r16012;
	add.s32 	%r16014, %r16009, %r16013;
	add.s32 	%r16015, %r16004, %r15913;
	add.s32 	%r16016, %r16014, %r16004;
	shf.l.wrap.b32 	%r16017, %r16015, %r16015, 26;
	shf.l.wrap.b32 	%r16018, %r16015, %r16015, 21;
	xor.b32  	%r16019, %r16017, %r16018;
	shf.l.wrap.b32 	%r16020, %r16015, %r16015, 7;
	xor.b32  	%r16021, %r16019, %r16020;
	and.b32  	%r16022, %r16015, %r15989;
	not.b32 	%r16023, %r16015;
	and.b32  	%r16024, %r15964, %r16023;
	or.b32  	%r16025, %r16022, %r16024;
	add.s32 	%r16026, %r16025, %r15938;
	add.s32 	%r16027, %r16026, %r16021;
	ld.const.u32 	%r16028, [K+176];
	add.s32 	%r16029, %r16027, %r16028;
	add.s32 	%r16030, %r16029, %r14691;
	shf.l.wrap.b32 	%r16031, %r16016, %r16016, 30;
	shf.l.wrap.b32 	%r16032, %r16016, %r16016, 19;
	xor.b32  	%r16033, %r16031, %r16032;
	shf.l.wrap.b32 	%r16034, %r16016, %r16016, 10;
	xor.b32  	%r16035, %r16033, %r16034;
	xor.b32  	%r16036, %r15990, %r15965;
	and.b32  	%r16037, %r16016, %r16036;
	and.b32  	%r16038, %r15990, %r15965;
	xor.b32  	%r16039, %r16037, %r16038;
	add.s32 	%r16040, %r16035, %r16039;
	add.s32 	%r16041, %r16030, %r15939;
	add.s32 	%r16042, %r16040, %r16030;
	shf.l.wrap.b32 	%r16043, %r16041, %r16041, 26;
	shf.l.wrap.b32 	%r16044, %r16041, %r16041, 21;
	xor.b32  	%r16045, %r16043, %r16044;
	shf.l.wrap.b32 	%r16046, %r16041, %r16041, 7;
	xor.b32  	%r16047, %r16045, %r16046;
	and.b32  	%r16048, %r16041, %r16015;
	not.b32 	%r16049, %r16041;
	and.b32  	%r16050, %r15989, %r16049;
	or.b32  	%r16051, %r16048, %r16050;
	add.s32 	%r16052, %r16051, %r15964;
	add.s32 	%r16053, %r16052, %r16047;
	ld.const.u32 	%r16054, [K+180];
	add.s32 	%r16055, %r16053, %r16054;
	add.s32 	%r16056, %r16055, %r14704;
	shf.l.wrap.b32 	%r16057, %r16042, %r16042, 30;
	shf.l.wrap.b32 	%r16058, %r16042, %r16042, 19;
	xor.b32  	%r16059, %r16057, %r16058;
	shf.l.wrap.b32 	%r16060, %r16042, %r16042, 10;
	xor.b32  	%r16061, %r16059, %r16060;
	xor.b32  	%r16062, %r16016, %r15990;
	and.b32  	%r16063, %r16042, %r16062;
	and.b32  	%r16064, %r16016, %r15990;
	xor.b32  	%r16065, %r16063, %r16064;
	add.s32 	%r16066, %r16061, %r16065;
	add.s32 	%r16067, %r16056, %r15965;
	add.s32 	%r16068, %r16066, %r16056;
	shf.l.wrap.b32 	%r16069, %r16067, %r16067, 26;
	shf.l.wrap.b32 	%r16070, %r16067, %r16067, 21;
	xor.b32  	%r16071, %r16069, %r16070;
	shf.l.wrap.b32 	%r16072, %r16067, %r16067, 7;
	xor.b32  	%r16073, %r16071, %r16072;
	and.b32  	%r16074, %r16067, %r16041;
	not.b32 	%r16075, %r16067;
	and.b32  	%r16076, %r16015, %r16075;
	or.b32  	%r16077, %r16074, %r16076;
	add.s32 	%r16078, %r16077, %r15989;
	add.s32 	%r16079, %r16078, %r16073;
	ld.const.u32 	%r16080, [K+184];
	add.s32 	%r16081, %r16079, %r16080;
	add.s32 	%r16082, %r16081, %r14717;
	shf.l.wrap.b32 	%r16083, %r16068, %r16068, 30;
	shf.l.wrap.b32 	%r16084, %r16068, %r16068, 19;
	xor.b32  	%r16085, %r16083, %r16084;
	shf.l.wrap.b32 	%r16086, %r16068, %r16068, 10;
	xor.b32  	%r16087, %r16085, %r16086;
	xor.b32  	%r16088, %r16042, %r16016;
	and.b32  	%r16089, %r16068, %r16088;
	and.b32  	%r16090, %r16042, %r16016;
	xor.b32  	%r16091, %r16089, %r16090;
	add.s32 	%r16092, %r16087, %r16091;
	add.s32 	%r16093, %r16082, %r15990;
	add.s32 	%r16094, %r16092, %r16082;
	shf.l.wrap.b32 	%r16095, %r16093, %r16093, 26;
	shf.l.wrap.b32 	%r16096, %r16093, %r16093, 21;
	xor.b32  	%r16097, %r16095, %r16096;
	shf.l.wrap.b32 	%r16098, %r16093, %r16093, 7;
	xor.b32  	%r16099, %r16097, %r16098;
	and.b32  	%r16100, %r16093, %r16067;
	not.b32 	%r16101, %r16093;
	and.b32  	%r16102, %r16041, %r16101;
	or.b32  	%r16103, %r16100, %r16102;
	add.s32 	%r16104, %r16103, %r16015;
	add.s32 	%r16105, %r16104, %r16099;
	ld.const.u32 	%r16106, [K+188];
	add.s32 	%r16107, %r16105, %r16106;
	add.s32 	%r16108, %r16107, %r14730;
	shf.l.wrap.b32 	%r16109, %r16094, %r16094, 30;
	shf.l.wrap.b32 	%r16110, %r16094, %r16094, 19;
	xor.b32  	%r16111, %r16109, %r16110;
	shf.l.wrap.b32 	%r16112, %r16094, %r16094, 10;
	xor.b32  	%r16113, %r16111, %r16112;
	xor.b32  	%r16114, %r16068, %r16042;
	and.b32  	%r16115, %r16094, %r16114;
	and.b32  	%r16116, %r16068, %r16042;
	xor.b32  	%r16117, %r16115, %r16116;
	add.s32 	%r16118, %r16113, %r16117;
	add.s32 	%r16119, %r16108, %r16016;
	add.s32 	%r16120, %r16118, %r16108;
	shf.l.wrap.b32 	%r16121, %r16119, %r16119, 26;
	shf.l.wrap.b32 	%r16122, %r16119, %r16119, 21;
	xor.b32  	%r16123, %r16121, %r16122;
	shf.l.wrap.b32 	%r16124, %r16119, %r16119, 7;
	xor.b32  	%r16125, %r16123, %r16124;
	and.b32  	%r16126, %r16119, %r16093;
	not.b32 	%r16127, %r16119;
	and.b32  	%r16128, %r16067, %r16127;
	or.b32  	%r16129, %r16126, %r16128;
	add.s32 	%r16130, %r16129, %r16041;
	add.s32 	%r16131, %r16130, %r16125;
	ld.const.u32 	%r16132, [K+192];
	add.s32 	%r16133, %r16131, %r16132;
	add.s32 	%r16134, %r16133, %r14743;
	shf.l.wrap.b32 	%r16135, %r16120, %r16120, 30;
	shf.l.wrap.b32 	%r16136, %r16120, %r16120, 19;
	xor.b32  	%r16137, %r16135, %r16136;
	shf.l.wrap.b32 	%r16138, %r16120, %r16120, 10;
	xor.b32  	%r16139, %r16137, %r16138;
	xor.b32  	%r16140, %r16094, %r16068;
	and.b32  	%r16141, %r16120, %r16140;
	and.b32  	%r16142, %r16094, %r16068;
	xor.b32  	%r16143, %r16141, %r16142;
	add.s32 	%r16144, %r16139, %r16143;
	add.s32 	%r16145, %r16134, %r16042;
	add.s32 	%r16146, %r16144, %r16134;
	shf.l.wrap.b32 	%r16147, %r16145, %r16145, 26;
	shf.l.wrap.b32 	%r16148, %r16145, %r16145, 21;
	xor.b32  	%r16149, %r16147, %r16148;
	shf.l.wrap.b32 	%r16150, %r16145, %r16145, 7;
	xor.b32  	%r16151, %r16149, %r16150;
	and.b32  	%r16152, %r16145, %r16119;
	not.b32 	%r16153, %r16145;
	and.b32  	%r16154, %r16093, %r16153;
	or.b32  	%r16155, %r16152, %r16154;
	add.s32 	%r16156, %r16155, %r16067;
	add.s32 	%r16157, %r16156, %r16151;
	ld.const.u32 	%r16158, [K+196];
	add.s32 	%r16159, %r16157, %r16158;
	add.s32 	%r16160, %r16159, %r14756;
	shf.l.wrap.b32 	%r16161, %r16146, %r16146, 30;
	shf.l.wrap.b32 	%r16162, %r16146, %r16146, 19;
	xor.b32  	%r16163, %r16161, %r16162;
	shf.l.wrap.b32 	%r16164, %r16146, %r16146, 10;
	xor.b32  	%r16165, %r16163, %r16164;
	xor.b32  	%r16166, %r16120, %r16094;
	and.b32  	%r16167, %r16146, %r16166;
	and.b32  	%r16168, %r16120, %r16094;
	xor.b32  	%r16169, %r16167, %r16168;
	add.s32 	%r16170, %r16165, %r16169;
	add.s32 	%r16171, %r16160, %r16068;
	add.s32 	%r16172, %r16170, %r16160;
	shf.l.wrap.b32 	%r16173, %r16171, %r16171, 26;
	shf.l.wrap.b32 	%r16174, %r16171, %r16171, 21;
	xor.b32  	%r16175, %r16173, %r16174;
	shf.l.wrap.b32 	%r16176, %r16171, %r16171, 7;
	xor.b32  	%r16177, %r16175, %r16176;
	and.b32  	%r16178, %r16171, %r16145;
	not.b32 	%r16179, %r16171;
	and.b32  	%r16180, %r16119, %r16179;
	or.b32  	%r16181, %r16178, %r16180;
	add.s32 	%r16182, %r16181, %r16093;
	add.s32 	%r16183, %r16182, %r16177;
	ld.const.u32 	%r16184, [K+200];
	add.s32 	%r16185, %r16183, %r16184;
	add.s32 	%r16186, %r16185, %r14769;
	shf.l.wrap.b32 	%r16187, %r16172, %r16172, 30;
	shf.l.wrap.b32 	%r16188, %r16172, %r16172, 19;
	xor.b32  	%r16189, %r16187, %r16188;
	shf.l.wrap.b32 	%r16190, %r16172, %r16172, 10;
	xor.b32  	%r16191, %r16189, %r16190;
	xor.b32  	%r16192, %r16146, %r16120;
	and.b32  	%r16193, %r16172, %r16192;
	and.b32  	%r16194, %r16146, %r16120;
	xor.b32  	%r16195, %r16193, %r16194;
	add.s32 	%r16196, %r16191, %r16195;
	add.s32 	%r16197, %r16186, %r16094;
	add.s32 	%r16198, %r16196, %r16186;
	shf.l.wrap.b32 	%r16199, %r16197, %r16197, 26;
	shf.l.wrap.b32 	%r16200, %r16197, %r16197, 21;
	xor.b32  	%r16201, %r16199, %r16200;
	shf.l.wrap.b32 	%r16202, %r16197, %r16197, 7;
	xor.b32  	%r16203, %r16201, %r16202;
	and.b32  	%r16204, %r16197, %r16171;
	not.b32 	%r16205, %r16197;
	and.b32  	%r16206, %r16145, %r16205;
	or.b32  	%r16207, %r16204, %r16206;
	add.s32 	%r16208, %r16207, %r16119;
	add.s32 	%r16209, %r16208, %r16203;
	ld.const.u32 	%r16210, [K+204];
	add.s32 	%r16211, %r16209, %r16210;
	add.s32 	%r16212, %r16211, %r14782;
	shf.l.wrap.b32 	%r16213, %r16198, %r16198, 30;
	shf.l.wrap.b32 	%r16214, %r16198, %r16198, 19;
	xor.b32  	%r16215, %r16213, %r16214;
	shf.l.wrap.b32 	%r16216, %r16198, %r16198, 10;
	xor.b32  	%r16217, %r16215, %r16216;
	xor.b32  	%r16218, %r16172, %r16146;
	and.b32  	%r16219, %r16198, %r16218;
	and.b32  	%r16220, %r16172, %r16146;
	xor.b32  	%r16221, %r16219, %r16220;
	add.s32 	%r16222, %r16217, %r16221;
	add.s32 	%r16223, %r16212, %r16120;
	add.s32 	%r16224, %r16222, %r16212;
	shf.l.wrap.b32 	%r16225, %r16223, %r16223, 26;
	shf.l.wrap.b32 	%r16226, %r16223, %r16223, 21;
	xor.b32  	%r16227, %r16225, %r16226;
	shf.l.wrap.b32 	%r16228, %r16223, %r16223, 7;
	xor.b32  	%r16229, %r16227, %r16228;
	and.b32  	%r16230, %r16223, %r16197;
	not.b32 	%r16231, %r16223;
	and.b32  	%r16232, %r16171, %r16231;
	or.b32  	%r16233, %r16230, %r16232;
	add.s32 	%r16234, %r16233, %r16145;
	add.s32 	%r16235, %r16234, %r16229;
	ld.const.u32 	%r16236, [K+208];
	add.s32 	%r16237, %r16235, %r16236;
	add.s32 	%r16238, %r16237, %r14795;
	shf.l.wrap.b32 	%r16239, %r16224, %r16224, 30;
	shf.l.wrap.b32 	%r16240, %r16224, %r16224, 19;
	xor.b32  	%r16241, %r16239, %r16240;
	shf.l.wrap.b32 	%r16242, %r16224, %r16224, 10;
	xor.b32  	%r16243, %r16241, %r16242;
	xor.b32  	%r16244, %r16198, %r16172;
	and.b32  	%r16245, %r16224, %r16244;
	and.b32  	%r16246, %r16198, %r16172;
	xor.b32  	%r16247, %r16245, %r16246;
	add.s32 	%r16248, %r16243, %r16247;
	add.s32 	%r16249, %r16238, %r16146;
	add.s32 	%r16250, %r16248, %r16238;
	shf.l.wrap.b32 	%r16251, %r16249, %r16249, 26;
	shf.l.wrap.b32 	%r16252, %r16249, %r16249, 21;
	xor.b32  	%r16253, %r16251, %r16252;
	shf.l.wrap.b32 	%r16254, %r16249, %r16249, 7;
	xor.b32  	%r16255, %r16253, %r16254;
	and.b32  	%r16256, %r16249, %r16223;
	not.b32 	%r16257, %r16249;
	and.b32  	%r16258, %r16197, %r16257;
	or.b32  	%r16259, %r16256, %r16258;
	add.s32 	%r16260, %r16259, %r16171;
	add.s32 	%r16261, %r16260, %r16255;
	ld.const.u32 	%r16262, [K+212];
	add.s32 	%r16263, %r16261, %r16262;
	add.s32 	%r16264, %r16263, %r14808;
	shf.l.wrap.b32 	%r16265, %r16250, %r16250, 30;
	shf.l.wrap.b32 	%r16266, %r16250, %r16250, 19;
	xor.b32  	%r16267, %r16265, %r16266;
	shf.l.wrap.b32 	%r16268, %r16250, %r16250, 10;
	xor.b32  	%r16269, %r16267, %r16268;
	xor.b32  	%r16270, %r16224, %r16198;
	and.b32  	%r16271, %r16250, %r16270;
	and.b32  	%r16272, %r16224, %r16198;
	xor.b32  	%r16273, %r16271, %r16272;
	add.s32 	%r16274, %r16269, %r16273;
	add.s32 	%r16275, %r16264, %r16172;
	add.s32 	%r16276, %r16274, %r16264;
	shf.l.wrap.b32 	%r16277, %r16275, %r16275, 26;
	shf.l.wrap.b32 	%r16278, %r16275, %r16275, 21;
	xor.b32  	%r16279, %r16277, %r16278;
	shf.l.wrap.b32 	%r16280, %r16275, %r16275, 7;
	xor.b32  	%r16281, %r16279, %r16280;
	and.b32  	%r16282, %r16275, %r16249;
	not.b32 	%r16283, %r16275;
	and.b32  	%r16284, %r16223, %r16283;
	or.b32  	%r16285, %r16282, %r16284;
	add.s32 	%r16286, %r16285, %r16197;
	add.s32 	%r16287, %r16286, %r16281;
	ld.const.u32 	%r16288, [K+216];
	add.s32 	%r16289, %r16287, %r16288;
	add.s32 	%r16290, %r16289, %r14821;
	shf.l.wrap.b32 	%r16291, %r16276, %r16276, 30;
	shf.l.wrap.b32 	%r16292, %r16276, %r16276, 19;
	xor.b32  	%r16293, %r16291, %r16292;
	shf.l.wrap.b32 	%r16294, %r16276, %r16276, 10;
	xor.b32  	%r16295, %r16293, %r16294;
	xor.b32  	%r16296, %r16250, %r16224;
	and.b32  	%r16297, %r16276, %r16296;
	and.b32  	%r16298, %r16250, %r16224;
	xor.b32  	%r16299, %r16297, %r16298;
	add.s32 	%r16300, %r16295, %r16299;
	add.s32 	%r16301, %r16290, %r16198;
	add.s32 	%r16302, %r16300, %r16290;
	shf.l.wrap.b32 	%r16303, %r16301, %r16301, 26;
	shf.l.wrap.b32 	%r16304, %r16301, %r16301, 21;
	xor.b32  	%r16305, %r16303, %r16304;
	shf.l.wrap.b32 	%r16306, %r16301, %r16301, 7;
	xor.b32  	%r16307, %r16305, %r16306;
	and.b32  	%r16308, %r16301, %r16275;
	not.b32 	%r16309, %r16301;
	and.b32  	%r16310, %r16249, %r16309;
	or.b32  	%r16311, %r16308, %r16310;
	add.s32 	%r16312, %r16311, %r16223;
	add.s32 	%r16313, %r16312, %r16307;
	ld.const.u32 	%r16314, [K+220];
	add.s32 	%r16315, %r16313, %r16314;
	add.s32 	%r16316, %r16315, %r14834;
	shf.l.wrap.b32 	%r16317, %r16302, %r16302, 30;
	shf.l.wrap.b32 	%r16318, %r16302, %r16302, 19;
	xor.b32  	%r16319, %r16317, %r16318;
	shf.l.wrap.b32 	%r16320, %r16302, %r16302, 10;
	xor.b32  	%r16321, %r16319, %r16320;
	xor.b32  	%r16322, %r16276, %r16250;
	and.b32  	%r16323, %r16302, %r16322;
	and.b32  	%r16324, %r16276, %r16250;
	xor.b32  	%r16325, %r16323, %r16324;
	add.s32 	%r16326, %r16321, %r16325;
	add.s32 	%r16327, %r16316, %r16224;
	add.s32 	%r16328, %r16326, %r16316;
	shf.l.wrap.b32 	%r16329, %r16327, %r16327, 26;
	shf.l.wrap.b32 	%r16330, %r16327, %r16327, 21;
	xor.b32  	%r16331, %r16329, %r16330;
	shf.l.wrap.b32 	%r16332, %r16327, %r16327, 7;
	xor.b32  	%r16333, %r16331, %r16332;
	and.b32  	%r16334, %r16327, %r16301;
	not.b32 	%r16335, %r16327;
	and.b32  	%r16336, %r16275, %r16335;
	or.b32  	%r16337, %r16334, %r16336;
	add.s32 	%r16338, %r16337, %r16249;
	add.s32 	%r16339, %r16338, %r16333;
	ld.const.u32 	%r16340, [K+224];
	add.s32 	%r16341, %r16339, %r16340;
	add.s32 	%r16342, %r16341, %r14847;
	shf.l.wrap.b32 	%r16343, %r16328, %r16328, 30;
	shf.l.wrap.b32 	%r16344, %r16328, %r16328, 19;
	xor.b32  	%r16345, %r16343, %r16344;
	shf.l.wrap.b32 	%r16346, %r16328, %r16328, 10;
	xor.b32  	%r16347, %r16345, %r16346;
	xor.b32  	%r16348, %r16302, %r16276;
	and.b32  	%r16349, %r16328, %r16348;
	and.b32  	%r16350, %r16302, %r16276;
	xor.b32  	%r16351, %r16349, %r16350;
	add.s32 	%r16352, %r16347, %r16351;
	add.s32 	%r16353, %r16342, %r16250;
	add.s32 	%r16354, %r16352, %r16342;
	shf.l.wrap.b32 	%r16355, %r16353, %r16353, 26;
	shf.l.wrap.b32 	%r16356, %r16353, %r16353, 21;
	xor.b32  	%r16357, %r16355, %r16356;
	shf.l.wrap.b32 	%r16358, %r16353, %r16353, 7;
	xor.b32  	%r16359, %r16357, %r16358;
	and.b32  	%r16360, %r16353, %r16327;
	not.b32 	%r16361, %r16353;
	and.b32  	%r16362, %r16301, %r16361;
	or.b32  	%r16363, %r16360, %r16362;
	add.s32 	%r16364, %r16363, %r16275;
	add.s32 	%r16365, %r16364, %r16359;
	ld.const.u32 	%r16366, [K+228];
	add.s32 	%r16367, %r16365, %r16366;
	add.s32 	%r16368, %r16367, %r14860;
	shf.l.wrap.b32 	%r16369, %r16354, %r16354, 30;
	shf.l.wrap.b32 	%r16370, %r16354, %r16354, 19;
	xor.b32  	%r16371, %r16369, %r16370;
	shf.l.wrap.b32 	%r16372, %r16354, %r16354, 10;
	xor.b32  	%r16373, %r16371, %r16372;
	xor.b32  	%r16374, %r16328, %r16302;
	and.b32  	%r16375, %r16354, %r16374;
	and.b32  	%r16376, %r16328, %r16302;
	xor.b32  	%r16377, %r16375, %r16376;
	add.s32 	%r16378, %r16373, %r16377;
	add.s32 	%r16379, %r16368, %r16276;
	add.s32 	%r16380, %r16378, %r16368;
	shf.l.wrap.b32 	%r16381, %r16379, %r16379, 26;
	shf.l.wrap.b32 	%r16382, %r16379, %r16379, 21;
	xor.b32  	%r16383, %r16381, %r16382;
	shf.l.wrap.b32 	%r16384, %r16379, %r16379, 7;
	xor.b32  	%r16385, %r16383, %r16384;
	and.b32  	%r16386, %r16379, %r16353;
	not.b32 	%r16387, %r16379;
	and.b32  	%r16388, %r16327, %r16387;
	or.b32  	%r16389, %r16386, %r16388;
	add.s32 	%r16390, %r16389, %r16301;
	add.s32 	%r16391, %r16390, %r16385;
	ld.const.u32 	%r16392, [K+232];
	add.s32 	%r16393, %r16391, %r16392;
	add.s32 	%r16394, %r16393, %r14873;
	shf.l.wrap.b32 	%r16395, %r16380, %r16380, 30;
	shf.l.wrap.b32 	%r16396, %r16380, %r16380, 19;
	xor.b32  	%r16397, %r16395, %r16396;
	shf.l.wrap.b32 	%r16398, %r16380, %r16380, 10;
	xor.b32  	%r16399, %r16397, %r16398;
	xor.b32  	%r16400, %r16354, %r16328;
	and.b32  	%r16401, %r16380, %r16400;
	and.b32  	%r16402, %r16354, %r16328;
	xor.b32  	%r16403, %r16401, %r16402;
	add.s32 	%r16404, %r16399, %r16403;
	add.s32 	%r16405, %r16394, %r16302;
	add.s32 	%r16406, %r16404, %r16394;
	shf.l.wrap.b32 	%r16407, %r16405, %r16405, 26;
	shf.l.wrap.b32 	%r16408, %r16405, %r16405, 21;
	xor.b32  	%r16409, %r16407, %r16408;
	shf.l.wrap.b32 	%r16410, %r16405, %r16405, 7;
	xor.b32  	%r16411, %r16409, %r16410;
	and.b32  	%r16412, %r16405, %r16379;
	not.b32 	%r16413, %r16405;
	and.b32  	%r16414, %r16353, %r16413;
	or.b32  	%r16415, %r16412, %r16414;
	add.s32 	%r16416, %r16415, %r16327;
	add.s32 	%r16417, %r16416, %r16411;
	add.s32 	%r16418, %r16417, %r42;
	add.s32 	%r16419, %r16418, %r14886;
	shf.l.wrap.b32 	%r16420, %r16406, %r16406, 30;
	shf.l.wrap.b32 	%r16421, %r16406, %r16406, 19;
	xor.b32  	%r16422, %r16420, %r16421;
	shf.l.wrap.b32 	%r16423, %r16406, %r16406, 10;
	xor.b32  	%r16424, %r16422, %r16423;
	xor.b32  	%r16425, %r16380, %r16354;
	and.b32  	%r16426, %r16406, %r16425;
	and.b32  	%r16427, %r16380, %r16354;
	xor.b32  	%r16428, %r16426, %r16427;
	add.s32 	%r16429, %r16424, %r16428;
	add.s32 	%r16430, %r16419, %r16328;
	add.s32 	%r16431, %r16429, %r16419;
	shf.l.wrap.b32 	%r16432, %r16430, %r16430, 26;
	shf.l.wrap.b32 	%r16433, %r16430, %r16430, 21;
	xor.b32  	%r16434, %r16432, %r16433;
	shf.l.wrap.b32 	%r16435, %r16430, %r16430, 7;
	xor.b32  	%r16436, %r16434, %r16435;
	and.b32  	%r16437, %r16430, %r16405;
	not.b32 	%r16438, %r16430;
	and.b32  	%r16439, %r16379, %r16438;
	or.b32  	%r16440, %r16437, %r16439;
	add.s32 	%r16441, %r16440, %r16353;
	add.s32 	%r16442, %r16441, %r16436;
	ld.const.u32 	%r16443, [K+240];
	add.s32 	%r16444, %r16442, %r16443;
	add.s32 	%r16445, %r16444, %r14899;
	shf.l.wrap.b32 	%r16446, %r16431, %r16431, 30;
	shf.l.wrap.b32 	%r16447, %r16431, %r16431, 19;
	xor.b32  	%r16448, %r16446, %r16447;
	shf.l.wrap.b32 	%r16449, %r16431, %r16431, 10;
	xor.b32  	%r16450, %r16448, %r16449;
	xor.b32  	%r16451, %r16406, %r16380;
	and.b32  	%r16452, %r16431, %r16451;
	and.b32  	%r16453, %r16406, %r16380;
	xor.b32  	%r16454, %r16452, %r16453;
	add.s32 	%r16455, %r16450, %r16454;
	add.s32 	%r16456, %r16445, %r16354;
	add.s32 	%r16457, %r16455, %r16445;
	shf.l.wrap.b32 	%r16458, %r16456, %r16456, 26;
	shf.l.wrap.b32 	%r16459, %r16456, %r16456, 21;
	xor.b32  	%r16460, %r16458, %r16459;
	shf.l.wrap.b32 	%r16461, %r16456, %r16456, 7;
	xor.b32  	%r16462, %r16460, %r16461;
	and.b32  	%r16463, %r16456, %r16430;
	not.b32 	%r16464, %r16456;
	and.b32  	%r16465, %r16405, %r16464;
	or.b32  	%r16466, %r16463, %r16465;
	add.s32 	%r16467, %r16466, %r16379;
	add.s32 	%r16468, %r16467, %r16462;
	ld.const.u32 	%r16469, [K+244];
	add.s32 	%r16470, %r16468, %r16469;
	add.s32 	%r16471, %r16470, %r14912;
	shf.l.wrap.b32 	%r16472, %r16457, %r16457, 30;
	shf.l.wrap.b32 	%r16473, %r16457, %r16457, 19;
	xor.b32  	%r16474, %r16472, %r16473;
	shf.l.wrap.b32 	%r16475, %r16457, %r16457, 10;
	xor.b32  	%r16476, %r16474, %r16475;
	xor.b32  	%r16477, %r16431, %r16406;
	and.b32  	%r16478, %r16457, %r16477;
	and.b32  	%r16479, %r16431, %r16406;
	xor.b32  	%r16480, %r16478, %r16479;
	add.s32 	%r16481, %r16476, %r16480;
	add.s32 	%r16482, %r16471, %r16380;
	add.s32 	%r16483, %r16481, %r16471;
	shf.l.wrap.b32 	%r16484, %r16482, %r16482, 26;
	shf.l.wrap.b32 	%r16485, %r16482, %r16482, 21;
	xor.b32  	%r16486, %r16484, %r16485;
	shf.l.wrap.b32 	%r16487, %r16482, %r16482, 7;
	xor.b32  	%r16488, %r16486, %r16487;
	and.b32  	%r16489, %r16482, %r16456;
	not.b32 	%r16490, %r16482;
	and.b32  	%r16491, %r16430, %r16490;
	or.b32  	%r16492, %r16489, %r16491;
	add.s32 	%r16493, %r16492, %r16405;
	add.s32 	%r16494, %r16493, %r16488;
	ld.const.u32 	%r16495, [K+248];
	add.s32 	%r16496, %r16494, %r16495;
	add.s32 	%r16497, %r16496, %r14925;
	shf.l.wrap.b32 	%r16498, %r16483, %r16483, 30;
	shf.l.wrap.b32 	%r16499, %r16483, %r16483, 19;
	xor.b32  	%r16500, %r16498, %r16499;
	shf.l.wrap.b32 	%r16501, %r16483, %r16483, 10;
	xor.b32  	%r16502, %r16500, %r16501;
	xor.b32  	%r16503, %r16457, %r16431;
	and.b32  	%r16504, %r16483, %r16503;
	and.b32  	%r16505, %r16457, %r16431;
	xor.b32  	%r16506, %r16504, %r16505;
	add.s32 	%r16507, %r16502, %r16506;
	add.s32 	%r16508, %r16497, %r16406;
	add.s32 	%r16509, %r16507, %r16497;
	shf.l.wrap.b32 	%r16510, %r16508, %r16508, 26;
	shf.l.wrap.b32 	%r16511, %r16508, %r16508, 21;
	xor.b32  	%r16512, %r16510, %r16511;
	shf.l.wrap.b32 	%r16513, %r16508, %r16508, 7;
	xor.b32  	%r16514, %r16512, %r16513;
	and.b32  	%r16515, %r16508, %r16482;
	not.b32 	%r16516, %r16508;
	and.b32  	%r16517, %r16456, %r16516;
	or.b32  	%r16518, %r16515, %r16517;
	add.s32 	%r16519, %r16518, %r16430;
	add.s32 	%r16520, %r16519, %r16514;
	ld.const.u32 	%r16521, [K+252];
	add.s32 	%r16522, %r16520, %r16521;
	add.s32 	%r16523, %r16522, %r14938;
	shf.l.wrap.b32 	%r16524, %r16509, %r16509, 30;
	shf.l.wrap.b32 	%r16525, %r16509, %r16509, 19;
	xor.b32  	%r16526, %r16524, %r16525;
	shf.l.wrap.b32 	%r16527, %r16509, %r16509, 10;
	xor.b32  	%r16528, %r16526, %r16527;
	xor.b32  	%r16529, %r16483, %r16457;
	and.b32  	%r16530, %r16509, %r16529;
	and.b32  	%r16531, %r16483, %r16457;
	xor.b32  	%r16532, %r16530, %r16531;
	add.s32 	%r16533, %r16528, %r16532;
	add.s32 	%r16534, %r16533, %r16523;
	add.s32 	%r16535, %r16534, 1779033703;
	shr.u32 	%r16536, %r16535, 24;
	cvt.u16.u32 	%rs340, %r16536;
	ld.local.u8 	%rs341, [%rd2+32];
	setp.ne.s16 	%p113, %rs341, %rs340;
	st.local.u16 	[%rd373+42], %rs22;
	@%p113 bra 	$L__BB0_236;
	ld.shared.u16 	%rs342, [_ZZ24test_combinations_kernelPKtS0_S0_S0_S0_S0_S0_iiiiiPbPtE9s_targets+14];
	st.local.u16 	[%rd373+44], %rs342;
	mov.b64 	%rd372, 0;
$L__BB0_209:
	add.s64 	%rd322, %rd2, %rd372;
	mov.b16 	%rs343, 0;
	st.local.u8 	[%rd322], %rs343;
	add.s64 	%rd66, %rd372, 1;
	setp.lt.u64 	%p114, %rd372, 32;
	mov.u64 	%rd372, %rd66;
	@%p114 bra 	$L__BB0_209;
	mov.b32 	%r18890, 5;
$L__BB0_211:
	ld.local.u16 	%r62, [%rd373];
	and.b32  	%r16538, %r62, 1024;
	setp.eq.s32 	%p115, %r16538, 0;
	@%p115 bra 	$L__BB0_213;
	add.s32 	%r16539, %r18890, -5;
	shr.s32 	%r16540, %r16539, 31;
	shr.u32 	%r16541, %r16540, 29;
	add.s32 	%r16542, %r16539, %r16541;
	and.b32  	%r16543, %r16542, -8;
	sub.s32 	%r16544, %r16543, %r16539;
	add.s32 	%r16545, %r16544, 7;
	shr.s32 	%r16546, %r16542, 3;
	mov.b32 	%r16547, 1;
	shl.b32 	%r16548, %r16547, %r16545;
	cvt.s64.s32 	%rd323, %r16546;
	add.s64 	%rd324, %rd2, %rd323;
	ld.local.u8 	%rs344, [%rd324];
	cvt.u16.u32 	%rs345, %r16548;
	or.b16  	%rs346, %rs344, %rs345;
	st.local.u8 	[%rd324], %rs346;
$L__BB0_213:
	and.b32  	%r16549, %r62, 512;
	setp.eq.s32 	%p116, %r16549, 0;
	@%p116 bra 	$L__BB0_215;
	add.s32 	%r16550, %r18890, -4;
	shr.s32 	%r16551, %r16550, 31;
	shr.u32 	%r16552, %r16551, 29;
	add.s32 	%r16553, %r16550, %r16552;
	and.b32  	%r16554, %r16553, -8;
	sub.s32 	%r16555, %r16554, %r16550;
	add.s32 	%r16556, %r16555, 7;
	shr.s32 	%r16557, %r16553, 3;
	mov.b32 	%r16558, 1;
	shl.b32 	%r16559, %r16558, %r16556;
	cvt.s64.s32 	%rd325, %r16557;
	add.s64 	%rd326, %rd2, %rd325;
	ld.local.u8 	%rs347, [%rd326];
	cvt.u16.u32 	%rs348, %r16559;
	or.b16  	%rs349, %rs347, %rs348;
	st.local.u8 	[%rd326], %rs349;
$L__BB0_215:
	and.b32  	%r16560, %r62, 256;
	setp.eq.s32 	%p117, %r16560, 0;
	@%p117 bra 	$L__BB0_217;
	add.s32 	%r16561, %r18890, -3;
	shr.s32 	%r16562, %r16561, 31;
	shr.u32 	%r16563, %r16562, 29;
	add.s32 	%r16564, %r16561, %r16563;
	and.b32  	%r16565, %r16564, -8;
	sub.s32 	%r16566, %r16565, %r16561;
	add.s32 	%r16567, %r16566, 7;
	shr.s32 	%r16568, %r16564, 3;
	mov.b32 	%r16569, 1;
	shl.b32 	%r16570, %r16569, %r16567;
	cvt.s64.s32 	%rd327, %r16568;
	add.s64 	%rd328, %rd2, %rd327;
	ld.local.u8 	%rs350, [%rd328];
	cvt.u16.u32 	%rs351, %r16570;
	or.b16  	%rs352, %rs350, %rs351;
	st.local.u8 	[%rd328], %rs352;
$L__BB0_217:
	and.b32  	%r16571, %r62, 128;
	setp.eq.s32 	%p118, %r16571, 0;
	@%p118 bra 	$L__BB0_219;
	add.s32 	%r16572, %r18890, -2;
	shr.s32 	%r16573, %r16572, 31;
	shr.u32 	%r16574, %r16573, 29;
	add.s32 	%r16575, %r16572, %r16574;
	and.b32  	%r16576, %r16575, -8;
	sub.s32 	%r16577, %r16576, %r16572;
	add.s32 	%r16578, %r16577, 7;
	shr.s32 	%r16579, %r16575, 3;
	mov.b32 	%r16580, 1;
	shl.b32 	%r16581, %r16580, %r16578;
	cvt.s64.s32 	%rd329, %r16579;
	add.s64 	%rd330, %rd2, %rd329;
	ld.local.u8 	%rs353, [%rd330];
	cvt.u16.u32 	%rs354, %r16581;
	or.b16  	%rs355, %rs353, %rs354;
	st.local.u8 	[%rd330], %rs355;
$L__BB0_219:
	and.b32  	%r16582, %r62, 64;
	setp.eq.s32 	%p119, %r16582, 0;
	@%p119 bra 	$L__BB0_221;
	add.s32 	%r16583, %r18890, -1;
	shr.s32 	%r16584, %r16583, 31;
	shr.u32 	%r16585, %r16584, 29;
	add.s32 	%r16586, %r16583, %r16585;
	and.b32  	%r16587, %r16586, -8;
	sub.s32 	%r16588, %r16587, %r16583;
	add.s32 	%r16589, %r16588, 7;
	shr.s32 	%r16590, %r16586, 3;
	mov.b32 	%r16591, 1;
	shl.b32 	%r16592, %r16591, %r16589;
	cvt.s64.s32 	%rd331, %r16590;
	add.s64 	%rd332, %rd2, %rd331;
	ld.local.u8 	%rs356, [%rd332];
	cvt.u16.u32 	%rs357, %r16592;
	or.b16  	%rs358, %rs356, %rs357;
	st.local.u8 	[%rd332], %rs358;
$L__BB0_221:
	and.b32  	%r16593, %r62, 32;
	setp.eq.s32 	%p120, %r16593, 0;
	@%p120 bra 	$L__BB0_223;
	shr.s32 	%r16594, %r18890, 31;
	shr.u32 	%r16595, %r16594, 29;
	add.s32 	%r16596, %r18890, %r16595;
	and.b32  	%r16597, %r16596, -8;
	sub.s32 	%r16598, %r16597, %r18890;
	add.s32 	%r16599, %r16598, 7;
	shr.s32 	%r16600, %r16596, 3;
	mov.b32 	%r16601, 1;
	shl.b32 	%r16602, %r16601, %r16599;
	cvt.s64.s32 	%rd333, %r16600;
	add.s64 	%rd334, %rd2, %rd333;
	ld.local.u8 	%rs359, [%rd334];
	cvt.u16.u32 	%rs360, %r16602;
	or.b16  	%rs361, %rs359, %rs360;
	st.local.u8 	[%rd334], %rs361;
$L__BB0_223:
	and.b32  	%r16603, %r62, 16;
	setp.eq.s32 	%p121, %r16603, 0;
	@%p121 bra 	$L__BB0_225;
	add.s32 	%r16604, %r18890, 1;
	shr.s32 	%r16605, %r16604, 31;
	shr.u32 	%r16606, %r16605, 29;
	add.s32 	%r16607, %r16604, %r16606;
	and.b32  	%r16608, %r16607, -8;
	sub.s32 	%r16609, %r16608, %r16604;
	add.s32 	%r16610, %r16609, 7;
	shr.s32 	%r16611, %r16607, 3;
	mov.b32 	%r16612, 1;
	shl.b32 	%r16613, %r16612, %r16610;
	cvt.s64.s32 	%rd335, %r16611;
	add.s64 	%rd336, %rd2, %rd335;
	ld.local.u8 	%rs362, [%rd336];
	cvt.u16.u32 	%rs363, %r16613;
	or.b16  	%rs364, %rs362, %rs363;
	st.local.u8 	[%rd336], %rs364;
$L__BB0_225:
	and.b32  	%r16614, %r62, 8;
	setp.eq.s32 	%p122, %r16614, 0;
	@%p122 bra 	$L__BB0_227;
	add.s32 	%r16615, %r18890, 2;
	shr.s32 	%r16616, %r16615, 31;
	shr.u32 	%r16617, %r16616, 29;
	add.s32 	%r16618, %r16615, %r16617;
	and.b32  	%r16619, %r16618, -8;
	sub.s32 	%r16620, %r16619, %r16615;
	add.s32 	%r16621, %r16620, 7;
	shr.s32 	%r16622, %r16618, 3;
	mov.b32 	%r16623, 1;
	shl.b32 	%r16624, %r16623, %r16621;
	cvt.s64.s32 	%rd337, %r16622;
	add.s64 	%rd338, %rd2, %rd337;
	ld.local.u8 	%rs365, [%rd338];
	cvt.u16.u32 	%rs366, %r16624;
	or.b16  	%rs367, %rs365, %rs366;
	st.local.u8 	[%rd338], %rs367;
$L__BB0_227:
	and.b32  	%r16625, %r62, 4;
	setp.eq.s32 	%p123, %r16625, 0;
	@%p123 bra 	$L__BB0_229;
	add.s32 	%r16626, %r18890, 3;
	shr.s32 	%r16627, %r16626, 31;
	shr.u32 	%r16628, %r16627, 29;
	add.s32 	%r16629, %r16626, %r16628;
	and.b32  	%r16630, %r16629, -8;
	sub.s32 	%r16631, %r16630, %r16626;
	add.s32 	%r16632, %r16631, 7;
	shr.s32 	%r16633, %r16629, 3;
	mov.b32 	%r16634, 1;
	shl.b32 	%r16635, %r16634, %r16632;
	cvt.s64.s32 	%rd339, %r16633;
	add.s64 	%rd340, %rd2, %rd339;
	ld.local.u8 	%rs368, [%rd340];
	cvt.u16.u32 	%rs369, %r16635;
	or.b16  	%rs370, %rs368, %rs369;
	st.local.u8 	[%rd340], %rs370;
$L__BB0_229:
	and.b32  	%r16636, %r62, 2;
	setp.eq.s32 	%p124, %r16636, 0;
	@%p124 bra 	$L__BB0_231;
	add.s32 	%r16637, %r18890, 4;
	shr.s32 	%r16638, %r16637, 31;
	shr.u32 	%r16639, %r16638, 29;
	add.s32 	%r16640, %r16637, %r16639;
	and.b32  	%r16641, %r16640, -8;
	sub.s32 	%r16642, %r16641, %r16637;
	add.s32 	%r16643, %r16642, 7;
	shr.s32 	%r16644, %r16640, 3;
	mov.b32 	%r16645, 1;
	shl.b32 	%r16646, %r16645, %r16643;
	cvt.s64.s32 	%rd341, %r16644;
	add.s64 	%rd342, %rd2, %rd341;
	ld.local.u8 	%rs371, [%rd342];
	cvt.u16.u32 	%rs372, %r16646;
	or.b16  	%rs373, %rs371, %rs372;
	st.local.u8 	[%rd342], %rs373;
$L__BB0_231:
	and.b32  	%r16647, %r62, 1;
	setp.eq.b32 	%p125, %r16647, 1;
	not.pred 	%p126, %p125;
	@%p126 bra 	$L__BB0_233;
	add.s32 	%r16648, %r18890, 5;
	shr.s32 	%r16649, %r16648, 31;
	shr.u32 	%r16650, %r16649, 29;
	add.s32 	%r16651, %r16648, %r16650;
	and.b32  	%r16652, %r16651, -8;
	sub.s32 	%r16653, %r16652, %r16648;
	add.s32 	%r16654, %r16653, 7;
	shr.s32 	%r16655, %r16651, 3;
	mov.b32 	%r16656, 1;
	shl.b32 	%r16657, %r16656, %r16654;
	cvt.s64.s32 	%rd343, %r16655;
	add.s64 	%rd344, %rd2, %rd343;
	ld.local.u8 	%rs374, [%rd344];
	cvt.u16.u32 	%rs375, %r16657;
	or.b16  	%rs376, %rs374, %rs375;
	st.local.u8 	[%rd344], %rs376;
$L__BB0_233:
	add.s32 	%r18890, %r18890, 11;
	add.s64 	%rd373, %rd373, 2;
	setp.ne.s32 	%p127, %r18890, 269;
	@%p127 bra 	$L__BB0_211;
	ld.local.u8 	%r16658, [%rd2+1];
	ld.local.u8 	%rs377, [%rd2+2];
	ld.local.u8 	%r16659, [%rd2+3];
	ld.local.u8 	%r16660, [%rd2+5];
	ld.local.u8 	%rs378, [%rd2+6];
	ld.local.u8 	%r16661, [%rd2+7];
	ld.local.u8 	%r16662, [%rd2+9];
	ld.local.u8 	%rs379, [%rd2+10];
	ld.local.u8 	%r16663, [%rd2+11];
	ld.local.u8 	%r16664, [%rd2+13];
	ld.local.u8 	%rs380, [%rd2+14];
	ld.local.u8 	%r16665, [%rd2+15];
	ld.local.u8 	%r16666, [%rd2+17];
	ld.local.u8 	%rs381, [%rd2+18];
	ld.local.u8 	%r16667, [%rd2+19];
	ld.local.u8 	%r16668, [%rd2+21];
	ld.local.u8 	%rs382, [%rd2+22];
	ld.local.u8 	%r16669, [%rd2+23];
	ld.local.u8 	%r16670, [%rd2+25];
	ld.local.u8 	%rs383, [%rd2+26];
	ld.local.u8 	%r16671, [%rd2+27];
	ld.local.u8 	%r16672, [%rd2+29];
	ld.local.u8 	%rs384, [%rd2+30];
	ld.local.u8 	%r16673, [%rd2+31];
	ld.local.u8 	%r16674, [%rd2];
	shl.b32 	%r16675, %r16674, 24;
	shl.b32 	%r16676, %r16658, 16;
	or.b32  	%r16677, %r16676, %r16675;
	mul.wide.u16 	%r16678, %rs377, 256;
	or.b32  	%r16679, %r16677, %r16678;
	or.b32  	%r16680, %r16679, %r16659;
	ld.local.u8 	%r16681, [%rd2+4];
	shl.b32 	%r16682, %r16681, 24;
	shl.b32 	%r16683, %r16660, 16;
	or.b32  	%r16684, %r16683, %r16682;
	mul.wide.u16 	%r16685, %rs378, 256;
	or.b32  	%r16686, %r16684, %r16685;
	or.b32  	%r16687, %r16686, %r16661;
	ld.local.u8 	%r16688, [%rd2+8];
	shl.b32 	%r16689, %r16688, 24;
	shl.b32 	%r16690, %r16662, 16;
	or.b32  	%r16691, %r16690, %r16689;
	mul.wide.u16 	%r16692, %rs379, 256;
	or.b32  	%r16693, %r16691, %r16692;
	or.b32  	%r16694, %r16693, %r16663;
	ld.local.u8 	%r16695, [%rd2+12];
	shl.b32 	%r16696, %r16695, 24;
	shl.b32 	%r16697, %r16664, 16;
	or.b32  	%r16698, %r16697, %r16696;
	mul.wide.u16 	%r16699, %rs380, 256;
	or.b32  	%r16700, %r16698, %r16699;
	or.b32  	%r16701, %r16700, %r16665;
	ld.local.u8 	%r16702, [%rd2+16];
	shl.b32 	%r16703, %r16702, 24;
	shl.b32 	%r16704, %r16666, 16;
	or.b32  	%r16705, %r16704, %r16703;
	mul.wide.u16 	%r16706, %rs381, 256;
	or.b32  	%r16707, %r16705, %r16706;
	or.b32  	%r16708, %r16707, %r16667;
	ld.local.u8 	%r16709, [%rd2+20];
	shl.b32 	%r16710, %r16709, 24;
	shl.b32 	%r16711, %r16668, 16;
	or.b32  	%r16712, %r16711, %r16710;
	mul.wide.u16 	%r16713, %rs382, 256;
	or.b32  	%r16714, %r16712, %r16713;
	or.b32  	%r16715, %r16714, %r16669;
	ld.local.u8 	%r16716, [%rd2+24];
	shl.b32 	%r16717, %r16716, 24;
	shl.b32 	%r16718, %r16670, 16;
	or.b32  	%r16719, %r16718, %r16717;
	mul.wide.u16 	%r16720, %rs383, 256;
	or.b32  	%r16721, %r16719, %r16720;
	or.b32  	%r16722, %r16721, %r16671;
	ld.local.u8 	%r16723, [%rd2+28];
	shl.b32 	%r16724, %r16723, 24;
	shl.b32 	%r16725, %r16672, 16;
	or.b32  	%r16726, %r16725, %r16724;
	mul.wide.u16 	%r16727, %rs384, 256;
	or.b32  	%r16728, %r16726, %r16727;
	or.b32  	%r16729, %r16728, %r16673;
	shf.l.wrap.b32 	%r16730, %r16687, %r16687, 25;
	shf.l.wrap.b32 	%r16731, %r16686, %r16687, 14;
	xor.b32  	%r16732, %r16730, %r16731;
	shr.u32 	%r16733, %r16687, 3;
	xor.b32  	%r16734, %r16732, %r16733;
	add.s32 	%r16735, %r16680, %r16734;
	shf.l.wrap.b32 	%r16736, %r16694, %r16694, 25;
	shf.l.wrap.b32 	%r16737, %r16693, %r16694, 14;
	xor.b32  	%r16738, %r16736, %r16737;
	shr.u32 	%r16739, %r16694, 3;
	xor.b32  	%r16740, %r16738, %r16739;
	add.s32 	%r16741, %r16687, %r16740;
	add.s32 	%r16742, %r16741, 10485760;
	shf.l.wrap.b32 	%r16743, %r16735, %r16735, 15;
	shf.l.wrap.b32 	%r16744, %r16735, %r16735, 13;
	xor.b32  	%r16745, %r16743, %r16744;
	shr.u32 	%r16746, %r16735, 10;
	xor.b32  	%r16747, %r16745, %r16746;
	shf.l.wrap.b32 	%r16748, %r16701, %r16701, 25;
	shf.l.wrap.b32 	%r16749, %r16700, %r16701, 14;
	xor.b32  	%r16750, %r16748, %r16749;
	shr.u32 	%r16751, %r16701, 3;
	xor.b32  	%r16752, %r16750, %r16751;
	add.s32 	%r16753, %r16747, %r16694;
	add.s32 	%r16754, %r16753, %r16752;
	shf.l.wrap.b32 	%r16755, %r16742, %r16742, 15;
	shf.l.wrap.b32 	%r16756, %r16742, %r16742, 13;
	xor.b32  	%r16757, %r16755, %r16756;
	shr.u32 	%r16758, %r16742, 10;
	xor.b32  	%r16759, %r16757, %r16758;
	shf.l.wrap.b32 	%r16760, %r16708, %r16708, 25;
	shf.l.wrap.b32 	%r16761, %r16707, %r16708, 14;
	xor.b32  	%r16762, %r16760, %r16761;
	shr.u32 	%r16763, %r16708, 3;
	xor.b32  	%r16764, %r16762, %r16763;
	add.s32 	%r16765, %r16759, %r16701;
	add.s32 	%r16766, %r16765, %r16764;
	shf.l.wrap.b32 	%r16767, %r16754, %r16754, 15;
	shf.l.wrap.b32 	%r16768, %r16754, %r16754, 13;
	xor.b32  	%r16769, %r16767, %r16768;
	shr.u32 	%r16770, %r16754, 10;
	xor.b32  	%r16771, %r16769, %r16770;
	shf.l.wrap.b32 	%r16772, %r16715, %r16715, 25;
	shf.l.wrap.b32 	%r16773, %r16714, %r16715, 14;
	xor.b32  	%r16774, %r16772, %r16773;
	shr.u32 	%r16775, %r16715, 3;
	xor.b32  	%r16776, %r16774, %r16775;
	add.s32 	%r16777, %r16771, %r16708;
	add.s32 	%r16778, %r16777, %r16776;
	shf.l.wrap.b32 	%r16779, %r16766, %r16766, 15;
	shf.l.wrap.b32 	%r16780, %r16766, %r16766, 13;
	xor.b32  	%r16781, %r16779, %r16780;
	shr.u32 	%r16782, %r16766, 10;
	xor.b32  	%r16783, %r16781, %r16782;
	shf.l.wrap.b32 	%r16784, %r16722, %r16722, 25;
	shf.l.wrap.b32 	%r16785, %r16721, %r16722, 14;
	xor.b32  	%r16786, %r16784, %r16785;
	shr.u32 	%r16787, %r16722, 3;
	xor.b32  	%r16788, %r16786, %r16787;
	add.s32 	%r16789, %r16783, %r16715;
	add.s32 	%r16790, %r16789, %r16788;
	shf.l.wrap.b32 	%r16791, %r16778, %r16778, 15;
	shf.l.wrap.b32 	%r16792, %r16778, %r16778, 13;
	xor.b32  	%r16793, %r16791, %r16792;
	shr.u32 	%r16794, %r16778, 10;
	xor.b32  	%r16795, %r16793, %r16794;
	add.s32 	%r16796, %r16795, %r16722;
	shf.l.wrap.b32 	%r16797, %r16729, %r16729, 25;
	shf.l.wrap.b32 	%r16798, %r16728, %r16729, 14;
	xor.b32  	%r16799, %r16797, %r16798;
	shr.u32 	%r16800, %r16729, 3;
	xor.b32  	%r16801, %r16799, %r16800;
	add.s32 	%r16802, %r16796, %r16801;
	add.s32 	%r16803, %r16802, 256;
	shf.l.wrap.b32 	%r16804, %r16790, %r16790, 15;
	shf.l.wrap.b32 	%r16805, %r16790, %r16790, 13;
	xor.b32  	%r16806, %r16804, %r16805;
	shr.u32 	%r16807, %r16790, 10;
	xor.b32  	%r16808, %r16806, %r16807;
	add.s32 	%r16809, %r16808, %r16735;
	add.s32 	%r16810, %r16809, %r16729;
	add.s32 	%r16811, %r16810, 285220864;
	shf.l.wrap.b32 	%r16812, %r16803, %r16803, 15;
	shf.l.wrap.b32 	%r16813, %r16803, %r16803, 13;
	xor.b32  	%r16814, %r16812, %r16813;
	shr.u32 	%r16815, %r16803, 10;
	xor.b32  	%r16816, %r16814, %r16815;
	add.s32 	%r16817, %r16816, %r16742;
	xor.b32  	%r16818, %r16817, -2147483648;
	shf.l.wrap.b32 	%r16819, %r16811, %r16811, 15;
	shf.l.wrap.b32 	%r16820, %r16811, %r16811, 13;
	xor.b32  	%r16821, %r16819, %r16820;
	shr.u32 	%r16822, %r16811, 10;
	xor.b32  	%r16823, %r16821, %r16822;
	add.s32 	%r16824, %r16823, %r16754;
	shf.l.wrap.b32 	%r16825, %r16818, %r16817, 15;
	shf.l.wrap.b32 	%r16826, %r16818, %r16817, 13;
	xor.b32  	%r16827, %r16825, %r16826;
	shr.u32 	%r16828, %r16818, 10;
	xor.b32  	%r16829, %r16827, %r16828;
	add.s32 	%r16830, %r16829, %r16766;
	shf.l.wrap.b32 	%r16831, %r16824, %r16824, 15;
	shf.l.wrap.b32 	%r16832, %r16824, %r16824, 13;
	xor.b32  	%r16833, %r16831, %r16832;
	shr.u32 	%r16834, %r16824, 10;
	xor.b32  	%r16835, %r16833, %r16834;
	add.s32 	%r16836, %r16835, %r16778;
	shf.l.wrap.b32 	%r16837, %r16830, %r16830, 15;
	shf.l.wrap.b32 	%r16838, %r16830, %r16830, 13;
	xor.b32  	%r16839, %r16837, %r16838;
	shr.u32 	%r16840, %r16830, 10;
	xor.b32  	%r16841, %r16839, %r16840;
	add.s32 	%r16842, %r16841, %r16790;
	shf.l.wrap.b32 	%r16843, %r16836, %r16836, 15;
	shf.l.wrap.b32 	%r16844, %r16836, %r16836, 13;
	xor.b32  	%r16845, %r16843, %r16844;
	shr.u32 	%r16846, %r16836, 10;
	xor.b32  	%r16847, %r16845, %r16846;
	add.s32 	%r16848, %r16847, %r16803;
	shf.l.wrap.b32 	%r16849, %r16842, %r16842, 15;
	shf.l.wrap.b32 	%r16850, %r16842, %r16842, 13;
	xor.b32  	%r16851, %r16849, %r16850;
	shr.u32 	%r16852, %r16842, 10;
	xor.b32  	%r16853, %r16851, %r16852;
	add.s32 	%r16854, %r16853, %r16811;
	add.s32 	%r16855, %r16854, 4194338;
	shf.l.wrap.b32 	%r16856, %r16848, %r16848, 15;
	shf.l.wrap.b32 	%r16857, %r16848, %r16848, 13;
	xor.b32  	%r16858, %r16856, %r16857;
	shr.u32 	%r16859, %r16848, 10;
	xor.b32  	%r16860, %r16858, %r16859;
	add.s32 	%r16861, %r16860, %r16818;
	shf.l.wrap.b32 	%r16862, %r16735, %r16735, 25;
	shf.l.wrap.b32 	%r16863, %r16735, %r16735, 14;
	xor.b32  	%r16864, %r16862, %r16863;
	shr.u32 	%r16865, %r16735, 3;
	xor.b32  	%r16866, %r16864, %r16865;
	add.s32 	%r16867, %r16861, %r16866;
	add.s32 	%r16868, %r16867, 256;
	shf.l.wrap.b32 	%r16869, %r16855, %r16855, 15;
	shf.l.wrap.b32 	%r16870, %r16855, %r16855, 13;
	xor.b32  	%r16871, %r16869, %r16870;
	shr.u32 	%r16872, %r16855, 10;
	xor.b32  	%r16873, %r16871, %r16872;
	add.s32 	%r16874, %r16873, %r16824;
	shf.l.wrap.b32 	%r16875, %r16742, %r16742, 25;
	shf.l.wrap.b32 	%r16876, %r16742, %r16742, 14;
	xor.b32  	%r16877, %r16875, %r16876;
	shr.u32 	%r16878, %r16742, 3;
	xor.b32  	%r16879, %r16877, %r16878;
	add.s32 	%r16880, %r16874, %r16735;
	add.s32 	%r16881, %r16880, %r16879;
	shf.l.wrap.b32 	%r16882, %r16868, %r16868, 15;
	shf.l.wrap.b32 	%r16883, %r16868, %r16868, 13;
	xor.b32  	%r16884, %r16882, %r16883;
	shr.u32 	%r16885, %r16868, 10;
	xor.b32  	%r16886, %r16884, %r16885;
	add.s32 	%r16887, %r16886, %r16830;
	shf.l.wrap.b32 	%r16888, %r16754, %r16754, 25;
	shf.l.wrap.b32 	%r16889, %r16754, %r16754, 14;
	xor.b32  	%r16890, %r16888, %r16889;
	shr.u32 	%r16891, %r16754, 3;
	xor.b32  	%r16892, %r16890, %r16891;
	add.s32 	%r16893, %r16887, %r16742;
	add.s32 	%r16894, %r16893, %r16892;
	shf.l.wrap.b32 	%r16895, %r16881, %r16881, 15;
	shf.l.wrap.b32 	%r16896, %r16881, %r16881, 13;
	xor.b32  	%r16897, %r16895, %r16896;
	shr.u32 	%r16898, %r16881, 10;
	xor.b32  	%r16899, %r16897, %r16898;
	add.s32 	%r16900, %r16899, %r16836;
	shf.l.wrap.b32 	%r16901, %r16766, %r16766, 25;
	shf.l.wrap.b32 	%r16902, %r16766, %r16766, 14;
	xor.b32  	%r16903, %r16901, %r16902;
	shr.u32 	%r16904, %r16766, 3;
	xor.b32  	%r16905, %r16903, %r16904;
	add.s32 	%r16906, %r16900, %r16754;
	add.s32 	%r16907, %r16906, %r16905;
	shf.l.wrap.b32 	%r16908, %r16894, %r16894, 15;
	shf.l.wrap.b32 	%r16909, %r16894, %r16894, 13;
	xor.b32  	%r16910, %r16908, %r16909;
	shr.u32 	%r16911, %r16894, 10;
	xor.b32  	%r16912, %r16910, %r16911;
	add.s32 	%r16913, %r16912, %r16842;
	shf.l.wrap.b32 	%r16914, %r16778, %r16778, 25;
	shf.l.wrap.b32 	%r16915, %r16778, %r16778, 14;
	xor.b32  	%r16916, %r16914, %r16915;
	shr.u32 	%r16917, %r16778, 3;
	xor.b32  	%r16918, %r16916, %r16917;
	add.s32 	%r16919, %r16913, %r16766;
	add.s32 	%r16920, %r16919, %r16918;
	shf.l.wrap.b32 	%r16921, %r16907, %r16907, 15;
	shf.l.wrap.b32 	%r16922, %r16907, %r16907, 13;
	xor.b32  	%r16923, %r16921, %r16922;
	shr.u32 	%r16924, %r16907, 10;
	xor.b32  	%r16925, %r16923, %r16924;
	add.s32 	%r16926, %r16925, %r16848;
	shf.l.wrap.b32 	%r16927, %r16790, %r16790, 25;
	shf.l.wrap.b32 	%r16928, %r16790, %r16790, 14;
	xor.b32  	%r16929, %r16927, %r16928;
	shr.u32 	%r16930, %r16790, 3;
	xor.b32  	%r16931, %r16929, %r16930;
	add.s32 	%r16932, %r16926, %r16778;
	add.s32 	%r16933, %r16932, %r16931;
	shf.l.wrap.b32 	%r16934, %r16920, %r16920, 15;
	shf.l.wrap.b32 	%r16935, %r16920, %r16920, 13;
	xor.b32  	%r16936, %r16934, %r16935;
	shr.u32 	%r16937, %r16920, 10;
	xor.b32  	%r16938, %r16936, %r16937;
	add.s32 	%r16939, %r16938, %r16855;
	shf.l.wrap.b32 	%r16940, %r16803, %r16803, 25;
	shf.l.wrap.b32 	%r16941, %r16803, %r16803, 14;
	xor.b32  	%r16942, %r16940, %r16941;
	shr.u32 	%r16943, %r16803, 3;
	xor.b32  	%r16944, %r16942, %r16943;
	add.s32 	%r16945, %r16939, %r16790;
	add.s32 	%r16946, %r16945, %r16944;
	shf.l.wrap.b32 	%r16947, %r16933, %r16933, 15;
	shf.l.wrap.b32 	%r16948, %r16933, %r16933, 13;
	xor.b32  	%r16949, %r16947, %r16948;
	shr.u32 	%r16950, %r16933, 10;
	xor.b32  	%r16951, %r16949, %r16950;
	add.s32 	%r16952, %r16951, %r16868;
	shf.l.wrap.b32 	%r16953, %r16811, %r16811, 25;
	shf.l.wrap.b32 	%r16954, %r16811, %r16811, 14;
	xor.b32  	%r16955, %r16953, %r16954;
	shr.u32 	%r16956, %r16811, 3;
	xor.b32  	%r16957, %r16955, %r16956;
	add.s32 	%r16958, %r16952, %r16803;
	add.s32 	%r16959, %r16958, %r16957;
	shf.l.wrap.b32 	%r16960, %r16946, %r16946, 15;
	shf.l.wrap.b32 	%r16961, %r16946, %r16946, 13;
	xor.b32  	%r16962, %r16960, %r16961;
	shr.u32 	%r16963, %r16946, 10;
	xor.b32  	%r16964, %r16962, %r16963;
	add.s32 	%r16965, %r16964, %r16881;
	shf.l.wrap.b32 	%r16966, %r16818, %r16817, 25;
	shf.l.wrap.b32 	%r16967, %r16818, %r16817, 14;
	xor.b32  	%r16968, %r16966, %r16967;
	shr.u32 	%r16969, %r16818, 3;
	xor.b32  	%r16970, %r16968, %r16969;
	add.s32 	%r16971, %r16965, %r16811;
	add.s32 	%r16972, %r16971, %r16970;
	shf.l.wrap.b32 	%r16973, %r16959, %r16959, 15;
	shf.l.wrap.b32 	%r16974, %r16959, %r16959, 13;
	xor.b32  	%r16975, %r16973, %r16974;
	shr.u32 	%r16976, %r16959, 10;
	xor.b32  	%r16977, %r16975, %r16976;
	add.s32 	%r16978, %r16977, %r16894;
	shf.l.wrap.b32 	%r16979, %r16824, %r16824, 25;
	shf.l.wrap.b32 	%r16980, %r16824, %r16824, 14;
	xor.b32  	%r16981, %r16979, %r16980;
	shr.u32 	%r16982, %r16824, 3;
	xor.b32  	%r16983, %r16981, %r16982;
	add.s32 	%r16984, %r16978, %r16818;
	add.s32 	%r16985, %r16984, %r16983;
	shf.l.wrap.b32 	%r16986, %r16972, %r16972, 15;
	shf.l.wrap.b32 	%r16987, %r16972, %r16972, 13;
	xor.b32  	%r16988, %r16986, %r16987;
	shr.u32 	%r16989, %r16972, 10;
	xor.b32  	%r16990, %r16988, %r16989;
	add.s32 	%r16991, %r16990, %r16907;
	shf.l.wrap.b32 	%r16992, %r16830, %r16830, 25;
	shf.l.wrap.b32 	%r16993, %r16830, %r16830, 14;
	xor.b32  	%r16994, %r16992, %r16993;
	shr.u32 	%r16995, %r16830, 3;
	xor.b32  	%r16996, %r16994, %r16995;
	add.s32 	%r16997, %r16991, %r16824;
	add.s32 	%r16998, %r16997, %r16996;
	shf.l.wrap.b32 	%r16999, %r16985, %r16985, 15;
	shf.l.wrap.b32 	%r17000, %r16985, %r16985, 13;
	xor.b32  	%r17001, %r16999, %r17000;
	shr.u32 	%r17002, %r16985, 10;
	xor.b32  	%r17003, %r17001, %r17002;
	add.s32 	%r17004, %r17003, %r16920;
	shf.l.wrap.b32 	%r17005, %r16836, %r16836, 25;
	shf.l.wrap.b32 	%r17006, %r16836, %r16836, 14;
	xor.b32  	%r17007, %r17005, %r17006;
	shr.u32 	%r17008, %r16836, 3;
	xor.b32  	%r17009, %r17007, %r17008;
	add.s32 	%r17010, %r17004, %r16830;
	add.s32 	%r17011, %r17010, %r17009;
	shf.l.wrap.b32 	%r17012, %r16998, %r16998, 15;
	shf.l.wrap.b32 	%r17013, %r16998, %r16998, 13;
	xor.b32  	%r17014, %r17012, %r17013;
	shr.u32 	%r17015, %r16998, 10;
	xor.b32  	%r17016, %r17014, %r17015;
	add.s32 	%r17017, %r17016, %r16933;
	shf.l.wrap.b32 	%r17018, %r16842, %r16842, 25;
	shf.l.wrap.b32 	%r17019, %r16842, %r16842, 14;
	xor.b32  	%r17020, %r17018, %r17019;
	shr.u32 	%r17021, %r16842, 3;
	xor.b32  	%r17022, %r17020, %r17021;
	add.s32 	%r17023, %r17017, %r16836;
	add.s32 	%r17024, %r17023, %r17022;
	shf.l.wrap.b32 	%r17025, %r17011, %r17011, 15;
	shf.l.wrap.b32 	%r17026, %r17011, %r17011, 13;
	xor.b32  	%r17027, %r17025, %r17026;
	shr.u32 	%r17028, %r17011, 10;
	xor.b32  	%r17029, %r17027, %r17028;
	add.s32 	%r17030, %r17029, %r16946;
	shf.l.wrap.b32 	%r17031, %r16848, %r16848, 25;
	shf.l.wrap.b32 	%r17032, %r16848, %r16848, 14;
	xor.b32  	%r17033, %r17031, %r17032;
	shr.u32 	%r17034, %r16848, 3;
	xor.b32  	%r17035, %r17033, %r17034;
	add.s32 	%r17036, %r17030, %r16842;
	add.s32 	%r17037, %r17036, %r17035;
	shf.l.wrap.b32 	%r17038, %r17024, %r17024, 15;
	shf.l.wrap.b32 	%r17039, %r17024, %r17024, 13;
	xor.b32  	%r17040, %r17038, %r17039;
	shr.u32 	%r17041, %r17024, 10;
	xor.b32  	%r17042, %r17040, %r17041;
	add.s32 	%r17043, %r17042, %r16959;
	shf.l.wrap.b32 	%r17044, %r16855, %r16855, 25;
	shf.l.wrap.b32 	%r17045, %r16855, %r16855, 14;
	xor.b32  	%r17046, %r17044, %r17045;
	shr.u32 	%r17047, %r16855, 3;
	xor.b32  	%r17048, %r17046, %r17047;
	add.s32 	%r17049, %r17043, %r16848;
	add.s32 	%r17050, %r17049, %r17048;
	shf.l.wrap.b32 	%r17051, %r17037, %r17037, 15;
	shf.l.wrap.b32 	%r17052, %r17037, %r17037, 13;
	xor.b32  	%r17053, %r17051, %r17052;
	shr.u32 	%r17054, %r17037, 10;
	xor.b32  	%r17055, %r17053, %r17054;
	add.s32 	%r17056, %r17055, %r16972;
	shf.l.wrap.b32 	%r17057, %r16868, %r16868, 25;
	shf.l.wrap.b32 	%r17058, %r16868, %r16868, 14;
	xor.b32  	%r17059, %r17057, %r17058;
	shr.u32 	%r17060, %r16868, 3;
	xor.b32  	%r17061, %r17059, %r17060;
	add.s32 	%r17062, %r17056, %r16855;
	add.s32 	%r17063, %r17062, %r17061;
	shf.l.wrap.b32 	%r17064, %r17050, %r17050, 15;
	shf.l.wrap.b32 	%r17065, %r17050, %r17050, 13;
	xor.b32  	%r17066, %r17064, %r17065;
	shr.u32 	%r17067, %r17050, 10;
	xor.b32  	%r17068, %r17066, %r17067;
	add.s32 	%r17069, %r17068, %r16985;
	shf.l.wrap.b32 	%r17070, %r16881, %r16881, 25;
	shf.l.wrap.b32 	%r17071, %r16881, %r16881, 14;
	xor.b32  	%r17072, %r17070, %r17071;
	shr.u32 	%r17073, %r16881, 3;
	xor.b32  	%r17074, %r17072, %r17073;
	add.s32 	%r17075, %r17069, %r16868;
	add.s32 	%r17076, %r17075, %r17074;
	shf.l.wrap.b32 	%r17077, %r17063, %r17063, 15;
	shf.l.wrap.b32 	%r17078, %r17063, %r17063, 13;
	xor.b32  	%r17079, %r17077, %r17078;
	shr.u32 	%r17080, %r17063, 10;
	xor.b32  	%r17081, %r17079, %r17080;
	add.s32 	%r17082, %r17081, %r16998;
	shf.l.wrap.b32 	%r17083, %r16894, %r16894, 25;
	shf.l.wrap.b32 	%r17084, %r16894, %r16894, 14;
	xor.b32  	%r17085, %r17083, %r17084;
	shr.u32 	%r17086, %r16894, 3;
	xor.b32  	%r17087, %r17085, %r17086;
	add.s32 	%r17088, %r17082, %r16881;
	add.s32 	%r17089, %r17088, %r17087;
	shf.l.wrap.b32 	%r17090, %r17076, %r17076, 15;
	shf.l.wrap.b32 	%r17091, %r17076, %r17076, 13;
	xor.b32  	%r17092, %r17090, %r17091;
	shr.u32 	%r17093, %r17076, 10;
	xor.b32  	%r17094, %r17092, %r17093;
	add.s32 	%r17095, %r17094, %r17011;
	shf.l.wrap.b32 	%r17096, %r16907, %r16907, 25;
	shf.l.wrap.b32 	%r17097, %r16907, %r16907, 14;
	xor.b32  	%r17098, %r17096, %r17097;
	shr.u32 	%r17099, %r16907, 3;
	xor.b32  	%r17100, %r17098, %r17099;
	add.s32 	%r17101, %r17095, %r16894;
	add.s32 	%r17102, %r17101, %r17100;
	shf.l.wrap.b32 	%r17103, %r17089, %r17089, 15;
	shf.l.wrap.b32 	%r17104, %r17089, %r17089, 13;
	xor.b32  	%r17105, %r17103, %r17104;
	shr.u32 	%r17106, %r17089, 10;
	xor.b32  	%r17107, %r17105, %r17106;
	add.s32 	%r17108, %r17107, %r17024;
	shf.l.wrap.b32 	%r17109, %r16920, %r16920, 25;
	shf.l.wrap.b32 	%r17110, %r16920, %r16920, 14;
	xor.b32  	%r17111, %r17109, %r17110;
	shr.u32 	%r17112, %r16920, 3;
	xor.b32  	%r17113, %r17111, %r17112;
	add.s32 	%r17114, %r17108, %r16907;
	add.s32 	%r17115, %r17114, %r17113;
	shf.l.wrap.b32 	%r17116, %r17102, %r17102, 15;
	shf.l.wrap.b32 	%r17117, %r17102, %r17102, 13;
	xor.b32  	%r17118, %r17116, %r17117;
	shr.u32 	%r17119, %r17102, 10;
	xor.b32  	%r17120, %r17118, %r17119;
	add.s32 	%r17121, %r17120, %r17037;
	shf.l.wrap.b32 	%r17122, %r16933, %r16933, 25;
	shf.l.wrap.b32 	%r17123, %r16933, %r16933, 14;
	xor.b32  	%r17124, %r17122, %r17123;
	shr.u32 	%r17125, %r16933, 3;
	xor.b32  	%r17126, %r17124, %r17125;
	add.s32 	%r17127, %r17121, %r16920;
	add.s32 	%r17128, %r17127, %r17126;
	shf.l.wrap.b32 	%r17129, %r17115, %r17115, 15;
	shf.l.wrap.b32 	%r17130, %r17115, %r17115, 13;
	xor.b32  	%r17131, %r17129, %r17130;
	shr.u32 	%r17132, %r17115, 10;
	xor.b32  	%r17133, %r17131, %r17132;
	add.s32 	%r17134, %r17133, %r17050;
	shf.l.wrap.b32 	%r17135, %r16946, %r16946, 25;
	shf.l.wrap.b32 	%r17136, %r16946, %r16946, 14;
	xor.b32  	%r17137, %r17135, %r17136;
	shr.u32 	%r17138, %r16946, 3;
	xor.b32  	%r17139, %r17137, %r17138;
	add.s32 	%r17140, %r17134, %r16933;
	add.s32 	%r17141, %r17140, %r17139;
	shf.l.wrap.b32 	%r17142, %r17128, %r17128, 15;
	shf.l.wrap.b32 	%r17143, %r17128, %r17128, 13;
	xor.b32  	%r17144, %r17142, %r17143;
	shr.u32 	%r17145, %r17128, 10;
	xor.b32  	%r17146, %r17144, %r17145;
	add.s32 	%r17147, %r17146, %r17063;
	shf.l.wrap.b32 	%r17148, %r16959, %r16959, 25;
	shf.l.wrap.b32 	%r17149, %r16959, %r16959, 14;
	xor.b32  	%r17150, %r17148, %r17149;
	shr.u32 	%r17151, %r16959, 3;
	xor.b32  	%r17152, %r17150, %r17151;
	add.s32 	%r17153, %r17147, %r16946;
	add.s32 	%r17154, %r17153, %r17152;
	shf.l.wrap.b32 	%r17155, %r17141, %r17141, 15;
	shf.l.wrap.b32 	%r17156, %r17141, %r17141, 13;
	xor.b32  	%r17157, %r17155, %r17156;
	shr.u32 	%r17158, %r17141, 10;
	xor.b32  	%r17159, %r17157, %r17158;
	add.s32 	%r17160, %r17159, %r17076;
	shf.l.wrap.b32 	%r17161, %r16972, %r16972, 25;
	shf.l.wrap.b32 	%r17162, %r16972, %r16972, 14;
	xor.b32  	%r17163, %r17161, %r17162;
	shr.u32 	%r17164, %r16972, 3;
	xor.b32  	%r17165, %r17163, %r17164;
	add.s32 	%r17166, %r17160, %r16959;
	add.s32 	%r17167, %r17166, %r17165;
	shf.l.wrap.b32 	%r17168, %r17154, %r17154, 15;
	shf.l.wrap.b32 	%r17169, %r17154, %r17154, 13;
	xor.b32  	%r17170, %r17168, %r17169;
	shr.u32 	%r17171, %r17154, 10;
	xor.b32  	%r17172, %r17170, %r17171;
	add.s32 	%r17173, %r17172, %r17089;
	shf.l.wrap.b32 	%r17174, %r16985, %r16985, 25;
	shf.l.wrap.b32 	%r17175, %r16985, %r16985, 14;
	xor.b32  	%r17176, %r17174, %r17175;
	shr.u32 	%r17177, %r16985, 3;
	xor.b32  	%r17178, %r17176, %r17177;
	add.s32 	%r17179, %r17173, %r16972;
	add.s32 	%r17180, %r17179, %r17178;
	shf.l.wrap.b32 	%r17181, %r17167, %r17167, 15;
	shf.l.wrap.b32 	%r17182, %r17167, %r17167, 13;
	xor.b32  	%r17183, %r17181, %r17182;
	shr.u32 	%r17184, %r17167, 10;
	xor.b32  	%r17185, %r17183, %r17184;
	add.s32 	%r17186, %r17185, %r17102;
	shf.l.wrap.b32 	%r17187, %r16998, %r16998, 25;
	shf.l.wrap.b32 	%r17188, %r16998, %r16998, 14;
	xor.b32  	%r17189, %r17187, %r17188;
	shr.u32 	%r17190, %r16998, 3;
	xor.b32  	%r17191, %r17189, %r17190;
	add.s32 	%r17192, %r17186, %r16985;
	add.s32 	%r17193, %r17192, %r17191;
	shf.l.wrap.b32 	%r17194, %r17180, %r17180, 15;
	shf.l.wrap.b32 	%r17195, %r17180, %r17180, 13;
	xor.b32  	%r17196, %r17194, %r17195;
	shr.u32 	%r17197, %r17180, 10;
	xor.b32  	%r17198, %r17196, %r17197;
	add.s32 	%r17199, %r17198, %r17115;
	shf.l.wrap.b32 	%r17200, %r17011, %r17011, 25;
	shf.l.wrap.b32 	%r17201, %r17011, %r17011, 14;
	xor.b32  	%r17202, %r17200, %r17201;
	shr.u32 	%r17203, %r17011, 3;
	xor.b32  	%r17204, %r17202, %r17203;
	add.s32 	%r17205, %r17199, %r16998;
	add.s32 	%r17206, %r17205, %r17204;
	shf.l.wrap.b32 	%r17207, %r17193, %r17193, 15;
	shf.l.wrap.b32 	%r17208, %r17193, %r17193, 13;
	xor.b32  	%r17209, %r17207, %r17208;
	shr.u32 	%r17210, %r17193, 10;
	xor.b32  	%r17211, %r17209, %r17210;
	add.s32 	%r17212, %r17211, %r17128;
	shf.l.wrap.b32 	%r17213, %r17024, %r17024, 25;
	shf.l.wrap.b32 	%r17214, %r17024, %r17024, 14;
	xor.b32  	%r17215, %r17213, %r17214;
	shr.u32 	%r17216, %r17024, 3;
	xor.b32  	%r17217, %r17215, %r17216;
	add.s32 	%r17218, %r17212, %r17011;
	add.s32 	%r17219, %r17218, %r17217;
	shf.l.wrap.b32 	%r17220, %r17206, %r17206, 15;
	shf.l.wrap.b32 	%r17221, %r17206, %r17206, 13;
	xor.b32  	%r17222, %r17220, %r17221;
	shr.u32 	%r17223, %r17206, 10;
	xor.b32  	%r17224, %r17222, %r17223;
	add.s32 	%r17225, %r17224, %r17141;
	shf.l.wrap.b32 	%r17226, %r17037, %r17037, 25;
	shf.l.wrap.b32 	%r17227, %r17037, %r17037, 14;
	xor.b32  	%r17228, %r17226, %r17227;
	shr.u32 	%r17229, %r17037, 3;
	xor.b32  	%r17230, %r17228, %r17229;
	add.s32 	%r17231, %r17225, %r17024;
	add.s32 	%r17232, %r17231, %r17230;
	shf.l.wrap.b32 	%r17233, %r17219, %r17219, 15;
	shf.l.wrap.b32 	%r17234, %r17219, %r17219, 13;
	xor.b32  	%r17235, %r17233, %r17234;
	shr.u32 	%r17236, %r17219, 10;
	xor.b32  	%r17237, %r17235, %r17236;
	add.s32 	%r17238, %r17237, %r17154;
	shf.l.wrap.b32 	%r17239, %r17050, %r17050, 25;
	shf.l.wrap.b32 	%r17240, %r17050, %r17050, 14;
	xor.b32  	%r17241, %r17239, %r17240;
	shr.u32 	%r17242, %r17050, 3;
	xor.b32  	%r17243, %r17241, %r17242;
	add.s32 	%r17244, %r17238, %r17037;
	add.s32 	%r17245, %r17244, %r17243;
	shf.l.wrap.b32 	%r17246, %r17232, %r17232, 15;
	shf.l.wrap.b32 	%r17247, %r17232, %r17232, 13;
	xor.b32  	%r17248, %r17246, %r17247;
	shr.u32 	%r17249, %r17232, 10;
	xor.b32  	%r17250, %r17248, %r17249;
	add.s32 	%r17251, %r17250, %r17167;
	shf.l.wrap.b32 	%r17252, %r17063, %r17063, 25;
	shf.l.wrap.b32 	%r17253, %r17063, %r17063, 14;
	xor.b32  	%r17254, %r17252, %r17253;
	shr.u32 	%r17255, %r17063, 3;
	xor.b32  	%r17256, %r17254, %r17255;
	add.s32 	%r17257, %r17251, %r17050;
	add.s32 	%r17258, %r17257, %r17256;
	shf.l.wrap.b32 	%r17259, %r17245, %r17245, 15;
	shf.l.wrap.b32 	%r17260, %r17245, %r17245, 13;
	xor.b32  	%r17261, %r17259, %r17260;
	shr.u32 	%r17262, %r17245, 10;
	xor.b32  	%r17263, %r17261, %r17262;
	add.s32 	%r17264, %r17263, %r17180;
	shf.l.wrap.b32 	%r17265, %r17076, %r17076, 25;
	shf.l.wrap.b32 	%r17266, %r17076, %r17076, 14;
	xor.b32  	%r17267, %r17265, %r17266;
	shr.u32 	%r17268, %r17076, 3;
	xor.b32  	%r17269, %r17267, %r17268;
	add.s32 	%r17270, %r17264, %r17063;
	add.s32 	%r17271, %r17270, %r17269;
	shf.l.wrap.b32 	%r17272, %r17258, %r17258, 15;
	shf.l.wrap.b32 	%r17273, %r17258, %r17258, 13;
	xor.b32  	%r17274, %r17272, %r17273;
	shr.u32 	%r17275, %r17258, 10;
	xor.b32  	%r17276, %r17274, %r17275;
	add.s32 	%r17277, %r17276, %r17193;
	shf.l.wrap.b32 	%r17278, %r17089, %r17089, 25;
	shf.l.wrap.b32 	%r17279, %r17089, %r17089, 14;
	xor.b32  	%r17280, %r17278, %r17279;
	shr.u32 	%r17281, %r17089, 3;
	xor.b32  	%r17282, %r17280, %r17281;
	add.s32 	%r17283, %r17277, %r17076;
	add.s32 	%r17284, %r17283, %r17282;
	add.s32 	%r17285, %r7, %r16680;
	add.s32 	%r17286, %r17285, -1521486534;
	add.s32 	%r17287, %r17285, 143694565;
	shf.l.wrap.b32 	%r17288, %r17286, %r17286, 26;
	shf.l.wrap.b32 	%r17289, %r17286, %r17286, 21;
	xor.b32  	%r17290, %r17288, %r17289;
	shf.l.wrap.b32 	%r17291, %r17286, %r17286, 7;
	xor.b32  	%r17292, %r17290, %r17291;
	and.b32  	%r17293, %r17286, 1359893119;
	sub.s32 	%r17294, 1521486533, %r17285;
	and.b32  	%r17295, %r17294, -1694144372;
	or.b32  	%r17296, %r17293, %r17295;
	add.s32 	%r17297, %r17296, %r17292;
	add.s32 	%r17298, %r17297, %r8;
	add.s32 	%r17299, %r17298, %r16687;
	shf.l.wrap.b32 	%r17300, %r17287, %r17287, 30;
	shf.l.wrap.b32 	%r17301, %r17287, %r17287, 19;
	xor.b32  	%r17302, %r17300, %r17301;
	shf.l.wrap.b32 	%r17303, %r17287, %r17287, 10;
	xor.b32  	%r17304, %r17302, %r17303;
	and.b32  	%r17305, %r17287, -781301534;
	add.s32 	%r17306, %r17304, %r17305;
	add.s32 	%r17307, %r17299, %r17306;
	add.s32 	%r17308, %r17299, 1542638877;
	add.s32 	%r17309, %r17307, 1233485744;
	shf.l.wrap.b32 	%r17310, %r17308, %r17308, 26;
	shf.l.wrap.b32 	%r17311, %r17308, %r17308, 21;
	xor.b32  	%r17312, %r17310, %r17311;
	shf.l.wrap.b32 	%r17313, %r17308, %r17308, 7;
	xor.b32  	%r17314, %r17312, %r17313;
	and.b32  	%r17315, %r17308, %r17286;
	sub.s32 	%r17316, 604844770, %r17299;
	and.b32  	%r17317, %r17316, 1359893119;
	or.b32  	%r17318, %r17315, %r17317;
	add.s32 	%r17319, %r17318, %r17314;
	ld.const.u32 	%r17320, [K+8];
	add.s32 	%r17321, %r17319, %r17320;
	add.s32 	%r17322, %r17321, %r16694;
	shf.l.wrap.b32 	%r17323, %r17309, %r17309, 30;
	shf.l.wrap.b32 	%r17324, %r17309, %r17309, 19;
	xor.b32  	%r17325, %r17323, %r17324;
	shf.l.wrap.b32 	%r17326, %r17309, %r17309, 10;
	xor.b32  	%r17327, %r17325, %r17326;
	xor.b32  	%r17328, %r17287, 1779033703;
	and.b32  	%r17329, %r17309, %r17328;
	and.b32  	%r17330, %r17287, 1779033703;
	xor.b32  	%r17331, %r17329, %r17330;
	add.s32 	%r17332, %r17327, %r17331;
	add.s32 	%r17333, %r17322, %r17332;
	add.s32 	%r17334, %r17322, 1449989905;
	add.s32 	%r17335, %r17333, -1694144372;
	shf.l.wrap.b32 	%r17336, %r17334, %r17334, 26;
	shf.l.wrap.b32 	%r17337, %r17334, %r17334, 21;
	xor.b32  	%r17338, %r17336, %r17337;
	shf.l.wrap.b32 	%r17339, %r17334, %r17334, 7;
	xor.b32  	%r17340, %r17338, %r17339;
	and.b32  	%r17341, %r17334, %r17308;
	sub.s32 	%r17342, -1449989906, %r17322;
	and.b32  	%r17343, %r17286, %r17342;
	or.b32  	%r17344, %r17341, %r17343;
	add.s32 	%r17345, %r17344, %r17340;
	add.s32 	%r17346, %r17345, %r9;
	add.s32 	%r17347, %r17346, %r16701;
	shf.l.wrap.b32 	%r17348, %r17335, %r17335, 30;
	shf.l.wrap.b32 	%r17349, %r17335, %r17335, 19;
	xor.b32  	%r17350, %r17348, %r17349;
	shf.l.wrap.b32 	%r17351, %r17335, %r17335, 10;
	xor.b32  	%r17352, %r17350, %r17351;
	xor.b32  	%r17353, %r17309, %r17287;
	and.b32  	%r17354, %r17335, %r17353;
	and.b32  	%r17355, %r17309, %r17287;
	xor.b32  	%r17356, %r17354, %r17355;
	add.s32 	%r17357, %r17352, %r17356;
	add.s32 	%r17358, %r17347, %r17357;
	add.s32 	%r17359, %r17347, -1156040474;
	add.s32 	%r17360, %r17358, 1359893119;
	shf.l.wrap.b32 	%r17361, %r17359, %r17359, 26;
	shf.l.wrap.b32 	%r17362, %r17359, %r17359, 21;
	xor.b32  	%r17363, %r17361, %r17362;
	shf.l.wrap.b32 	%r17364, %r17359, %r17359, 7;
	xor.b32  	%r17365, %r17363, %r17364;
	and.b32  	%r17366, %r17359, %r17334;
	sub.s32 	%r17367, 1156040473, %r17347;
	and.b32  	%r17368, %r17308, %r17367;
	or.b32  	%r17369, %r17366, %r17368;
	add.s32 	%r17370, %r17369, %r17286;
	add.s32 	%r17371, %r17370, %r17365;
	add.s32 	%r17372, %r17371, %r10;
	add.s32 	%r17373, %r17372, %r16708;
	shf.l.wrap.b32 	%r17374, %r17360, %r17360, 30;
	shf.l.wrap.b32 	%r17375, %r17360, %r17360, 19;
	xor.b32  	%r17376, %r17374, %r17375;
	shf.l.wrap.b32 	%r17377, %r17360, %r17360, 10;
	xor.b32  	%r17378, %r17376, %r17377;
	xor.b32  	%r17379, %r17335, %r17309;
	and.b32  	%r17380, %r17360, %r17379;
	and.b32  	%r17381, %r17335, %r17309;
	xor.b32  	%r17382, %r17380, %r17381;
	add.s32 	%r17383, %r17378, %r17382;
	add.s32 	%r17384, %r17373, %r17287;
	add.s32 	%r17385, %r17383, %r17373;
	shf.l.wrap.b32 	%r17386, %r17384, %r17384, 26;
	shf.l.wrap.b32 	%r17387, %r17384, %r17384, 21;
	xor.b32  	%r17388, %r17386, %r17387;
	shf.l.wrap.b32 	%r17389, %r17384, %r17384, 7;
	xor.b32  	%r17390, %r17388, %r17389;
	and.b32  	%r17391, %r17384, %r17359;
	not.b32 	%r17392, %r17384;
	and.b32  	%r17393, %r17334, %r17392;
	or.b32  	%r17394, %r17391, %r17393;
	add.s32 	%r17395, %r17394, %r17308;
	add.s32 	%r17396, %r17395, %r17390;
	add.s32 	%r17397, %r17396, %r11;
	add.s32 	%r17398, %r17397, %r16715;
	shf.l.wrap.b32 	%r17399, %r17385, %r17385, 30;
	shf.l.wrap.b32 	%r17400, %r17385, %r17385, 19;
	xor.b32  	%r17401, %r17399, %r17400;
	shf.l.wrap.b32 	%r17402, %r17385, %r17385, 10;
	xor.b32  	%r17403, %r17401, %r17402;
	xor.b32  	%r17404, %r17360, %r17335;
	and.b32  	%r17405, %r17385, %r17404;
	and.b32  	%r17406, %r17360, %r17335;
	xor.b32  	%r17407, %r17405, %r17406;
	add.s32 	%r17408, %r17403, %r17407;
	add.s32 	%r17409, %r17398, %r17309;
	add.s32 	%r17410, %r17408, %r17398;
	shf.l.wrap.b32 	%r17411, %r17409, %r17409, 26;
	shf.l.wrap.b32 	%r17412, %r17409, %r17409, 21;
	xor.b32  	%r17413, %r17411, %r17412;
	shf.l.wrap.b32 	%r17414, %r17409, %r17409, 7;
	xor.b32  	%r17415, %r17413, %r17414;
	and.b32  	%r17416, %r17409, %r17384;
	not.b32 	%r17417, %r17409;
	and.b32  	%r17418, %r17359, %r17417;
	or.b32  	%r17419, %r17416, %r17418;
	add.s32 	%r17420, %r17419, %r17334;
	add.s32 	%r17421, %r17420, %r17415;
	add.s32 	%r17422, %r17421, %r12;
	add.s32 	%r17423, %r17422, %r16722;
	shf.l.wrap.b32 	%r17424, %r17410, %r17410, 30;
	shf.l.wrap.b32 	%r17425, %r17410, %r17410, 19;
	xor.b32  	%r17426, %r17424, %r17425;
	shf.l.wrap.b32 	%r17427, %r17410, %r17410, 10;
	xor.b32  	%r17428, %r17426, %r17427;
	xor.b32  	%r17429, %r17385, %r17360;
	and.b32  	%r17430, %r17410, %r17429;
	and.b32  	%r17431, %r17385, %r17360;
	xor.b32  	%r17432, %r17430, %r17431;
	add.s32 	%r17433, %r17428, %r17432;
	add.s32 	%r17434, %r17423, %r17335;
	add.s32 	%r17435, %r17433, %r17423;
	shf.l.wrap.b32 	%r17436, %r17434, %r17434, 26;
	shf.l.wrap.b32 	%r17437, %r17434, %r17434, 21;
	xor.b32  	%r17438, %r17436, %r17437;
	shf.l.wrap.b32 	%r17439, %r17434, %r17434, 7;
	xor.b32  	%r17440, %r17438, %r17439;
	and.b32  	%r17441, %r17434, %r17409;
	not.b32 	%r17442, %r17434;
	and.b32  	%r17443, %r17384, %r17442;
	or.b32  	%r17444, %r17441, %r17443;
	add.s32 	%r17445, %r17444, %r17359;
	add.s32 	%r17446, %r17445, %r17440;
	add.s32 	%r17447, %r17446, %r13;
	add.s32 	%r17448, %r17447, %r16729;
	shf.l.wrap.b32 	%r17449, %r17435, %r17435, 30;
	shf.l.wrap.b32 	%r17450, %r17435, %r17435, 19;
	xor.b32  	%r17451, %r17449, %r17450;
	shf.l.wrap.b32 	%r17452, %r17435, %r17435, 10;
	xor.b32  	%r17453, %r17451, %r17452;
	xor.b32  	%r17454, %r17410, %r17385;
	and.b32  	%r17455, %r17435, %r17454;
	and.b32  	%r17456, %r17410, %r17385;
	xor.b32  	%r17457, %r17455, %r17456;
	add.s32 	%r17458, %r17453, %r17457;
	add.s32 	%r17459, %r17448, %r17360;
	add.s32 	%r17460, %r17458, %r17448;
	shf.l.wrap.b32 	%r17461, %r17459, %r17459, 26;
	shf.l.wrap.b32 	%r17462, %r17459, %r17459, 21;
	xor.b32  	%r17463, %r17461, %r17462;
	shf.l.wrap.b32 	%r17464, %r17459, %r17459, 7;
	xor.b32  	%r17465, %r17463, %r17464;
	and.b32  	%r17466, %r17459, %r17434;
	not.b32 	%r17467, %r17459;
	and.b32  	%r17468, %r17409, %r17467;
	or.b32  	%r17469, %r17466, %r17468;
	add.s32 	%r17470, %r17469, %r17384;
	add.s32 	%r17471, %r17470, %r17465;
	add.s32 	%r17472, %r17471, %r14;
	xor.b32  	%r17473, %r17472, -2147483648;
	shf.l.wrap.b32 	%r17474, %r17460, %r17460, 30;
	shf.l.wrap.b32 	%r17475, %r17460, %r17460, 19;
	xor.b32  	%r17476, %r17474, %r17475;
	shf.l.wrap.b32 	%r17477, %r17460, %r17460, 10;
	xor.b32  	%r17478, %r17476, %r17477;
	xor.b32  	%r17479, %r17435, %r17410;
	and.b32  	%r17480, %r17460, %r17479;
	and.b32  	%r17481, %r17435, %r17410;
	xor.b32  	%r17482, %r17480, %r17481;
	add.s32 	%r17483, %r17478, %r17482;
	add.s32 	%r17484, %r17473, %r17385;
	add.s32 	%r17485, %r17483, %r17473;
	shf.l.wrap.b32 	%r17486, %r17484, %r17484, 26;
	shf.l.wrap.b32 	%r17487, %r17484, %r17484, 21;
	xor.b32  	%r17488, %r17486, %r17487;
	shf.l.wrap.b32 	%r17489, %r17484, %r17484, 7;
	xor.b32  	%r17490, %r17488, %r17489;
	and.b32  	%r17491, %r17484, %r17459;
	not.b32 	%r17492, %r17484;
	and.b32  	%r17493, %r17434, %r17492;
	or.b32  	%r17494, %r17491, %r17493;
	add.s32 	%r17495, %r17494, %r17409;
	add.s32 	%r17496, %r17495, %r17490;
	add.s32 	%r17497, %r17496, %r15;
	shf.l.wrap.b32 	%r17498, %r17485, %r17485, 30;
	shf.l.wrap.b32 	%r17499, %r17485, %r17485, 19;
	xor.b32  	%r17500, %r17498, %r17499;
	shf.l.wrap.b32 	%r17501, %r17485, %r17485, 10;
	xor.b32  	%r17502, %r17500, %r17501;
	xor.b32  	%r17503, %r17460, %r17435;
	and.b32  	%r17504, %r17485, %r17503;
	and.b32  	%r17505, %r17460, %r17435;
	xor.b32  	%r17506, %r17504, %r17505;
	add.s32 	%r17507, %r17502, %r17506;
	add.s32 	%r17508, %r17497, %r17410;
	add.s32 	%r17509, %r17507, %r17497;
	shf.l.wrap.b32 	%r17510, %r17508, %r17508, 26;
	shf.l.wrap.b32 	%r17511, %r17508, %r17508, 21;
	xor.b32  	%r17512, %r17510, %r17511;
	shf.l.wrap.b32 	%r17513, %r17508, %r17508, 7;
	xor.b32  	%r17514, %r17512, %r17513;
	and.b32  	%r17515, %r17508, %r17484;
	not.b32 	%r17516, %r17508;
	and.b32  	%r17517, %r17459, %r17516;
	or.b32  	%r17518, %r17515, %r17517;
	add.s32 	%r17519, %r17518, %r17434;
	add.s32 	%r17520, %r17519, %r17514;
	ld.const.u32 	%r17521, [K+40];
	add.s32 	%r17522, %r17520, %r17521;
	shf.l.wrap.b32 	%r17523, %r17509, %r17509, 30;
	shf.l.wrap.b32 	%r17524, %r17509, %r17509, 19;
	xor.b32  	%r17525, %r17523, %r17524;
	shf.l.wrap.b32 	%r17526, %r17509, %r17509, 10;
	xor.b32  	%r17527, %r17525, %r17526;
	xor.b32  	%r17528, %r17485, %r17460;
	and.b32  	%r17529, %r17509, %r17528;
	and.b32  	%r17530, %r17485, %r17460;
	xor.b32  	%r17531, %r17529, %r17530;
	add.s32 	%r17532, %r17527, %r17531;
	add.s32 	%r17533, %r17522, %r17435;
	add.s32 	%r17534, %r17532, %r17522;
	shf.l.wrap.b32 	%r17535, %r17533, %r17533, 26;
	shf.l.wrap.b32 	%r17536, %r17533, %r17533, 21;
	xor.b32  	%r17537, %r17535, %r17536;
	shf.l.wrap.b32 	%r17538, %r17533, %r17533, 7;
	xor.b32  	%r17539, %r17537, %r17538;
	and.b32  	%r17540, %r17533, %r17508;
	not.b32 	%r17541, %r17533;
	and.b32  	%r17542, %r17484, %r17541;
	or.b32  	%r17543, %r17540, %r17542;
	add.s32 	%r17544, %r17543, %r17459;
	add.s32 	%r17545, %r17544, %r17539;
	add.s32 	%r17546, %r17545, %r16;
	shf.l.wrap.b32 	%r17547, %r17534, %r17534, 30;
	shf.l.wrap.b32 	%r17548, %r17534, %r17534, 19;
	xor.b32  	%r17549, %r17547, %r17548;
	shf.l.wrap.b32 	%r17550, %r17534, %r17534, 10;
	xor.b32  	%r17551, %r17549, %r17550;
	xor.b32  	%r17552, %r17509, %r17485;
	and.b32  	%r17553, %r17534, %r17552;
	and.b32  	%r17554, %r17509, %r17485;
	xor.b32  	%r17555, %r17553, %r17554;
	add.s32 	%r17556, %r17551, %r17555;
	add.s32 	%r17557, %r17546, %r17460;
	add.s32 	%r17558, %r17556, %r17546;
	shf.l.wrap.b32 	%r17559, %r17557, %r17557, 26;
	shf.l.wrap.b32 	%r17560, %r17557, %r17557, 21;
	xor.b32  	%r17561, %r17559, %r17560;
	shf.l.wrap.b32 	%r17562, %r17557, %r17557, 7;
	xor.b32  	%r17563, %r17561, %r17562;
	and.b32  	%r17564, %r17557, %r17533;
	not.b32 	%r17565, %r17557;
	and.b32  	%r17566, %r17508, %r17565;
	or.b32  	%r17567, %r17564, %r17566;
	add.s32 	%r17568, %r17567, %r17484;
	add.s32 	%r17569, %r17568, %r17563;
	add.s32 	%r17570, %r17569, %r17;
	shf.l.wrap.b32 	%r17571, %r17558, %r17558, 30;
	shf.l.wrap.b32 	%r17572, %r17558, %r17558, 19;
	xor.b32  	%r17573, %r17571, %r17572;
	shf.l.wrap.b32 	%r17574, %r17558, %r17558, 10;
	xor.b32  	%r17575, %r17573, %r17574;
	xor.b32  	%r17576, %r17534, %r17509;
	and.b32  	%r17577, %r17558, %r17576;
	and.b32  	%r17578, %r17534, %r17509;
	xor.b32  	%r17579, %r17577, %r17578;
	add.s32 	%r17580, %r17575, %r17579;
	add.s32 	%r17581, %r17570, %r17485;
	add.s32 	%r17582, %r17580, %r17570;
	shf.l.wrap.b32 	%r17583, %r17581, %r17581, 26;
	shf.l.wrap.b32 	%r17584, %r17581, %r17581, 21;
	xor.b32  	%r17585, %r17583, %r17584;
	shf.l.wrap.b32 	%r17586, %r17581, %r17581, 7;
	xor.b32  	%r17587, %r17585, %r17586;
	and.b32  	%r17588, %r17581, %r17557;
	not.b32 	%r17589, %r17581;
	and.b32  	%r17590, %r17533, %r17589;
	or.b32  	%r17591, %r17588, %r17590;
	add.s32 	%r17592, %r17591, %r17508;
	add.s32 	%r17593, %r17592, %r17587;
	add.s32 	%r17594, %r17593, %r18;
	shf.l.wrap.b32 	%r17595, %r17582, %r17582, 30;
	shf.l.wrap.b32 	%r17596, %r17582, %r17582, 19;
	xor.b32  	%r17597, %r17595, %r17596;
	shf.l.wrap.b32 	%r17598, %r17582, %r17582, 10;
	xor.b32  	%r17599, %r17597, %r17598;
	xor.b32  	%r17600, %r17558, %r17534;
	and.b32  	%r17601, %r17582, %r17600;
	and.b32  	%r17602, %r17558, %r17534;
	xor.b32  	%r17603, %r17601, %r17602;
	add.s32 	%r17604, %r17599, %r17603;
	add.s32 	%r17605, %r17594, %r17509;
	add.s32 	%r17606, %r17604, %r17594;
	shf.l.wrap.b32 	%r17607, %r17605, %r17605, 26;
	shf.l.wrap.b32 	%r17608, %r17605, %r17605, 21;
	xor.b32  	%r17609, %r17607, %r17608;
	shf.l.wrap.b32 	%r17610, %r17605, %r17605, 7;
	xor.b32  	%r17611, %r17609, %r17610;
	and.b32  	%r17612, %r17605, %r17581;
	not.b32 	%r17613, %r17605;
	and.b32  	%r17614, %r17557, %r17613;
	or.b32  	%r17615, %r17612, %r17614;
	add.s32 	%r17616, %r17615, %r17533;
	add.s32 	%r17617, %r17616, %r17611;
	add.s32 	%r17618, %r17617, %r19;
	shf.l.wrap.b32 	%r17619, %r17606, %r17606, 30;
	shf.l.wrap.b32 	%r17620, %r17606, %r17606, 19;
	xor.b32  	%r17621, %r17619, %r17620;
	shf.l.wrap.b32 	%r17622, %r17606, %r17606, 10;
	xor.b32  	%r17623, %r17621, %r17622;
	xor.b32  	%r17624, %r17582, %r17558;
	and.b32  	%r17625, %r17606, %r17624;
	and.b32  	%r17626, %r17582, %r17558;
	xor.b32  	%r17627, %r17625, %r17626;
	add.s32 	%r17628, %r17623, %r17627;
	add.s32 	%r17629, %r17618, %r17534;
	add.s32 	%r17630, %r17628, %r17618;
	shf.l.wrap.b32 	%r17631, %r17629, %r17629, 26;
	shf.l.wrap.b32 	%r17632, %r17629, %r17629, 21;
	xor.b32  	%r17633, %r17631, %r17632;
	shf.l.wrap.b32 	%r17634, %r17629, %r17629, 7;
	xor.b32  	%r17635, %r17633, %r17634;
	and.b32  	%r17636, %r17629, %r17605;
	not.b32 	%r17637, %r17629;
	and.b32  	%r17638, %r17581, %r17637;
	or.b32  	%r17639, %r17636, %r17638;
	add.s32 	%r17640, %r17639, %r17557;
	add.s32 	%r17641, %r17640, %r17635;
	add.s32 	%r17642, %r17641, %r20;
	add.s32 	%r17643, %r17642, 256;
	shf.l.wrap.b32 	%r17644, %r17630, %r17630, 30;
	shf.l.wrap.b32 	%r17645, %r17630, %r17630, 19;
	xor.b32  	%r17646, %r17644, %r17645;
	shf.l.wrap.b32 	%r17647, %r17630, %r17630, 10;
	xor.b32  	%r17648, %r17646, %r17647;
	xor.b32  	%r17649, %r17606, %r17582;
	and.b32  	%r17650, %r17630, %r17649;
	and.b32  	%r17651, %r17606, %r17582;
	xor.b32  	%r17652, %r17650, %r17651;
	add.s32 	%r17653, %r17648, %r17652;
	add.s32 	%r17654, %r17643, %r17558;
	add.s32 	%r17655, %r17653, %r17643;
	shf.l.wrap.b32 	%r17656, %r17654, %r17654, 26;
	shf.l.wrap.b32 	%r17657, %r17654, %r17654, 21;
	xor.b32  	%r17658, %r17656, %r17657;
	shf.l.wrap.b32 	%r17659, %r17654, %r17654, 7;
	xor.b32  	%r17660, %r17658, %r17659;
	and.b32  	%r17661, %r17654, %r17629;
	not.b32 	%r17662, %r17654;
	and.b32  	%r17663, %r17605, %r17662;
	or.b32  	%r17664, %r17661, %r17663;
	add.s32 	%r17665, %r17664, %r17581;
	add.s32 	%r17666, %r17665, %r17660;
	add.s32 	%r17667, %r17666, %r21;
	add.s32 	%r17668, %r17667, %r16735;
	shf.l.wrap.b32 	%r17669, %r17655, %r17655, 30;
	shf.l.wrap.b32 	%r17670, %r17655, %r17655, 19;
	xor.b32  	%r17671, %r17669, %r17670;
	shf.l.wrap.b32 	%r17672, %r17655, %r17655, 10;
	xor.b32  	%r17673, %r17671, %r17672;
	xor.b32  	%r17674, %r17630, %r17606;
	and.b32  	%r17675, %r17655, %r17674;
	and.b32  	%r17676, %r17630, %r17606;
	xor.b32  	%r17677, %r17675, %r17676;
	add.s32 	%r17678, %r17673, %r17677;
	add.s32 	%r17679, %r17668, %r17582;
	add.s32 	%r17680, %r17678, %r17668;
	shf.l.wrap.b32 	%r17681, %r17679, %r17679, 26;
	shf.l.wrap.b32 	%r17682, %r17679, %r17679, 21;
	xor.b32  	%r17683, %r17681, %r17682;
	shf.l.wrap.b32 	%r17684, %r17679, %r17679, 7;
	xor.b32  	%r17685, %r17683, %r17684;
	and.b32  	%r17686, %r17679, %r17654;
	not.b32 	%r17687, %r17679;
	and.b32  	%r17688, %r17629, %r17687;
	or.b32  	%r17689, %r17686, %r17688;
	add.s32 	%r17690, %r17689, %r17605;
	add.s32 	%r17691, %r17690, %r17685;
	add.s32 	%r17692, %r17691, %r22;
	add.s32 	%r17693, %r17692, %r16742;
	shf.l.wrap.b32 	%r17694, %r17680, %r17680, 30;
	shf.l.wrap.b32 	%r17695, %r17680, %r17680, 19;
	xor.b32  	%r17696, %r17694, %r17695;
	shf.l.wrap.b32 	%r17697, %r17680, %r17680, 10;
	xor.b32  	%r17698, %r17696, %r17697;
	xor.b32  	%r17699, %r17655, %r17630;
	and.b32  	%r17700, %r17680, %r17699;
	and.b32  	%r17701, %r17655, %r17630;
	xor.b32  	%r17702, %r17700, %r17701;
	add.s32 	%r17703, %r17698, %r17702;
	add.s32 	%r17704, %r17693, %r17606;
	add.s32 	%r17705, %r17703, %r17693;
	shf.l.wrap.b32 	%r17706, %r17704, %r17704, 26;
	shf.l.wrap.b32 	%r17707, %r17704, %r17704, 21;
	xor.b32  	%r17708, %r17706, %r17707;
	shf.l.wrap.b32 	%r17709, %r17704, %r17704, 7;
	xor.b32  	%r17710, %r17708, %r17709;
	and.b32  	%r17711, %r17704, %r17679;
	not.b32 	%r17712, %r17704;
	and.b32  	%r17713, %r17654, %r17712;
	or.b32  	%r17714, %r17711, %r17713;
	add.s32 	%r17715, %r17714, %r17629;
	add.s32 	%r17716, %r17715, %r17710;
	add.s32 	%r17717, %r17716, %r23;
	add.s32 	%r17718, %r17717, %r16754;
	shf.l.wrap.b32 	%r17719, %r17705, %r17705, 30;
	shf.l.wrap.b32 	%r17720, %r17705, %r17705, 19;
	xor.b32  	%r17721, %r17719, %r17720;
	shf.l.wrap.b32 	%r17722, %r17705, %r17705, 10;
	xor.b32  	%r17723, %r17721, %r17722;
	xor.b32  	%r17724, %r17680, %r17655;
	and.b32  	%r17725, %r17705, %r17724;
	and.b32  	%r17726, %r17680, %r17655;
	xor.b32  	%r17727, %r17725, %r17726;
	add.s32 	%r17728, %r17723, %r17727;
	add.s32 	%r17729, %r17718, %r17630;
	add.s32 	%r17730, %r17728, %r17718;
	shf.l.wrap.b32 	%r17731, %r17729, %r17729, 26;
	shf.l.wrap.b32 	%r17732, %r17729, %r17729, 21;
	xor.b32  	%r17733, %r17731, %r17732;
	shf.l.wrap.b32 	%r17734, %r17729, %r17729, 7;
	xor.b32  	%r17735, %r17733, %r17734;
	and.b32  	%r17736, %r17729, %r17704;
	not.b32 	%r17737, %r17729;
	and.b32  	%r17738, %r17679, %r17737;
	or.b32  	%r17739, %r17736, %r17738;
	add.s32 	%r17740, %r17739, %r17654;
	add.s32 	%r17741, %r17740, %r17735;
	add.s32 	%r17742, %r17741, %r24;
	add.s32 	%r17743, %r17742, %r16766;
	shf.l.wrap.b32 	%r17744, %r17730, %r17730, 30;
	shf.l.wrap.b32 	%r17745, %r17730, %r17730, 19;
	xor.b32  	%r17746, %r17744, %r17745;
	shf.l.wrap.b32 	%r17747, %r17730, %r17730, 10;
	xor.b32  	%r17748, %r17746, %r17747;
	xor.b32  	%r17749, %r17705, %r17680;
	and.b32  	%r17750, %r17730, %r17749;
	and.b32  	%r17751, %r17705, %r17680;
	xor.b32  	%r17752, %r17750, %r17751;
	add.s32 	%r17753, %r17748, %r17752;
	add.s32 	%r17754, %r17743, %r17655;
	add.s32 	%r17755, %r17753, %r17743;
	shf.l.wrap.b32 	%r17756, %r17754, %r17754, 26;
	shf.l.wrap.b32 	%r17757, %r17754, %r17754, 21;
	xor.b32  	%r17758, %r17756, %r17757;
	shf.l.wrap.b32 	%r17759, %r17754, %r17754, 7;
	xor.b32  	%r17760, %r17758, %r17759;
	and.b32  	%r17761, %r17754, %r17729;
	not.b32 	%r17762, %r17754;
	and.b32  	%r17763, %r17704, %r17762;
	or.b32  	%r17764, %r17761, %r17763;
	add.s32 	%r17765, %r17764, %r17679;
	add.s32 	%r17766, %r17765, %r17760;
	add.s32 	%r17767, %r17766, %r25;
	add.s32 	%r17768, %r17767, %r16778;
	shf.l.wrap.b32 	%r17769, %r17755, %r17755, 30;
	shf.l.wrap.b32 	%r17770, %r17755, %r17755, 19;
	xor.b32  	%r17771, %r17769, %r17770;
	shf.l.wrap.b32 	%r17772, %r17755, %r17755, 10;
	xor.b32  	%r17773, %r17771, %r17772;
	xor.b32  	%r17774, %r17730, %r17705;
	and.b32  	%r17775, %r17755, %r17774;
	and.b32  	%r17776, %r17730, %r17705;
	xor.b32  	%r17777, %r17775, %r17776;
	add.s32 	%r17778, %r17773, %r17777;
	add.s32 	%r17779, %r17768, %r17680;
	add.s32 	%r17780, %r17778, %r17768;
	shf.l.wrap.b32 	%r17781, %r17779, %r17779, 26;
	shf.l.wrap.b32 	%r17782, %r17779, %r17779, 21;
	xor.b32  	%r17783, %r17781, %r17782;
	shf.l.wrap.b32 	%r17784, %r17779, %r17779, 7;
	xor.b32  	%r17785, %r17783, %r17784;
	and.b32  	%r17786, %r17779, %r17754;
	not.b32 	%r17787, %r17779;
	and.b32  	%r17788, %r17729, %r17787;
	or.b32  	%r17789, %r17786, %r17788;
	add.s32 	%r17790, %r17789, %r17704;
	add.s32 	%r17791, %r17790, %r17785;
	add.s32 	%r17792, %r17791, %r26;
	add.s32 	%r17793, %r17792, %r16790;
	shf.l.wrap.b32 	%r17794, %r17780, %r17780, 30;
	shf.l.wrap.b32 	%r17795, %r17780, %r17780, 19;
	xor.b32  	%r17796, %r17794, %r17795;
	shf.l.wrap.b32 	%r17797, %r17780, %r17780, 10;
	xor.b32  	%r17798, %r17796, %r17797;
	xor.b32  	%r17799, %r17755, %r17730;
	and.b32  	%r17800, %r17780, %r17799;
	and.b32  	%r17801, %r17755, %r17730;
	xor.b32  	%r17802, %r17800, %r17801;
	add.s32 	%r17803, %r17798, %r17802;
	add.s32 	%r17804, %r17793, %r17705;
	add.s32 	%r17805, %r17803, %r17793;
	shf.l.wrap.b32 	%r17806, %r17804, %r17804, 26;
	shf.l.wrap.b32 	%r17807, %r17804, %r17804, 21;
	xor.b32  	%r17808, %r17806, %r17807;
	shf.l.wrap.b32 	%r17809, %r17804, %r17804, 7;
	xor.b32  	%r17810, %r17808, %r17809;
	and.b32  	%r17811, %r17804, %r17779;
	not.b32 	%r17812, %r17804;
	and.b32  	%r17813, %r17754, %r17812;
	or.b32  	%r17814, %r17811, %r17813;
	add.s32 	%r17815, %r17814, %r17729;
	add.s32 	%r17816, %r17815, %r17810;
	add.s32 	%r17817, %r17816, %r27;
	add.s32 	%r17818, %r17817, %r16803;
	shf.l.wrap.b32 	%r17819, %r17805, %r17805, 30;
	shf.l.wrap.b32 	%r17820, %r17805, %r17805, 19;
	xor.b32  	%r17821, %r17819, %r17820;
	shf.l.wrap.b32 	%r17822, %r17805, %r17805, 10;
	xor.b32  	%r17823, %r17821, %r17822;
	xor.b32  	%r17824, %r17780, %r17755;
	and.b32  	%r17825, %r17805, %r17824;
	and.b32  	%r17826, %r17780, %r17755;
	xor.b32  	%r17827, %r17825, %r17826;
	add.s32 	%r17828, %r17823, %r17827;
	add.s32 	%r17829, %r17818, %r17730;
	add.s32 	%r17830, %r17828, %r17818;
	shf.l.wrap.b32 	%r17831, %r17829, %r17829, 26;
	shf.l.wrap.b32 	%r17832, %r17829, %r17829, 21;
	xor.b32  	%r17833, %r17831, %r17832;
	shf.l.wrap.b32 	%r17834, %r17829, %r17829, 7;
	xor.b32  	%r17835, %r17833, %r17834;
	and.b32  	%r17836, %r17829, %r17804;
	not.b32 	%r17837, %r17829;
	and.b32  	%r17838, %r17779, %r17837;
	or.b32  	%r17839, %r17836, %r17838;
	add.s32 	%r17840, %r17839, %r17754;
	add.s32 	%r17841, %r17840, %r17835;
	add.s32 	%r17842, %r17841, %r28;
	add.s32 	%r17843, %r17842, %r16811;
	shf.l.wrap.b32 	%r17844, %r17830, %r17830, 30;
	shf.l.wrap.b32 	%r17845, %r17830, %r17830, 19;
	xor.b32  	%r17846, %r17844, %r17845;
	shf.l.wrap.b32 	%r17847, %r17830, %r17830, 10;
	xor.b32  	%r17848, %r17846, %r17847;
	xor.b32  	%r17849, %r17805, %r17780;
	and.b32  	%r17850, %r17830, %r17849;
	and.b32  	%r17851, %r17805, %r17780;
	xor.b32  	%r17852, %r17850, %r17851;
	add.s32 	%r17853, %r17848, %r17852;
	add.s32 	%r17854, %r17843, %r17755;
	add.s32 	%r17855, %r17853, %r17843;
	shf.l.wrap.b32 	%r17856, %r17854, %r17854, 26;
	shf.l.wrap.b32 	%r17857, %r17854, %r17854, 21;
	xor.b32  	%r17858, %r17856, %r17857;
	shf.l.wrap.b32 	%r17859, %r17854, %r17854, 7;
	xor.b32  	%r17860, %r17858, %r17859;
	and.b32  	%r17861, %r17854, %r17829;
	not.b32 	%r17862, %r17854;
	and.b32  	%r17863, %r17804, %r17862;
	or.b32  	%r17864, %r17861, %r17863;
	add.s32 	%r17865, %r17864, %r17779;
	add.s32 	%r17866, %r17865, %r17860;
	add.s32 	%r17867, %r17866, %r29;
	add.s32 	%r17868, %r17867, %r16818;
	shf.l.wrap.b32 	%r17869, %r17855, %r17855, 30;
	shf.l.wrap.b32 	%r17870, %r17855, %r17855, 19;
	xor.b32  	%r17871, %r17869, %r17870;
	shf.l.wrap.b32 	%r17872, %r17855, %r17855, 10;
	xor.b32  	%r17873, %r17871, %r17872;
	xor.b32  	%r17874, %r17830, %r17805;
	and.b32  	%r17875, %r17855, %r17874;
	and.b32  	%r17876, %r17830, %r17805;
	xor.b32  	%r17877, %r17875, %r17876;
	add.s32 	%r17878, %r17873, %r17877;
	add.s32 	%r17879, %r17868, %r17780;
	add.s32 	%r17880, %r17878, %r17868;
	shf.l.wrap.b32 	%r17881, %r17879, %r17879, 26;
	shf.l.wrap.b32 	%r17882, %r17879, %r17879, 21;
	xor.b32  	%r17883, %r17881, %r17882;
	shf.l.wrap.b32 	%r17884, %r17879, %r17879, 7;
	xor.b32  	%r17885, %r17883, %r17884;
	and.b32  	%r17886, %r17879, %r17854;
	not.b32 	%r17887, %r17879;
	and.b32  	%r17888, %r17829, %r17887;
	or.b32  	%r17889, %r17886, %r17888;
	add.s32 	%r17890, %r17889, %r17804;
	add.s32 	%r17891, %r17890, %r17885;
	ld.const.u32 	%r17892, [K+100];
	add.s32 	%r17893, %r17891, %r17892;
	add.s32 	%r17894, %r17893, %r16824;
	shf.l.wrap.b32 	%r17895, %r17880, %r17880, 30;
	shf.l.wrap.b32 	%r17896, %r17880, %r17880, 19;
	xor.b32  	%r17897, %r17895, %r17896;
	shf.l.wrap.b32 	%r17898, %r17880, %r17880, 10;
	xor.b32  	%r17899, %r17897, %r17898;
	xor.b32  	%r17900, %r17855, %r17830;
	and.b32  	%r17901, %r17880, %r17900;
	and.b32  	%r17902, %r17855, %r17830;
	xor.b32  	%r17903, %r17901, %r17902;
	add.s32 	%r17904, %r17899, %r17903;
	add.s32 	%r17905, %r17894, %r17805;
	add.s32 	%r17906, %r17904, %r17894;
	shf.l.wrap.b32 	%r17907, %r17905, %r17905, 26;
	shf.l.wrap.b32 	%r17908, %r17905, %r17905, 21;
	xor.b32  	%r17909, %r17907, %r17908;
	shf.l.wrap.b32 	%r17910, %r17905, %r17905, 7;
	xor.b32  	%r17911, %r17909, %r17910;
	and.b32  	%r17912, %r17905, %r17879;
	not.b32 	%r17913, %r17905;
	and.b32  	%r17914, %r17854, %r17913;
	or.b32  	%r17915, %r17912, %r17914;
	add.s32 	%r17916, %r17915, %r17829;
	add.s32 	%r17917, %r17916, %r17911;
	ld.const.u32 	%r17918, [K+104];
	add.s32 	%r17919, %r17917, %r17918;
	add.s32 	%r17920, %r17919, %r16830;
	shf.l.wrap.b32 	%r17921, %r17906, %r17906, 30;
	shf.l.wrap.b32 	%r17922, %r17906, %r17906, 19;
	xor.b32  	%r17923, %r17921, %r17922;
	shf.l.wrap.b32 	%r17924, %r17906, %r17906, 10;
	xor.b32  	%r17925, %r17923, %r17924;
	xor.b32  	%r17926, %r17880, %r17855;
	and.b32  	%r17927, %r17906, %r17926;
	and.b32  	%r17928, %r17880, %r17855;
	xor.b32  	%r17929, %r17927, %r17928;
	add.s32 	%r17930, %r17925, %r17929;
	add.s32 	%r17931, %r17920, %r17830;
	add.s32 	%r17932, %r17930, %r17920;
	shf.l.wrap.b32 	%r17933, %r17931, %r17931, 26;
	shf.l.wrap.b32 	%r17934, %r17931, %r17931, 21;
	xor.b32  	%r17935, %r17933, %r17934;
	shf.l.wrap.b32 	%r17936, %r17931, %r17931, 7;
	xor.b32  	%r17937, %r17935, %r17936;
	and.b32  	%r17938, %r17931, %r17905;
	not.b32 	%r17939, %r17931;
	and.b32  	%r17940, %r17879, %r17939;
	or.b32  	%r17941, %r17938, %r17940;
	add.s32 	%r17942, %r17941, %r17854;
	add.s32 	%r17943, %r17942, %r17937;
	add.s32 	%r17944, %r17943, %r30;
	add.s32 	%r17945, %r17944, %r16836;
	shf.l.wrap.b32 	%r17946, %r17932, %r17932, 30;
	shf.l.wrap.b32 	%r17947, %r17932, %r17932, 19;
	xor.b32  	%r17948, %r17946, %r17947;
	shf.l.wrap.b32 	%r17949, %r17932, %r17932, 10;
	xor.b32  	%r17950, %r17948, %r17949;
	xor.b32  	%r17951, %r17906, %r17880;
	and.b32  	%r17952, %r17932, %r17951;
	and.b32  	%r17953, %r17906, %r17880;
	xor.b32  	%r17954, %r17952, %r17953;
	add.s32 	%r17955, %r17950, %r17954;
	add.s32 	%r17956, %r17945, %r17855;
	add.s32 	%r17957, %r17955, %r17945;
	shf.l.wrap.b32 	%r17958, %r17956, %r17956, 26;
	shf.l.wrap.b32 	%r17959, %r17956, %r17956, 21;
	xor.b32  	%r17960, %r17958, %r17959;
	shf.l.wrap.b32 	%r17961, %r17956, %r17956, 7;
	xor.b32  	%r17962, %r17960, %r17961;
	and.b32  	%r17963, %r17956, %r17931;
	not.b32 	%r17964, %r17956;
	and.b32  	%r17965, %r17905, %r17964;
	or.b32  	%r17966, %r17963, %r17965;
	add.s32 	%r17967, %r17966, %r17879;
	add.s32 	%r17968, %r17967, %r17962;
	add.s32 	%r17969, %r17968, %r31;
	add.s32 	%r17970, %r17969, %r16842;
	shf.l.wrap.b32 	%r17971, %r17957, %r17957, 30;
	shf.l.wrap.b32 	%r17972, %r17957, %r17957, 19;
	xor.b32  	%r17973, %r17971, %r17972;
	shf.l.wrap.b32 	%r17974, %r17957, %r17957, 10;
	xor.b32  	%r17975, %r17973, %r17974;
	xor.b32  	%r17976, %r17932, %r17906;
	and.b32  	%r17977, %r17957, %r17976;
	and.b32  	%r17978, %r17932, %r17906;
	xor.b32  	%r17979, %r17977, %r17978;
	add.s32 	%r17980, %r17975, %r17979;
	add.s32 	%r17981, %r17970, %r17880;
	add.s32 	%r17982, %r17980, %r17970;
	shf.l.wrap.b32 	%r17983, %r17981, %r17981, 26;
	shf.l.wrap.b32 	%r17984, %r17981, %r17981, 21;
	xor.b32  	%r17985, %r17983, %r17984;
	shf.l.wrap.b32 	%r17986, %r17981, %r17981, 7;
	xor.b32  	%r17987, %r17985, %r17986;
	and.b32  	%r17988, %r17981, %r17956;
	not.b32 	%r17989, %r17981;
	and.b32  	%r17990, %r17931, %r17989;
	or.b32  	%r17991, %r17988, %r17990;
	add.s32 	%r17992, %r17991, %r17905;
	add.s32 	%r17993, %r17992, %r17987;
	add.s32 	%r17994, %r17993, %r32;
	add.s32 	%r17995, %r17994, %r16848;
	shf.l.wrap.b32 	%r17996, %r17982, %r17982, 30;
	shf.l.wrap.b32 	%r17997, %r17982, %r17982, 19;
	xor.b32  	%r17998, %r17996, %r17997;
	shf.l.wrap.b32 	%r17999, %r17982, %r17982, 10;
	xor.b32  	%r18000, %r17998, %r17999;
	xor.b32  	%r18001, %r17957, %r17932;
	and.b32  	%r18002, %r17982, %r18001;
	and.b32  	%r18003, %r17957, %r17932;
	xor.b32  	%r18004, %r18002, %r18003;
	add.s32 	%r18005, %r18000, %r18004;
	add.s32 	%r18006, %r17995, %r17906;
	add.s32 	%r18007, %r18005, %r17995;
	shf.l.wrap.b32 	%r18008, %r18006, %r18006, 26;
	shf.l.wrap.b32 	%r18009, %r18006, %r18006, 21;
	xor.b32  	%r18010, %r18008, %r18009;
	shf.l.wrap.b32 	%r18011, %r18006, %r18006, 7;
	xor.b32  	%r18012, %r18010, %r18011;
	and.b32  	%r18013, %r18006, %r17981;
	not.b32 	%r18014, %r18006;
	and.b32  	%r18015, %r17956, %r18014;
	or.b32  	%r18016, %r18013, %r18015;
	add.s32 	%r18017, %r18016, %r17931;
	add.s32 	%r18018, %r18017, %r18012;
	add.s32 	%r18019, %r18018, %r33;
	add.s32 	%r18020, %r18019, %r16855;
	shf.l.wrap.b32 	%r18021, %r18007, %r18007, 30;
	shf.l.wrap.b32 	%r18022, %r18007, %r18007, 19;
	xor.b32  	%r18023, %r18021, %r18022;
	shf.l.wrap.b32 	%r18024, %r18007, %r18007, 10;
	xor.b32  	%r18025, %r18023, %r18024;
	xor.b32  	%r18026, %r17982, %r17957;
	and.b32  	%r18027, %r18007, %r18026;
	and.b32  	%r18028, %r17982, %r17957;
	xor.b32  	%r18029, %r18027, %r18028;
	add.s32 	%r18030, %r18025, %r18029;
	add.s32 	%r18031, %r18020, %r17932;
	add.s32 	%r18032, %r18030, %r18020;
	shf.l.wrap.b32 	%r18033, %r18031, %r18031, 26;
	shf.l.wrap.b32 	%r18034, %r18031, %r18031, 21;
	xor.b32  	%r18035, %r18033, %r18034;
	shf.l.wrap.b32 	%r18036, %r18031, %r18031, 7;
	xor.b32  	%r18037, %r18035, %r18036;
	and.b32  	%r18038, %r18031, %r18006;
	not.b32 	%r18039, %r18031;
	and.b32  	%r18040, %r17981, %r18039;
	or.b32  	%r18041, %r18038, %r18040;
	add.s32 	%r18042, %r18041, %r17956;
	add.s32 	%r18043, %r18042, %r18037;
	add.s32 	%r18044, %r18043, %r34;
	add.s32 	%r18045, %r18044, %r16868;
	shf.l.wrap.b32 	%r18046, %r18032, %r18032, 30;
	shf.l.wrap.b32 	%r18047, %r18032, %r18032, 19;
	xor.b32  	%r18048, %r18046, %r18047;
	shf.l.wrap.b32 	%r18049, %r18032, %r18032, 10;
	xor.b32  	%r18050, %r18048, %r18049;
	xor.b32  	%r18051, %r18007, %r17982;
	and.b32  	%r18052, %r18032, %r18051;
	and.b32  	%r18053, %r18007, %r17982;
	xor.b32  	%r18054, %r18052, %r18053;
	add.s32 	%r18055, %r18050, %r18054;
	add.s32 	%r18056, %r18045, %r17957;
	add.s32 	%r18057, %r18055, %r18045;
	shf.l.wrap.b32 	%r18058, %r18056, %r18056, 26;
	shf.l.wrap.b32 	%r18059, %r18056, %r18056, 21;
	xor.b32  	%r18060, %r18058, %r18059;
	shf.l.wrap.b32 	%r18061, %r18056, %r18056, 7;
	xor.b32  	%r18062, %r18060, %r18061;
	and.b32  	%r18063, %r18056, %r18031;
	not.b32 	%r18064, %r18056;
	and.b32  	%r18065, %r18006, %r18064;
	or.b32  	%r18066, %r18063, %r18065;
	add.s32 	%r18067, %r18066, %r17981;
	add.s32 	%r18068, %r18067, %r18062;
	add.s32 	%r18069, %r18068, %r35;
	add.s32 	%r18070, %r18069, %r16881;
	shf.l.wrap.b32 	%r18071, %r18057, %r18057, 30;
	shf.l.wrap.b32 	%r18072, %r18057, %r18057, 19;
	xor.b32  	%r18073, %r18071, %r18072;
	shf.l.wrap.b32 	%r18074, %r18057, %r18057, 10;
	xor.b32  	%r18075, %r18073, %r18074;
	xor.b32  	%r18076, %r18032, %r18007;
	and.b32  	%r18077, %r18057, %r18076;
	and.b32  	%r18078, %r18032, %r18007;
	xor.b32  	%r18079, %r18077, %r18078;
	add.s32 	%r18080, %r18075, %r18079;
	add.s32 	%r18081, %r18070, %r17982;
	add.s32 	%r18082, %r18080, %r18070;
	shf.l.wrap.b32 	%r18083, %r18081, %r18081, 26;
	shf.l.wrap.b32 	%r18084, %r18081, %r18081, 21;
	xor.b32  	%r18085, %r18083, %r18084;
	shf.l.wrap.b32 	%r18086, %r18081, %r18081, 7;
	xor.b32  	%r18087, %r18085, %r18086;
	and.b32  	%r18088, %r18081, %r18056;
	not.b32 	%r18089, %r18081;
	and.b32  	%r18090, %r18031, %r18089;
	or.b32  	%r18091, %r18088, %r18090;
	add.s32 	%r18092, %r18091, %r18006;
	add.s32 	%r18093, %r18092, %r18087;
	add.s32 	%r18094, %r18093, %r36;
	add.s32 	%r18095, %r18094, %r16894;
	shf.l.wrap.b32 	%r18096, %r18082, %r18082, 30;
	shf.l.wrap.b32 	%r18097, %r18082, %r18082, 19;
	xor.b32  	%r18098, %r18096, %r18097;
	shf.l.wrap.b32 	%r18099, %r18082, %r18082, 10;
	xor.b32  	%r18100, %r18098, %r18099;
	xor.b32  	%r18101, %r18057, %r18032;
	and.b32  	%r18102, %r18082, %r18101;
	and.b32  	%r18103, %r18057, %r18032;
	xor.b32  	%r18104, %r18102, %r18103;
	add.s32 	%r18105, %r18100, %r18104;
	add.s32 	%r18106, %r18095, %r18007;
	add.s32 	%r18107, %r18105, %r18095;
	shf.l.wrap.b32 	%r18108, %r18106, %r18106, 26;
	shf.l.wrap.b32 	%r18109, %r18106, %r18106, 21;
	xor.b32  	%r18110, %r18108, %r18109;
	shf.l.wrap.b32 	%r18111, %r18106, %r18106, 7;
	xor.b32  	%r18112, %r18110, %r18111;
	and.b32  	%r18113, %r18106, %r18081;
	not.b32 	%r18114, %r18106;
	and.b32  	%r18115, %r18056, %r18114;
	or.b32  	%r18116, %r18113, %r18115;
	add.s32 	%r18117, %r18116, %r18031;
	add.s32 	%r18118, %r18117, %r18112;
	add.s32 	%r18119, %r18118, %r37;
	add.s32 	%r18120, %r18119, %r16907;
	shf.l.wrap.b32 	%r18121, %r18107, %r18107, 30;
	shf.l.wrap.b32 	%r18122, %r18107, %r18107, 19;
	xor.b32  	%r18123, %r18121, %r18122;
	shf.l.wrap.b32 	%r18124, %r18107, %r18107, 10;
	xor.b32  	%r18125, %r18123, %r18124;
	xor.b32  	%r18126, %r18082, %r18057;
	and.b32  	%r18127, %r18107, %r18126;
	and.b32  	%r18128, %r18082, %r18057;
	xor.b32  	%r18129, %r18127, %r18128;
	add.s32 	%r18130, %r18125, %r18129;
	add.s32 	%r18131, %r18120, %r18032;
	add.s32 	%r18132, %r18130, %r18120;
	shf.l.wrap.b32 	%r18133, %r18131, %r18131, 26;
	shf.l.wrap.b32 	%r18134, %r18131, %r18131, 21;
	xor.b32  	%r18135, %r18133, %r18134;
	shf.l.wrap.b32 	%r18136, %r18131, %r18131, 7;
	xor.b32  	%r18137, %r18135, %r18136;
	and.b32  	%r18138, %r18131, %r18106;
	not.b32 	%r18139, %r18131;
	and.b32  	%r18140, %r18081, %r18139;
	or.b32  	%r18141, %r18138, %r18140;
	add.s32 	%r18142, %r18141, %r18056;
	add.s32 	%r18143, %r18142, %r18137;
	add.s32 	%r18144, %r18143, %r38;
	add.s32 	%r18145, %r18144, %r16920;
	shf.l.wrap.b32 	%r18146, %r18132, %r18132, 30;
	shf.l.wrap.b32 	%r18147, %r18132, %r18132, 19;
	xor.b32  	%r18148, %r18146, %r18147;
	shf.l.wrap.b32 	%r18149, %r18132, %r18132, 10;
	xor.b32  	%r18150, %r18148, %r18149;
	xor.b32  	%r18151, %r18107, %r18082;
	and.b32  	%r18152, %r18132, %r18151;
	and.b32  	%r18153, %r18107, %r18082;
	xor.b32  	%r18154, %r18152, %r18153;
	add.s32 	%r18155, %r18150, %r18154;
	add.s32 	%r18156, %r18145, %r18057;
	add.s32 	%r18157, %r18155, %r18145;
	shf.l.wrap.b32 	%r18158, %r18156, %r18156, 26;
	shf.l.wrap.b32 	%r18159, %r18156, %r18156, 21;
	xor.b32  	%r18160, %r18158, %r18159;
	shf.l.wrap.b32 	%r18161, %r18156, %r18156, 7;
	xor.b32  	%r18162, %r18160, %r18161;
	and.b32  	%r18163, %r18156, %r18131;
	not.b32 	%r18164, %r18156;
	and.b32  	%r18165, %r18106, %r18164;
	or.b32  	%r18166, %r18163, %r18165;
	add.s32 	%r18167, %r18166, %r18081;
	add.s32 	%r18168, %r18167, %r18162;
	add.s32 	%r18169, %r18168, %r39;
	add.s32 	%r18170, %r18169, %r16933;
	shf.l.wrap.b32 	%r18171, %r18157, %r18157, 30;
	shf.l.wrap.b32 	%r18172, %r18157, %r18157, 19;
	xor.b32  	%r18173, %r18171, %r18172;
	shf.l.wrap.b32 	%r18174, %r18157, %r18157, 10;
	xor.b32  	%r18175, %r18173, %r18174;
	xor.b32  	%r18176, %r18132, %r18107;
	and.b32  	%r18177, %r18157, %r18176;
	and.b32  	%r18178, %r18132, %r18107;
	xor.b32  	%r18179, %r18177, %r18178;
	add.s32 	%r18180, %r18175, %r18179;
	add.s32 	%r18181, %r18170, %r18082;
	add.s32 	%r18182, %r18180, %r18170;
	shf.l.wrap.b32 	%r18183, %r18181, %r18181, 26;
	shf.l.wrap.b32 	%r18184, %r18181, %r18181, 21;
	xor.b32  	%r18185, %r18183, %r18184;
	shf.l.wrap.b32 	%r18186, %r18181, %r18181, 7;
	xor.b32  	%r18187, %r18185, %r18186;
	and.b32  	%r18188, %r18181, %r18156;
	not.b32 	%r18189, %r18181;
	and.b32  	%r18190, %r18131, %r18189;
	or.b32  	%r18191, %r18188, %r18190;
	add.s32 	%r18192, %r18191, %r18106;
	add.s32 	%r18193, %r18192, %r18187;
	add.s32 	%r18194, %r18193, %r40;
	add.s32 	%r18195, %r18194, %r16946;
	shf.l.wrap.b32 	%r18196, %r18182, %r18182, 30;
	shf.l.wrap.b32 	%r18197, %r18182, %r18182, 19;
	xor.b32  	%r18198, %r18196, %r18197;
	shf.l.wrap.b32 	%r18199, %r18182, %r18182, 10;
	xor.b32  	%r18200, %r18198, %r18199;
	xor.b32  	%r18201, %r18157, %r18132;
	and.b32  	%r18202, %r18182, %r18201;
	and.b32  	%r18203, %r18157, %r18132;
	xor.b32  	%r18204, %r18202, %r18203;
	add.s32 	%r18205, %r18200, %r18204;
	add.s32 	%r18206, %r18195, %r18107;
	add.s32 	%r18207, %r18205, %r18195;
	shf.l.wrap.b32 	%r18208, %r18206, %r18206, 26;
	shf.l.wrap.b32 	%r18209, %r18206, %r18206, 21;
	xor.b32  	%r18210, %r18208, %r18209;
	shf.l.wrap.b32 	%r18211, %r18206, %r18206, 7;
	xor.b32  	%r18212, %r18210, %r18211;
	and.b32  	%r18213, %r18206, %r18181;
	not.b32 	%r18214, %r18206;
	and.b32  	%r18215, %r18156, %r18214;
	or.b32  	%r18216, %r18213, %r18215;
	add.s32 	%r18217, %r18216, %r18131;
	add.s32 	%r18218, %r18217, %r18212;
	ld.const.u32 	%r18219, [K+152];
	add.s32 	%r18220, %r18218, %r18219;
	add.s32 	%r18221, %r18220, %r16959;
	shf.l.wrap.b32 	%r18222, %r18207, %r18207, 30;
	shf.l.wrap.b32 	%r18223, %r18207, %r18207, 19;
	xor.b32  	%r18224, %r18222, %r18223;
	shf.l.wrap.b32 	%r18225, %r18207, %r18207, 10;
	xor.b32  	%r18226, %r18224, %r18225;
	xor.b32  	%r18227, %r18182, %r18157;
	and.b32  	%r18228, %r18207, %r18227;
	and.b32  	%r18229, %r18182, %r18157;
	xor.b32  	%r18230, %r18228, %r18229;
	add.s32 	%r18231, %r18226, %r18230;
	add.s32 	%r18232, %r18221, %r18132;
	add.s32 	%r18233, %r18231, %r18221;
	shf.l.wrap.b32 	%r18234, %r18232, %r18232, 26;
	shf.l.wrap.b32 	%r18235, %r18232, %r18232, 21;
	xor.b32  	%r18236, %r18234, %r18235;
	shf.l.wrap.b32 	%r18237, %r18232, %r18232, 7;
	xor.b32  	%r18238, %r18236, %r18237;
	and.b32  	%r18239, %r18232, %r18206;
	not.b32 	%r18240, %r18232;
	and.b32  	%r18241, %r18181, %r18240;
	or.b32  	%r18242, %r18239, %r18241;
	add.s32 	%r18243, %r18242, %r18156;
	add.s32 	%r18244, %r18243, %r18238;
	ld.const.u32 	%r18245, [K+156];
	add.s32 	%r18246, %r18244, %r18245;
	add.s32 	%r18247, %r18246, %r16972;
	shf.l.wrap.b32 	%r18248, %r18233, %r18233, 30;
	shf.l.wrap.b32 	%r18249, %r18233, %r18233, 19;
	xor.b32  	%r18250, %r18248, %r18249;
	shf.l.wrap.b32 	%r18251, %r18233, %r18233, 10;
	xor.b32  	%r18252, %r18250, %r18251;
	xor.b32  	%r18253, %r18207, %r18182;
	and.b32  	%r18254, %r18233, %r18253;
	and.b32  	%r18255, %r18207, %r18182;
	xor.b32  	%r18256, %r18254, %r18255;
	add.s32 	%r18257, %r18252, %r18256;
	add.s32 	%r18258, %r18247, %r18157;
	add.s32 	%r18259, %r18257, %r18247;
	shf.l.wrap.b32 	%r18260, %r18258, %r18258, 26;
	shf.l.wrap.b32 	%r18261, %r18258, %r18258, 21;
	xor.b32  	%r18262, %r18260, %r18261;
	shf.l.wrap.b32 	%r18263, %r18258, %r18258, 7;
	xor.b32  	%r18264, %r18262, %r18263;
	and.b32  	%r18265, %r18258, %r18232;
	not.b32 	%r18266, %r18258;
	and.b32  	%r18267, %r18206, %r18266;
	or.b32  	%r18268, %r18265, %r18267;
	add.s32 	%r18269, %r18268, %r18181;
	add.s32 	%r18270, %r18269, %r18264;
	ld.const.u32 	%r18271, [K+160];
	add.s32 	%r18272, %r18270, %r18271;
	add.s32 	%r18273, %r18272, %r16985;
	shf.l.wrap.b32 	%r18274, %r18259, %r18259, 30;
	shf.l.wrap.b32 	%r18275, %r18259, %r18259, 19;
	xor.b32  	%r18276, %r18274, %r18275;
	shf.l.wrap.b32 	%r18277, %r18259, %r18259, 10;
	xor.b32  	%r18278, %r18276, %r18277;
	xor.b32  	%r18279, %r18233, %r18207;
	and.b32  	%r18280, %r18259, %r18279;
	and.b32  	%r18281, %r18233, %r18207;
	xor.b32  	%r18282, %r18280, %r18281;
	add.s32 	%r18283, %r18278, %r18282;
	add.s32 	%r18284, %r18273, %r18182;
	add.s32 	%r18285, %r18283, %r18273;
	shf.l.wrap.b32 	%r18286, %r18284, %r18284, 26;
	shf.l.wrap.b32 	%r18287, %r18284, %r18284, 21;
	xor.b32  	%r18288, %r18286, %r18287;
	shf.l.wrap.b32 	%r18289, %r18284, %r18284, 7;
	xor.b32  	%r18290, %r18288, %r18289;
	and.b32  	%r18291, %r18284, %r18258;
	not.b32 	%r18292, %r18284;
	and.b32  	%r18293, %r18232, %r18292;
	or.b32  	%r18294, %r18291, %r18293;
	add.s32 	%r18295, %r18294, %r18206;
	add.s32 	%r18296, %r18295, %r18290;
	ld.const.u32 	%r18297, [K+164];
	add.s32 	%r18298, %r18296, %r18297;
	add.s32 	%r18299, %r18298, %r16998;
	shf.l.wrap.b32 	%r18300, %r18285, %r18285, 30;
	shf.l.wrap.b32 	%r18301, %r18285, %r18285, 19;
	xor.b32  	%r18302, %r18300, %r18301;
	shf.l.wrap.b32 	%r18303, %r18285, %r18285, 10;
	xor.b32  	%r18304, %r18302, %r18303;
	xor.b32  	%r18305, %r18259, %r18233;
	and.b32  	%r18306, %r18285, %r18305;
	and.b32  	%r18307, %r18259, %r18233;
	xor.b32  	%r18308, %r18306, %r18307;
	add.s32 	%r18309, %r18304, %r18308;
	add.s32 	%r18310, %r18299, %r18207;
	add.s32 	%r18311, %r18309, %r18299;
	shf.l.wrap.b32 	%r18312, %r18310, %r18310, 26;
	shf.l.wrap.b32 	%r18313, %r18310, %r18310, 21;
	xor.b32  	%r18314, %r18312, %r18313;
	shf.l.wrap.b32 	%r18315, %r18310, %r18310, 7;
	xor.b32  	%r18316, %r18314, %r18315;
	and.b32  	%r18317, %r18310, %r18284;
	not.b32 	%r18318, %r18310;
	and.b32  	%r18319, %r18258, %r18318;
	or.b32  	%r18320, %r18317, %r18319;
	add.s32 	%r18321, %r18320, %r18232;
	add.s32 	%r18322, %r18321, %r18316;
	add.s32 	%r18323, %r18322, %r41;
	add.s32 	%r18324, %r18323, %r17011;
	shf.l.wrap.b32 	%r18325, %r18311, %r18311, 30;
	shf.l.wrap.b32 	%r18326, %r18311, %r18311, 19;
	xor.b32  	%r18327, %r18325, %r18326;
	shf.l.wrap.b32 	%r18328, %r18311, %r18311, 10;
	xor.b32  	%r18329, %r18327, %r18328;
	xor.b32  	%r18330, %r18285, %r18259;
	and.b32  	%r18331, %r18311, %r18330;
	and.b32  	%r18332, %r18285, %r18259;
	xor.b32  	%r18333, %r18331, %r18332;
	add.s32 	%r18334, %r18329, %r18333;
	add.s32 	%r18335, %r18324, %r18233;
	add.s32 	%r18336, %r18334, %r18324;
	shf.l.wrap.b32 	%r18337, %r18335, %r18335, 26;
	shf.l.wrap.b32 	%r18338, %r18335, %r18335, 21;
	xor.b32  	%r18339, %r18337, %r18338;
	shf.l.wrap.b32 	%r18340, %r18335, %r18335, 7;
	xor.b32  	%r18341, %r18339, %r18340;
	and.b32  	%r18342, %r18335, %r18310;
	not.b32 	%r18343, %r18335;
	and.b32  	%r18344, %r18284, %r18343;
	or.b32  	%r18345, %r18342, %r18344;
	add.s32 	%r18346, %r18345, %r18258;
	add.s32 	%r18347, %r18346, %r18341;
	ld.const.u32 	%r18348, [K+172];
	add.s32 	%r18349, %r18347, %r18348;
	add.s32 	%r18350, %r18349, %r17024;
	shf.l.wrap.b32 	%r18351, %r18336, %r18336, 30;
	shf.l.wrap.b32 	%r18352, %r18336, %r18336, 19;
	xor.b32  	%r18353, %r18351, %r18352;
	shf.l.wrap.b32 	%r18354, %r18336, %r18336, 10;
	xor.b32  	%r18355, %r18353, %r18354;
	xor.b32  	%r18356, %r18311, %r18285;
	and.b32  	%r18357, %r18336, %r18356;
	and.b32  	%r18358, %r18311, %r18285;
	xor.b32  	%r18359, %r18357, %r18358;
	add.s32 	%r18360, %r18355, %r18359;
	add.s32 	%r18361, %r18350, %r18259;
	add.s32 	%r18362, %r18360, %r18350;
	shf.l.wrap.b32 	%r18363, %r18361, %r18361, 26;
	shf.l.wrap.b32 	%r18364, %r18361, %r18361, 21;
	xor.b32  	%r18365, %r18363, %r18364;
	shf.l.wrap.b32 	%r18366, %r18361, %r18361, 7;
	xor.b32  	%r18367, %r18365, %r18366;
	and.b32  	%r18368, %r18361, %r18335;
	not.b32 	%r18369, %r18361;
	and.b32  	%r18370, %r18310, %r18369;
	or.b32  	%r18371, %r18368, %r18370;
	add.s32 	%r18372, %r18371, %r18284;
	add.s32 	%r18373, %r18372, %r18367;
	ld.const.u32 	%r18374, [K+176];
	add.s32 	%r18375, %r18373, %r18374;
	add.s32 	%r18376, %r18375, %r17037;
	shf.l.wrap.b32 	%r18377, %r18362, %r18362, 30;
	shf.l.wrap.b32 	%r18378, %r18362, %r18362, 19;
	xor.b32  	%r18379, %r18377, %r18378;
	shf.l.wrap.b32 	%r18380, %r18362, %r18362, 10;
	xor.b32  	%r18381, %r18379, %r18380;
	xor.b32  	%r18382, %r18336, %r18311;
	and.b32  	%r18383, %r18362, %r18382;
	and.b32  	%r18384, %r18336, %r18311;
	xor.b32  	%r18385, %r18383, %r18384;
	add.s32 	%r18386, %r18381, %r18385;
	add.s32 	%r18387, %r18376, %r18285;
	add.s32 	%r18388, %r18386, %r18376;
	shf.l.wrap.b32 	%r18389, %r18387, %r18387, 26;
	shf.l.wrap.b32 	%r18390, %r18387, %r18387, 21;
	xor.b32  	%r18391, %r18389, %r18390;
	shf.l.wrap.b32 	%r18392, %r18387, %r18387, 7;
	xor.b32  	%r18393, %r18391, %r18392;
	and.b32  	%r18394, %r18387, %r18361;
	not.b32 	%r18395, %r18387;
	and.b32  	%r18396, %r18335, %r18395;
	or.b32  	%r18397, %r18394, %r18396;
	add.s32 	%r18398, %r18397, %r18310;
	add.s32 	%r18399, %r18398, %r18393;
	ld.const.u32 	%r18400, [K+180];
	add.s32 	%r18401, %r18399, %r18400;
	add.s32 	%r18402, %r18401, %r17050;
	shf.l.wrap.b32 	%r18403, %r18388, %r18388, 30;
	shf.l.wrap.b32 	%r18404, %r18388, %r18388, 19;
	xor.b32  	%r18405, %r18403, %r18404;
	shf.l.wrap.b32 	%r18406, %r18388, %r18388, 10;
	xor.b32  	%r18407, %r18405, %r18406;
	xor.b32  	%r18408, %r18362, %r18336;
	and.b32  	%r18409, %r18388, %r18408;
	and.b32  	%r18410, %r18362, %r18336;
	xor.b32  	%r18411, %r18409, %r18410;
	add.s32 	%r18412, %r18407, %r18411;
	add.s32 	%r18413, %r18402, %r18311;
	add.s32 	%r18414, %r18412, %r18402;
	shf.l.wrap.b32 	%r18415, %r18413, %r18413, 26;
	shf.l.wrap.b32 	%r18416, %r18413, %r18413, 21;
	xor.b32  	%r18417, %r18415, %r18416;
	shf.l.wrap.b32 	%r18418, %r18413, %r18413, 7;
	xor.b32  	%r18419, %r18417, %r18418;
	and.b32  	%r18420, %r18413, %r18387;
	not.b32 	%r18421, %r18413;
	and.b32  	%r18422, %r18361, %r18421;
	or.b32  	%r18423, %r18420, %r18422;
	add.s32 	%r18424, %r18423, %r18335;
	add.s32 	%r18425, %r18424, %r18419;
	ld.const.u32 	%r18426, [K+184];
	add.s32 	%r18427, %r18425, %r18426;
	add.s32 	%r18428, %r18427, %r17063;
	shf.l.wrap.b32 	%r18429, %r18414, %r18414, 30;
	shf.l.wrap.b32 	%r18430, %r18414, %r18414, 19;
	xor.b32  	%r18431, %r18429, %r18430;
	shf.l.wrap.b32 	%r18432, %r18414, %r18414, 10;
	xor.b32  	%r18433, %r18431, %r18432;
	xor.b32  	%r18434, %r18388, %r18362;
	and.b32  	%r18435, %r18414, %r18434;
	and.b32  	%r18436, %r18388, %r18362;
	xor.b32  	%r18437, %r18435, %r18436;
	add.s32 	%r18438, %r18433, %r18437;
	add.s32 	%r18439, %r18428, %r18336;
	add.s32 	%r18440, %r18438, %r18428;
	shf.l.wrap.b32 	%r18441, %r18439, %r18439, 26;
	shf.l.wrap.b32 	%r18442, %r18439, %r18439, 21;
	xor.b32  	%r18443, %r18441, %r18442;
	shf.l.wrap.b32 	%r18444, %r18439, %r18439, 7;
	xor.b32  	%r18445, %r18443, %r18444;
	and.b32  	%r18446, %r18439, %r18413;
	not.b32 	%r18447, %r18439;
	and.b32  	%r18448, %r18387, %r18447;
	or.b32  	%r18449, %r18446, %r18448;
	add.s32 	%r18450, %r18449, %r18361;
	add.s32 	%r18451, %r18450, %r18445;
	ld.const.u32 	%r18452, [K+188];
	add.s32 	%r18453, %r18451, %r18452;
	add.s32 	%r18454, %r18453, %r17076;
	shf.l.wrap.b32 	%r18455, %r18440, %r18440, 30;
	shf.l.wrap.b32 	%r18456, %r18440, %r18440, 19;
	xor.b32  	%r18457, %r18455, %r18456;
	shf.l.wrap.b32 	%r18458, %r18440, %r18440, 10;
	xor.b32  	%r18459, %r18457, %r18458;
	xor.b32  	%r18460, %r18414, %r18388;
	and.b32  	%r18461, %r18440, %r18460;
	and.b32  	%r18462, %r18414, %r18388;
	xor.b32  	%r18463, %r18461, %r18462;
	add.s32 	%r18464, %r18459, %r18463;
	add.s32 	%r18465, %r18454, %r18362;
	add.s32 	%r18466, %r18464, %r18454;
	shf.l.wrap.b32 	%r18467, %r18465, %r18465, 26;
	shf.l.wrap.b32 	%r18468, %r18465, %r18465, 21;
	xor.b32  	%r18469, %r18467, %r18468;
	shf.l.wrap.b32 	%r18470, %r18465, %r18465, 7;
	xor.b32  	%r18471, %r18469, %r18470;
	and.b32  	%r18472, %r18465, %r18439;
	not.b32 	%r18473, %r18465;
	and.b32  	%r18474, %r18413, %r18473;
	or.b32  	%r18475, %r18472, %r18474;
	add.s32 	%r18476, %r18475, %r18387;
	add.s32 	%r18477, %r18476, %r18471;
	ld.const.u32 	%r18478, [K+192];
	add.s32 	%r18479, %r18477, %r18478;
	add.s32 	%r18480, %r18479, %r17089;
	shf.l.wrap.b32 	%r18481, %r18466, %r18466, 30;
	shf.l.wrap.b32 	%r18482, %r18466, %r18466, 19;
	xor.b32  	%r18483, %r18481, %r18482;
	shf.l.wrap.b32 	%r18484, %r18466, %r18466, 10;
	xor.b32  	%r18485, %r18483, %r18484;
	xor.b32  	%r18486, %r18440, %r18414;
	and.b32  	%r18487, %r18466, %r18486;
	and.b32  	%r18488, %r18440, %r18414;
	xor.b32  	%r18489, %r18487, %r18488;
	add.s32 	%r18490, %r18485, %r18489;
	add.s32 	%r18491, %r18480, %r18388;
	add.s32 	%r18492, %r18490, %r18480;
	shf.l.wrap.b32 	%r18493, %r18491, %r18491, 26;
	shf.l.wrap.b32 	%r18494, %r18491, %r18491, 21;
	xor.b32  	%r18495, %r18493, %r18494;
	shf.l.wrap.b32 	%r18496, %r18491, %r18491, 7;
	xor.b32  	%r18497, %r18495, %r18496;
	and.b32  	%r18498, %r18491, %r18465;
	not.b32 	%r18499, %r18491;
	and.b32  	%r18500, %r18439, %r18499;
	or.b32  	%r18501, %r18498, %r18500;
	add.s32 	%r18502, %r18501, %r18413;
	add.s32 	%r18503, %r18502, %r18497;
	ld.const.u32 	%r18504, [K+196];
	add.s32 	%r18505, %r18503, %r18504;
	add.s32 	%r18506, %r18505, %r17102;
	shf.l.wrap.b32 	%r18507, %r18492, %r18492, 30;
	shf.l.wrap.b32 	%r18508, %r18492, %r18492, 19;
	xor.b32  	%r18509, %r18507, %r18508;
	shf.l.wrap.b32 	%r18510, %r18492, %r18492, 10;
	xor.b32  	%r18511, %r18509, %r18510;
	xor.b32  	%r18512, %r18466, %r18440;
	and.b32  	%r18513, %r18492, %r18512;
	and.b32  	%r18514, %r18466, %r18440;
	xor.b32  	%r18515, %r18513, %r18514;
	add.s32 	%r18516, %r18511, %r18515;
	add.s32 	%r18517, %r18506, %r18414;
	add.s32 	%r18518, %r18516, %r18506;
	shf.l.wrap.b32 	%r18519, %r18517, %r18517, 26;
	shf.l.wrap.b32 	%r18520, %r18517, %r18517, 21;
	xor.b32  	%r18521, %r18519, %r18520;
	shf.l.wrap.b32 	%r18522, %r18517, %r18517, 7;
	xor.b32  	%r18523, %r18521, %r18522;
	and.b32  	%r18524, %r18517, %r18491;
	not.b32 	%r18525, %r18517;
	and.b32  	%r18526, %r18465, %r18525;
	or.b32  	%r18527, %r18524, %r18526;
	add.s32 	%r18528, %r18527, %r18439;
	add.s32 	%r18529, %r18528, %r18523;
	ld.const.u32 	%r18530, [K+200];
	add.s32 	%r18531, %r18529, %r18530;
	add.s32 	%r18532, %r18531, %r17115;
	shf.l.wrap.b32 	%r18533, %r18518, %r18518, 30;
	shf.l.wrap.b32 	%r18534, %r18518, %r18518, 19;
	xor.b32  	%r18535, %r18533, %r18534;
	shf.l.wrap.b32 	%r18536, %r18518, %r18518, 10;
	xor.b32  	%r18537, %r18535, %r18536;
	xor.b32  	%r18538, %r18492, %r18466;
	and.b32  	%r18539, %r18518, %r18538;
	and.b32  	%r18540, %r18492, %r18466;
	xor.b32  	%r18541, %r18539, %r18540;
	add.s32 	%r18542, %r18537, %r18541;
	add.s32 	%r18543, %r18532, %r18440;
	add.s32 	%r18544, %r18542, %r18532;
	shf.l.wrap.b32 	%r18545, %r18543, %r18543, 26;
	shf.l.wrap.b32 	%r18546, %r18543, %r18543, 21;
	xor.b32  	%r18547, %r18545, %r18546;
	shf.l.wrap.b32 	%r18548, %r18543, %r18543, 7;
	xor.b32  	%r18549, %r18547, %r18548;
	and.b32  	%r18550, %r18543, %r18517;
	not.b32 	%r18551, %r18543;
	and.b32  	%r18552, %r18491, %r18551;
	or.b32  	%r18553, %r18550, %r18552;
	add.s32 	%r18554, %r18553, %r18465;
	add.s32 	%r18555, %r18554, %r18549;
	ld.const.u32 	%r18556, [K+204];
	add.s32 	%r18557, %r18555, %r18556;
	add.s32 	%r18558, %r18557, %r17128;
	shf.l.wrap.b32 	%r18559, %r18544, %r18544, 30;
	shf.l.wrap.b32 	%r18560, %r18544, %r18544, 19;
	xor.b32  	%r18561, %r18559, %r18560;
	shf.l.wrap.b32 	%r18562, %r18544, %r18544, 10;
	xor.b32  	%r18563, %r18561, %r18562;
	xor.b32  	%r18564, %r18518, %r18492;
	and.b32  	%r18565, %r18544, %r18564;
	and.b32  	%r18566, %r18518, %r18492;
	xor.b32  	%r18567, %r18565, %r18566;
	add.s32 	%r18568, %r18563, %r18567;
	add.s32 	%r18569, %r18558, %r18466;
	add.s32 	%r18570, %r18568, %r18558;
	shf.l.wrap.b32 	%r18571, %r18569, %r18569, 26;
	shf.l.wrap.b32 	%r18572, %r18569, %r18569, 21;
	xor.b32  	%r18573, %r18571, %r18572;
	shf.l.wrap.b32 	%r18574, %r18569, %r18569, 7;
	xor.b32  	%r18575, %r18573, %r18574;
	and.b32  	%r18576, %r18569, %r18543;
	not.b32 	%r18577, %r18569;
	and.b32  	%r18578, %r18517, %r18577;
	or.b32  	%r18579, %r18576, %r18578;
	add.s32 	%r18580, %r18579, %r18491;
	add.s32 	%r18581, %r18580, %r18575;
	ld.const.u32 	%r18582, [K+208];
	add.s32 	%r18583, %r18581, %r18582;
	add.s32 	%r18584, %r18583, %r17141;
	shf.l.wrap.b32 	%r18585, %r18570, %r18570, 30;
	shf.l.wrap.b32 	%r18586, %r18570, %r18570, 19;
	xor.b32  	%r18587, %r18585, %r18586;
	shf.l.wrap.b32 	%r18588, %r18570, %r18570, 10;
	xor.b32  	%r18589, %r18587, %r18588;
	xor.b32  	%r18590, %r18544, %r18518;
	and.b32  	%r18591, %r18570, %r18590;
	and.b32  	%r18592, %r18544, %r18518;
	xor.b32  	%r18593, %r18591, %r18592;
	add.s32 	%r18594, %r18589, %r18593;
	add.s32 	%r18595, %r18584, %r18492;
	add.s32 	%r18596, %r18594, %r18584;
	shf.l.wrap.b32 	%r18597, %r18595, %r18595, 26;
	shf.l.wrap.b32 	%r18598, %r18595, %r18595, 21;
	xor.b32  	%r18599, %r18597, %r18598;
	shf.l.wrap.b32 	%r18600, %r18595, %r18595, 7;
	xor.b32  	%r18601, %r18599, %r18600;
	and.b32  	%r18602, %r18595, %r18569;
	not.b32 	%r18603, %r18595;
	and.b32  	%r18604, %r18543, %r18603;
	or.b32  	%r18605, %r18602, %r18604;
	add.s32 	%r18606, %r18605, %r18517;
	add.s32 	%r18607, %r18606, %r18601;
	ld.const.u32 	%r18608, [K+212];
	add.s32 	%r18609, %r18607, %r18608;
	add.s32 	%r18610, %r18609, %r17154;
	shf.l.wrap.b32 	%r18611, %r18596, %r18596, 30;
	shf.l.wrap.b32 	%r18612, %r18596, %r18596, 19;
	xor.b32  	%r18613, %r18611, %r18612;
	shf.l.wrap.b32 	%r18614, %r18596, %r18596, 10;
	xor.b32  	%r18615, %r18613, %r18614;
	xor.b32  	%r18616, %r18570, %r18544;
	and.b32  	%r18617, %r18596, %r18616;
	and.b32  	%r18618, %r18570, %r18544;
	xor.b32  	%r18619, %r18617, %r18618;
	add.s32 	%r18620, %r18615, %r18619;
	add.s32 	%r18621, %r18610, %r18518;
	add.s32 	%r18622, %r18620, %r18610;
	shf.l.wrap.b32 	%r18623, %r18621, %r18621, 26;
	shf.l.wrap.b32 	%r18624, %r18621, %r18621, 21;
	xor.b32  	%r18625, %r18623, %r18624;
	shf.l.wrap.b32 	%r18626, %r18621, %r18621, 7;
	xor.b32  	%r18627, %r18625, %r18626;
	and.b32  	%r18628, %r18621, %r18595;
	not.b32 	%r18629, %r18621;
	and.b32  	%r18630, %r18569, %r18629;
	or.b32  	%r18631, %r18628, %r18630;
	add.s32 	%r18632, %r18631, %r18543;
	add.s32 	%r18633, %r18632, %r18627;
	ld.const.u32 	%r18634, [K+216];
	add.s32 	%r18635, %r18633, %r18634;
	add.s32 	%r18636, %r18635, %r17167;
	shf.l.wrap.b32 	%r18637, %r18622, %r18622, 30;
	shf.l.wrap.b32 	%r18638, %r18622, %r18622, 19;
	xor.b32  	%r18639, %r18637, %r18638;
	shf.l.wrap.b32 	%r18640, %r18622, %r18622, 10;
	xor.b32  	%r18641, %r18639, %r18640;
	xor.b32  	%r18642, %r18596, %r18570;
	and.b32  	%r18643, %r18622, %r18642;
	and.b32  	%r18644, %r18596, %r18570;
	xor.b32  	%r18645, %r18643, %r18644;
	add.s32 	%r18646, %r18641, %r18645;
	add.s32 	%r18647, %r18636, %r18544;
	add.s32 	%r18648, %r18646, %r18636;
	shf.l.wrap.b32 	%r18649, %r18647, %r18647, 26;
	shf.l.wrap.b32 	%r18650, %r18647, %r18647, 21;
	xor.b32  	%r18651, %r18649, %r18650;
	shf.l.wrap.b32 	%r18652, %r18647, %r18647, 7;
	xor.b32  	%r18653, %r18651, %r18652;
	and.b32  	%r18654, %r18647, %r18621;
	not.b32 	%r18655, %r18647;
	and.b32  	%r18656, %r18595, %r18655;
	or.b32  	%r18657, %r18654, %r18656;
	add.s32 	%r18658, %r18657, %r18569;
	add.s32 	%r18659, %r18658, %r18653;
	ld.const.u32 	%r18660, [K+220];
	add.s32 	%r18661, %r18659, %r18660;
	add.s32 	%r18662, %r18661, %r17180;
	shf.l.wrap.b32 	%r18663, %r18648, %r18648, 30;
	shf.l.wrap.b32 	%r18664, %r18648, %r18648, 19;
	xor.b32  	%r18665, %r18663, %r18664;
	shf.l.wrap.b32 	%r18666, %r18648, %r18648, 10;
	xor.b32  	%r18667, %r18665, %r18666;
	xor.b32  	%r18668, %r18622, %r18596;
	and.b32  	%r18669, %r18648, %r18668;
	and.b32  	%r18670, %r18622, %r18596;
	xor.b32  	%r18671, %r18669, %r18670;
	add.s32 	%r18672, %r18667, %r18671;
	add.s32 	%r18673, %r18662, %r18570;
	add.s32 	%r18674, %r18672, %r18662;
	shf.l.wrap.b32 	%r18675, %r18673, %r18673, 26;
	shf.l.wrap.b32 	%r18676, %r18673, %r18673, 21;
	xor.b32  	%r18677, %r18675, %r18676;
	shf.l.wrap.b32 	%r18678, %r18673, %r18673, 7;
	xor.b32  	%r18679, %r18677, %r18678;
	and.b32  	%r18680, %r18673, %r18647;
	not.b32 	%r18681, %r18673;
	and.b32  	%r18682, %r18621, %r18681;
	or.b32  	%r18683, %r18680, %r18682;
	add.s32 	%r18684, %r18683, %r18595;
	add.s32 	%r18685, %r18684, %r18679;
	ld.const.u32 	%r18686, [K+224];
	add.s32 	%r18687, %r18685, %r18686;
	add.s32 	%r18688, %r18687, %r17193;
	shf.l.wrap.b32 	%r18689, %r18674, %r18674, 30;
	shf.l.wrap.b32 	%r18690, %r18674, %r18674, 19;
	xor.b32  	%r18691, %r18689, %r18690;
	shf.l.wrap.b32 	%r18692, %r18674, %r18674, 10;
	xor.b32  	%r18693, %r18691, %r18692;
	xor.b32  	%r18694, %r18648, %r18622;
	and.b32  	%r18695, %r18674, %r18694;
	and.b32  	%r18696, %r18648, %r18622;
	xor.b32  	%r18697, %r18695, %r18696;
	add.s32 	%r18698, %r18693, %r18697;
	add.s32 	%r18699, %r18688, %r18596;
	add.s32 	%r18700, %r18698, %r18688;
	shf.l.wrap.b32 	%r18701, %r18699, %r18699, 26;
	shf.l.wrap.b32 	%r18702, %r18699, %r18699, 21;
	xor.b32  	%r18703, %r18701, %r18702;
	shf.l.wrap.b32 	%r18704, %r18699, %r18699, 7;
	xor.b32  	%r18705, %r18703, %r18704;
	and.b32  	%r18706, %r18699, %r18673;
	not.b32 	%r18707, %r18699;
	and.b32  	%r18708, %r18647, %r18707;
	or.b32  	%r18709, %r18706, %r18708;
	add.s32 	%r18710, %r18709, %r18621;
	add.s32 	%r18711, %r18710, %r18705;
	ld.const.u32 	%r18712, [K+228];
	add.s32 	%r18713, %r18711, %r18712;
	add.s32 	%r18714, %r18713, %r17206;
	shf.l.wrap.b32 	%r18715, %r18700, %r18700, 30;
	shf.l.wrap.b32 	%r18716, %r18700, %r18700, 19;
	xor.b32  	%r18717, %r18715, %r18716;
	shf.l.wrap.b32 	%r18718, %r18700, %r18700, 10;
	xor.b32  	%r18719, %r18717, %r18718;
	xor.b32  	%r18720, %r18674, %r18648;
	and.b32  	%r18721, %r18700, %r18720;
	and.b32  	%r18722, %r18674, %r18648;
	xor.b32  	%r18723, %r18721, %r18722;
	add.s32 	%r18724, %r18719, %r18723;
	add.s32 	%r18725, %r18714, %r18622;
	add.s32 	%r18726, %r18724, %r18714;
	shf.l.wrap.b32 	%r18727, %r18725, %r18725, 26;
	shf.l.wrap.b32 	%r18728, %r18725, %r18725, 21;
	xor.b32  	%r18729, %r18727, %r18728;
	shf.l.wrap.b32 	%r18730, %r18725, %r18725, 7;
	xor.b32  	%r18731, %r18729, %r18730;
	and.b32  	%r18732, %r18725, %r18699;
	not.b32 	%r18733, %r18725;
	and.b32  	%r18734, %r18673, %r18733;
	or.b32  	%r18735, %r18732, %r18734;
	add.s32 	%r18736, %r18735, %r18647;
	add.s32 	%r18737, %r18736, %r18731;
	ld.const.u32 	%r18738, [K+232];
	add.s32 	%r18739, %r18737, %r18738;
	add.s32 	%r18740, %r18739, %r17219;
	shf.l.wrap.b32 	%r18741, %r18726, %r18726, 30;
	shf.l.wrap.b32 	%r18742, %r18726, %r18726, 19;
	xor.b32  	%r18743, %r18741, %r18742;
	shf.l.wrap.b32 	%r18744, %r18726, %r18726, 10;
	xor.b32  	%r18745, %r18743, %r18744;
	xor.b32  	%r18746, %r18700, %r18674;
	and.b32  	%r18747, %r18726, %r18746;
	and.b32  	%r18748, %r18700, %r18674;
	xor.b32  	%r18749, %r18747, %r18748;
	add.s32 	%r18750, %r18745, %r18749;
	add.s32 	%r18751, %r18740, %r18648;
	add.s32 	%r18752, %r18750, %r18740;
	shf.l.wrap.b32 	%r18753, %r18751, %r18751, 26;
	shf.l.wrap.b32 	%r18754, %r18751, %r18751, 21;
	xor.b32  	%r18755, %r18753, %r18754;
	shf.l.wrap.b32 	%r18756, %r18751, %r18751, 7;
	xor.b32  	%r18757, %r18755, %r18756;
	and.b32  	%r18758, %r18751, %r18725;
	not.b32 	%r18759, %r18751;
	and.b32  	%r18760, %r18699, %r18759;
	or.b32  	%r18761, %r18758, %r18760;
	add.s32 	%r18762, %r18761, %r18673;
	add.s32 	%r18763, %r18762, %r18757;
	add.s32 	%r18764, %r18763, %r42;
	add.s32 	%r18765, %r18764, %r17232;
	shf.l.wrap.b32 	%r18766, %r18752, %r18752, 30;
	shf.l.wrap.b32 	%r18767, %r18752, %r18752, 19;
	xor.b32  	%r18768, %r18766, %r18767;
	shf.l.wrap.b32 	%r18769, %r18752, %r18752, 10;
	xor.b32  	%r18770, %r18768, %r18769;
	xor.b32  	%r18771, %r18726, %r18700;
	and.b32  	%r18772, %r18752, %r18771;
	and.b32  	%r18773, %r18726, %r18700;
	xor.b32  	%r18774, %r18772, %r18773;
	add.s32 	%r18775, %r18770, %r18774;
	add.s32 	%r18776, %r18765, %r18674;
	add.s32 	%r18777, %r18775, %r18765;
	shf.l.wrap.b32 	%r18778, %r18776, %r18776, 26;
	shf.l.wrap.b32 	%r18779, %r18776, %r18776, 21;
	xor.b32  	%r18780, %r18778, %r18779;
	shf.l.wrap.b32 	%r18781, %r18776, %r18776, 7;
	xor.b32  	%r18782, %r18780, %r18781;
	and.b32  	%r18783, %r18776, %r18751;
	not.b32 	%r18784, %r18776;
	and.b32  	%r18785, %r18725, %r18784;
	or.b32  	%r18786, %r18783, %r18785;
	add.s32 	%r18787, %r18786, %r18699;
	add.s32 	%r18788, %r18787, %r18782;
	ld.const.u32 	%r18789, [K+240];
	add.s32 	%r18790, %r18788, %r18789;
	add.s32 	%r18791, %r18790, %r17245;
	shf.l.wrap.b32 	%r18792, %r18777, %r18777, 30;
	shf.l.wrap.b32 	%r18793, %r18777, %r18777, 19;
	xor.b32  	%r18794, %r18792, %r18793;
	shf.l.wrap.b32 	%r18795, %r18777, %r18777, 10;
	xor.b32  	%r18796, %r18794, %r18795;
	xor.b32  	%r18797, %r18752, %r18726;
	and.b32  	%r18798, %r18777, %r18797;
	and.b32  	%r18799, %r18752, %r18726;
	xor.b32  	%r18800, %r18798, %r18799;
	add.s32 	%r18801, %r18796, %r18800;
	add.s32 	%r18802, %r18791, %r18700;
	add.s32 	%r18803, %r18801, %r18791;
	shf.l.wrap.b32 	%r18804, %r18802, %r18802, 26;
	shf.l.wrap.b32 	%r18805, %r18802, %r18802, 21;
	xor.b32  	%r18806, %r18804, %r18805;
	shf.l.wrap.b32 	%r18807, %r18802, %r18802, 7;
	xor.b32  	%r18808, %r18806, %r18807;
	and.b32  	%r18809, %r18802, %r18776;
	not.b32 	%r18810, %r18802;
	and.b32  	%r18811, %r18751, %r18810;
	or.b32  	%r18812, %r18809, %r18811;
	add.s32 	%r18813, %r18812, %r18725;
	add.s32 	%r18814, %r18813, %r18808;
	ld.const.u32 	%r18815, [K+244];
	add.s32 	%r18816, %r18814, %r18815;
	add.s32 	%r18817, %r18816, %r17258;
	shf.l.wrap.b32 	%r18818, %r18803, %r18803, 30;
	shf.l.wrap.b32 	%r18819, %r18803, %r18803, 19;
	xor.b32  	%r18820, %r18818, %r18819;
	shf.l.wrap.b32 	%r18821, %r18803, %r18803, 10;
	xor.b32  	%r18822, %r18820, %r18821;
	xor.b32  	%r18823, %r18777, %r18752;
	and.b32  	%r18824, %r18803, %r18823;
	and.b32  	%r18825, %r18777, %r18752;
	xor.b32  	%r18826, %r18824, %r18825;
	add.s32 	%r18827, %r18822, %r18826;
	add.s32 	%r18828, %r18817, %r18726;
	add.s32 	%r18829, %r18827, %r18817;
	shf.l.wrap.b32 	%r18830, %r18828, %r18828, 26;
	shf.l.wrap.b32 	%r18831, %r18828, %r18828, 21;
	xor.b32  	%r18832, %r18830, %r18831;
	shf.l.wrap.b32 	%r18833, %r18828, %r18828, 7;
	xor.b32  	%r18834, %r18832, %r18833;
	and.b32  	%r18835, %r18828, %r18802;
	not.b32 	%r18836, %r18828;
	and.b32  	%r18837, %r18776, %r18836;
	or.b32  	%r18838, %r18835, %r18837;
	add.s32 	%r18839, %r18838, %r18751;
	add.s32 	%r18840, %r18839, %r18834;
	ld.const.u32 	%r18841, [K+248];
	add.s32 	%r18842, %r18840, %r18841;
	add.s32 	%r18843, %r18842, %r17271;
	shf.l.wrap.b32 	%r18844, %r18829, %r18829, 30;
	shf.l.wrap.b32 	%r18845, %r18829, %r18829, 19;
	xor.b32  	%r18846, %r18844, %r18845;
	shf.l.wrap.b32 	%r18847, %r18829, %r18829, 10;
	xor.b32  	%r18848, %r18846, %r18847;
	xor.b32  	%r18849, %r18803, %r18777;
	and.b32  	%r18850, %r18829, %r18849;
	and.b32  	%r18851, %r18803, %r18777;
	xor.b32  	%r18852, %r18850, %r18851;
	add.s32 	%r18853, %r18848, %r18852;
	add.s32 	%r18854, %r18843, %r18752;
	add.s32 	%r18855, %r18853, %r18843;
	shf.l.wrap.b32 	%r18856, %r18854, %r18854, 26;
	shf.l.wrap.b32 	%r18857, %r18854, %r18854, 21;
	xor.b32  	%r18858, %r18856, %r18857;
	shf.l.wrap.b32 	%r18859, %r18854, %r18854, 7;
	xor.b32  	%r18860, %r18858, %r18859;
	and.b32  	%r18861, %r18854, %r18828;
	not.b32 	%r18862, %r18854;
	and.b32  	%r18863, %r18802, %r18862;
	or.b32  	%r18864, %r18861, %r18863;
	add.s32 	%r18865, %r18864, %r18776;
	add.s32 	%r18866, %r18865, %r18860;
	ld.const.u32 	%r18867, [K+252];
	add.s32 	%r18868, %r18866, %r18867;
	add.s32 	%r18869, %r18868, %r17284;
	shf.l.wrap.b32 	%r18870, %r18855, %r18855, 30;
	shf.l.wrap.b32 	%r18871, %r18855, %r18855, 19;
	xor.b32  	%r18872, %r18870, %r18871;
	shf.l.wrap.b32 	%r18873, %r18855, %r18855, 10;
	xor.b32  	%r18874, %r18872, %r18873;
	xor.b32  	%r18875, %r18829, %r18803;
	and.b32  	%r18876, %r18855, %r18875;
	and.b32  	%r18877, %r18829, %r18803;
	xor.b32  	%r18878, %r18876, %r18877;
	add.s32 	%r18879, %r18874, %r18878;
	add.s32 	%r18880, %r18879, %r18869;
	add.s32 	%r18881, %r18880, 1779033703;
	shr.u32 	%r18882, %r18881, 24;
	cvt.u16.u32 	%rs385, %r18882;
	ld.local.u8 	%rs386, [%rd2+32];
	setp.ne.s16 	%p128, %rs386, %rs385;
	@%p128 bra 	$L__BB0_236;
	ld.param.u64 	%rd348, [_Z24test_combinations_kernelPKtS0_S0_S0_S0_S0_S0_iiiiiPbPt_param_13];
	ld.param.u64 	%rd347, [_Z24test_combinations_kernelPKtS0_S0_S0_S0_S0_S0_iiiiiPbPt_param_12];
	cvta.to.global.u64 	%rd345, %rd348;
	cvta.to.global.u64 	%rd346, %rd347;
	mov.b16 	%rs387, 1;
	st.global.u8 	[%rd346], %rs387;
	st.global.u16 	[%rd345], %rs1;
	st.global.u16 	[%rd345+2], %rs2;
	st.global.u16 	[%rd345+4], %rs3;
	st.global.u16 	[%rd345+6], %rs4;
	st.global.u16 	[%rd345+8], %rs5;
	st.global.u16 	[%rd345+10], %rs6;
	st.global.u16 	[%rd345+12], %rs7;
	st.global.u16 	[%rd345+14], %rs8;
	st.global.u16 	[%rd345+16], %rs9;
	st.global.u16 	[%rd345+18], %rs10;
	st.global.u16 	[%rd345+20], %rs11;
	st.global.u16 	[%rd345+22], %rs12;
	st.global.u16 	[%rd345+24], %rs13;
	st.global.u16 	[%rd345+26], %rs14;
	st.global.u16 	[%rd345+28], %rs15;
	st.global.u16 	[%rd345+30], %rs16;
	st.global.u16 	[%rd345+32], %rs17;
	st.global.u16 	[%rd345+34], %rs18;
	st.global.u16 	[%rd345+36], %rs19;
	st.global.u16 	[%rd345+38], %rs20;
	st.global.u16 	[%rd345+40], %rs21;
	st.global.u16 	[%rd345+42], %rs22;
	st.global.u16 	[%rd345+44], %rs23;
	st.global.u16 	[%rd345+46], %rs24;
$L__BB0_236:
	ret;

}


// ===== COMPILED SASS (sm_100) =====

	.target	sm_100

	.elftype	@"ET_EXEC"


//--------------------- .note.nv.tkinfo           --------------------------
	.section	.note.nv.tkinfo,"",@"SHT_NOTE"
	.sectionflags	@"SHF_NOTE_NV_TKINFO"
	.tkinfo
        /*0018*/ 	.word	0x00000002
        /*0030*/ 	.string	""
        /*0030*/ 	.string	"ptxas"
        /*0030*/ 	.string	"Cuda compilation tools, release 13.0, V13.0.88"
        /*0030*/ 	.string	"Build cuda_13.0.r13.0/compiler.36424714_0"
        /*0030*/ 	.string	"-arch sm_100 -m 64 "



//--------------------- .note.nv.cuinfo           --------------------------
	.section	.note.nv.cuinfo,"",@"SHT_NOTE"
	.sectionflags	@"SHF_NOTE_NV_CUINFO"
        /*0018*/ 	.short	0x0002
        /*001a*/ 	.short	0x0064
        /*001c*/ 	.short	0x0082
	.zero		2


//--------------------- .nv.info                  --------------------------
	.section	.nv.info,"",@"SHT_CUDA_INFO"
	.align	4


	//----- nvinfo : EIATTR_REGCOUNT
	.align		4
        /*0000*/ 	.byte	0x04, 0x2f
        /*0002*/ 	.short	(.L_2 - .L_1)
	.align		4
.L_1:
        /*0004*/ 	.word	index@(_Z24test_combinations_kernelPKtS0_S0_S0_S0_S0_S0_iiiiiPbPt)
        /*0008*/ 	.word	0x00000038


	//----- nvinfo : EIATTR_FRAME_SIZE
	.align		4
.L_2:
        /*000c*/ 	.byte	0x04, 0x11
        /*000e*/ 	.short	(.L_4 - .L_3)
	.align		4
.L_3:
        /*0010*/ 	.word	index@($__internal_1_$__cuda_sm20_rem_u64)
        /*0014*/ 	.word	0x00000060


	//----- nvinfo : EIATTR_FRAME_SIZE
	.align		4
.L_4:
        /*0018*/ 	.byte	0x04, 0x11
        /*001a*/ 	.short	(.L_6 - .L_5)
	.align		4
.L_5:
        /*001c*/ 	.word	index@($__internal_0_$__cuda_sm20_div_u64)
        /*0020*/ 	.word	0x00000060


	//----- nvinfo : EIATTR_FRAME_SIZE
	.align		4
.L_6:
        /*0024*/ 	.byte	0x04, 0x11
        /*0026*/ 	.short	(.L_8 - .L_7)
	.align		4
.L_7:
        /*0028*/ 	.word	index@(_Z24test_combinations_kernelPKtS0_S0_S0_S0_S0_S0_iiiiiPbPt)
        /*002c*/ 	.word	0x00000060


	//----- nvinfo : EIATTR_MIN_STACK_SIZE
	.align		4
.L_8:
        /*0030*/ 	.byte	0x04, 0x12
        /*0032*/ 	.short	(.L_10 - .L_9)
	.align		4
.L_9:
        /*0034*/ 	.word	index@(_Z24test_combinations_kernelPKtS0_S0_S0_S0_S0_S0_iiiiiPbPt)
        /*0038*/ 	.word	0x00000060
.L_10:


//--------------------- .nv.compat                --------------------------
	.section	.nv.compat,"",@"SHT_CUDA_COMPAT_INFO"
	.align	4
        /*0000*/ 	.byte	0x02, 0x09, 0x00, 0x00, 0x02, 0x02, 0x01, 0x00, 0x02, 0x05, 0x05, 0x00, 0x03, 0x07, 0x01, 0x01
        /*0010*/ 	.byte	0x02, 0x03, 0x00, 0x00, 0x02, 0x06, 0x01, 0x00, 0x04, 0x0b, 0x08, 0x00, 0x09, 0x00, 0x00, 0x00
        /*0020*/ 	.byte	0x00, 0x00, 0x00, 0x00


//--------------------- .nv.info._Z24test_combinations_kernelPKtS0_S0_S0_S0_S0_S0_iiiiiPbPt --------------------------
	.section	.nv.info._Z24test_combinations_kernelPKtS0_S0_S0_S0_S0_S0_iiiiiPbPt,"",@"SHT_CUDA_INFO"
	.sectionflags	@""
	.align	4


	//----- nvinfo : EIATTR_CUDA_API_VERSION
	.align		4
        /*0000*/ 	.byte	0x04, 0x37
        /*0002*/ 	.short	(.L_12 - .L_11)
.L_11:
        /*0004*/ 	.word	0x00000082


	//----- nvinfo : EIATTR_KPARAM_INFO
	.align		4
.L_12:
        /*0008*/ 	.byte	0x04, 0x17
        /*000a*/ 	.short	(.L_14 - .L_13)
.L_13:
        /*000c*/ 	.word	0x00000000
        /*0010*/ 	.short	0x000d
        /*0012*/ 	.short	0x0058
        /*0014*/ 	.byte	0x00, 0xf5, 0x21, 0x00


	//----- nvinfo : EIATTR_KPARAM_INFO
	.align		4
.L_14:
        /*0018*/ 	.byte	0x04, 0x17
        /*001a*/ 	.short	(.L_16 - .L_15)
.L_15:
        /*001c*/ 	.word	0x00000000
        /*0020*/ 	.short	0x000c
        /*0022*/ 	.short	0x0050
        /*0024*/ 	.byte	0x00, 0xf5, 0x21, 0x00


	//----- nvinfo : EIATTR_KPARAM_INFO
	.align		4
.L_16:
        /*0028*/ 	.byte	0x04, 0x17
        /*002a*/ 	.short	(.L_18 - .L_17)
.L_17:
        /*002c*/ 	.word	0x00000000
        /*0030*/ 	.short	0x000b
        /*0032*/ 	.short	0x0048
        /*0034*/ 	.byte	0x00, 0xf0, 0x11, 0x00


	//----- nvinfo : EIATTR_KPARAM_INFO
	.align		4
.L_18:
        /*0038*/ 	.byte	0x04, 0x17
        /*003a*/ 	.short	(.L_20 - .L_19)
.L_19:
        /*003c*/ 	.word	0x00000000
        /*0040*/ 	.short	0x000a
        /*0042*/ 	.short	0x0044
        /*0044*/ 	.byte	0x00, 0xf0, 0x11, 0x00


	//----- nvinfo : EIATTR_KPARAM_INFO
	.align		4
.L_20:
        /*0048*/ 	.byte	0x04, 0x17
        /*004a*/ 	.short	(.L_22 - .L_21)
.L_21:
        /*004c*/ 	.word	0x00000000
        /*0050*/ 	.short	0x0009
        /*0052*/ 	.short	0x0040
        /*0054*/ 	.byte	0x00, 0xf0, 0x11, 0x00


	//----- nvinfo : EIATTR_KPARAM_INFO
	.align		4
.L_22:
        /*0058*/ 	.byte	0x04, 0x17
        /*005a*/ 	.short	(.L_24 - .L_23)
.L_23:
        /*005c*/ 	.word	0x00000000
        /*0060*/ 	.short	0x0008
        /*0062*/ 	.short	0x003c
        /*0064*/ 	.byte	0x00, 0xf0, 0x11, 0x00


	//----- nvinfo : EIATTR_KPARAM_INFO
	.align		4
.L_24:
        /*0068*/ 	.byte	0x04, 0x17
        /*006a*/ 	.short	(.L_26 - .L_25)
.L_25:
        /*006c*/ 	.word	0x00000000
        /*0070*/ 	.short	0x0007
        /*0072*/ 	.short	0x0038
        /*0074*/ 	.byte	0x00, 0xf0, 0x11, 0x00


	//----- nvinfo : EIATTR_KPARAM_INFO
	.align		4
.L_26:
        /*0078*/ 	.byte	0x04, 0x17
        /*007a*/ 	.short	(.L_28 - .L_27)
.L_27:
        /*007c*/ 	.word	0x00000000
        /*0080*/ 	.short	0x0006
        /*0082*/ 	.short	0x0030
        /*0084*/ 	.byte	0x00, 0xf5, 0x21, 0x00


	//----- nvinfo : EIATTR_KPARAM_INFO
	.align		4
.L_28:
        /*0088*/ 	.byte	0x04, 0x17
        /*008a*/ 	.short	(.L_30 - .L_29)
.L_29:
        /*008c*/ 	.word	0x00000000
        /*0090*/ 	.short	0x0005
        /*0092*/ 	.short	0x0028
        /*0094*/ 	.byte	0x00, 0xf5, 0x21, 0x00


	//----- nvinfo : EIATTR_KPARAM_INFO
	.align		4
.L_30:
        /*0098*/ 	.byte	0x04, 0x17
        /*009a*/ 	.short	(.L_32 - .L_31)
.L_31:
        /*009c*/ 	.word	0x00000000
        /*00a0*/ 	.short	0x0004
        /*00a2*/ 	.short	0x0020
        /*00a4*/ 	.byte	0x00, 0xf5, 0x21, 0x00


	//----- nvinfo : EIATTR_KPARAM_INFO
	.align		4
.L_32:
        /*00a8*/ 	.byte	0x04, 0x17
        /*00aa*/ 	.short	(.L_34 - .L_33)
.L_33:
        /*00ac*/ 	.word	0x00000000
        /*00b0*/ 	.short	0x0003
        /*00b2*/ 	.short	0x0018
        /*00b4*/ 	.byte	0x00, 0xf5, 0x21, 0x00


	//----- nvinfo : EIATTR_KPARAM_INFO
	.align		4
.L_34:
        /*00b8*/ 	.byte	0x04, 0x17
        /*00ba*/ 	.short	(.L_36 - .L_35)
.L_35:
        /*00bc*/ 	.word	0x00000000
        /*00c0*/ 	.short	0x0002
        /*00c2*/ 	.short	0x0010
        /*00c4*/ 	.byte	0x00, 0xf5, 0x21, 0x00


	//----- nvinfo : EIATTR_KPARAM_INFO
	.align		4
.L_36:
        /*00c8*/ 	.byte	0x04, 0x17
        /*00ca*/ 	.short	(.L_38 - .L_37)
.L_37:
        /*00cc*/ 	.word	0x00000000
        /*00d0*/ 	.short	0x0001
        /*00d2*/ 	.short	0x0008
        /*00d4*/ 	.byte	0x00, 0xf5, 0x21, 0x00


	//----- nvinfo : EIATTR_KPARAM_INFO
	.align		4
.L_38:
        /*00d8*/ 	.byte	0x04, 0x17
        /*00da*/ 	.short	(.L_40 - .L_39)
.L_39:
        /*00dc*/ 	.word	0x00000000
        /*00e0*/ 	.short	0x0000
        /*00e2*/ 	.short	0x0000
        /*00e4*/ 	.byte	0x00, 0xf5, 0x21, 0x00


	//----- nvinfo : EIATTR_SPARSE_MMA_MASK
	.align		4
.L_40:
        /*00e8*/ 	.byte	0x03, 0x50
        /*00ea*/ 	.short	0x0000


	//----- nvinfo : EIATTR_MAXREG_COUNT
	.align		4
        /*00ec*/ 	.byte	0x03, 0x1b
        /*00ee*/ 	.short	0x00ff


	//----- nvinfo : EIATTR_NUM_BARRIERS
	.align		4
        /*00f0*/ 	.byte	0x02, 0x4c
        /*00f2*/ 	.byte	0x01
	.zero		1


	//----- nvinfo : EIATTR_MERCURY_ISA_VERSION
	.align		4
        /*00f4*/ 	.byte	0x03, 0x5f
        /*00f6*/ 	.short	0x0101


	//----- nvinfo : EIATTR_VRC_CTA_INIT_COUNT
	.align		4
        /*00f8*/ 	.byte	0x02, 0x4a
	.zero		1
	.zero		1


	//----- nvinfo : EIATTR_EXIT_INSTR_OFFSETS
	.align		4
        /*00fc*/ 	.byte	0x04, 0x1c
        /*00fe*/ 	.short	(.L_42 - .L_41)


	//   ....[0]....
.L_41:
        /*0100*/ 	.word	0x00000140


	//   ....[1]....
        /*0104*/ 	.word	0x000002b0


	//   ....[2]....
        /*0108*/ 	.word	0x0000a990


	//   ....[3]....
        /*010c*/ 	.word	0x00018c10


	//   ....[4]....
        /*0110*/ 	.word	0x00026e90


	//   ....[5]....
        /*0114*/ 	.word	0x00035110


	//   ....[6]....
        /*0118*/ 	.word	0x00043390


	//   ....[7]....
        /*011c*/ 	.word	0x00051610


	//   ....[8]....
        /*0120*/ 	.word	0x0005f890


	//   ....[9]....
        /*0124*/ 	.word	0x0006dae0


	//   ....[10]....
        /*0128*/ 	.word	0x0006dcb0


	//----- nvinfo : EIATTR_CRS_STACK_SIZE
	.align		4
.L_42:
        /*012c*/ 	.byte	0x04, 0x1e
        /*012e*/ 	.short	(.L_44 - .L_43)
.L_43:
        /*0130*/ 	.word	0x00000000


	//----- nvinfo : EIATTR_CBANK_PARAM_SIZE
	.align		4
.L_44:
        /*0134*/ 	.byte	0x03, 0x19
        /*0136*/ 	.short	0x0060


	//----- nvinfo : EIATTR_PARAM_CBANK
	.align		4
        /*0138*/ 	.byte	0x04, 0x0a
        /*013a*/ 	.short	(.L_46 - .L_45)
	.align		4
.L_45:
        /*013c*/ 	.word	index@(.nv.constant0._Z24test_combinations_kernelPKtS0_S0_S0_S0_S0_S0_iiiiiPbPt)
        /*0140*/ 	.short	0x0380
        /*0142*/ 	.short	0x0060


	//----- nvinfo : EIATTR_SW_WAR
	.align		4
.L_46:
        /*0144*/ 	.byte	0x04, 0x36
        /*0146*/ 	.short	(.L_48 - .L_47)
.L_47:
        /*0148*/ 	.word	0x00000008
.L_48:


//--------------------- .nv.callgraph             --------------------------
	.section	.nv.callgraph,"",@"SHT_CUDA_CALLGRAPH"
	.align	4
	.sectionentsize	8
	.align		4
        /*0000*/ 	.word	0x00000000
	.align		4
        /*0004*/ 	.word	0xffffffff
	.align		4
        /*0008*/ 	.word	0x00000000
	.align		4
        /*000c*/ 	.word	0xfffffffe
	.align		4
        /*0010*/ 	.word	0x00000000
	.align		4
        /*0014*/ 	.word	0xfffffffd
	.align		4
        /*0018*/ 	.word	0x00000000
	.align		4
        /*001c*/ 	.word	0xfffffffc


//--------------------- .nv.constant3             --------------------------
	.section	.nv.constant3,"a",@progbits
	.align	4
.nv.constant3:
	.type		K,@object
	.size		K,(.L_0 - K)
K:
        /*0000*/ 	.byte	0x98, 0x2f, 0x8a, 0x42, 0x91, 0x44, 0x37, 0x71, 0xcf, 0xfb, 0xc0, 0xb5, 0xa5, 0xdb, 0xb5, 0xe9
        /* <DEDUP_REMOVED lines=15> */
.L_0:


//--------------------- .text._Z24test_combinations_kernelPKtS0_S0_S0_S0_S0_S0_iiiiiPbPt --------------------------
	.section	.text._Z24test_combinations_kernelPKtS0_S0_S0_S0_S0_S0_iiiiiPbPt,"ax",@progbits
	.align	128
        .global         _Z24test_combinations_kernelPKtS0_S0_S0_S0_S0_S0_iiiiiPbPt
        .type           _Z24test_combinations_kernelPKtS0_S0_S0_S0_S0_S0_iiiiiPbPt,@function
        .size           _Z24test_combinations_kernelPKtS0_S0_S0_S0_S0_S0_iiiiiPbPt,(.L_x_3694 - _Z24test_combinations_kernelPKtS0_S0_S0_S0_S0_S0_iiiiiPbPt)
        .other          _Z24test_combinations_kernelPKtS0_S0_S0_S0_S0_S0_iiiiiPbPt,@"STO_CUDA_ENTRY STV_DEFAULT"
_Z24test_combinations_kernelPKtS0_S0_S0_S0_S0_S0_iiiiiPbPt:
.text._Z24test_combinations_kernelPKtS0_S0_S0_S0_S0_S0_iiiiiPbPt:
[----:B------:R-:W0:Y:S01]  /*0000*/  LDC R1, c[0x0][0x37c] ;  /* 0x0000df00ff017b82 */ /* 0x000e220000000800 */
[----:B------:R-:W1:Y:S01]  /*0010*/  S2R R9, SR_TID.X ;  /* 0x0000000000097919 */ /* 0x000e620000002100 */
[----:B------:R-:W2:Y:S01]  /*0020*/  LDCU.64 UR14, c[0x0][0x358] ;  /* 0x00006b00ff0e77ac */ /* 0x000ea20008000a00 */
[----:B0-----:R-:W-:Y:S01]  /*0030*/  VIADD R1, R1, 0xffffffa0 ;  /* 0xffffffa001017836 */ /* 0x001fe20000000000 */
[----:B-1----:R-:W-:-:S13]  /*0040*/  ISETP.GT.U32.AND P0, PT, R9, 0x7, PT ;  /* 0x000000070900780c */ /* 0x002fda0003f04070 */
[----:B------:R-:W0:Y:S02]  /*0050*/  @!P0 LDC.64 R2, c[0x0][0x3b0] ;  /* 0x0000ec00ff028b82 */ /* 0x000e240000000a00 */
[----:B0-----:R-:W-:-:S06]  /*0060*/  @!P0 IMAD.WIDE.U32 R2, R9, 0x2, R2 ;  /* 0x0000000209028825 */ /* 0x001fcc00078e0002 */
[----:B--2---:R-:W2:Y:S01]  /*0070*/  @!P0 LDG.E.U16 R2, desc[UR14][R2.64] ;  /* 0x0000000e02028981 */ /* 0x004ea2000c1e1500 */
[----:B------:R-:W-:Y:S01]  /*0080*/  @!P0 MOV R0, 0x400 ;  /* 0x0000040000008802 */ /* 0x000fe20000000f00 */
[----:B------:R-:W0:Y:S01]  /*0090*/  LDC.64 R4, c[0x0][0x3d0] ;  /* 0x0000f400ff047b82 */ /* 0x000e220000000a00 */
[----:B------:R-:W1:Y:S02]  /*00a0*/  @!P0 S2R R7, SR_CgaCtaId ;  /* 0x0000000000078919 */ /* 0x000e640000008800 */
[----:B-1----:R-:W-:-:S05]  /*00b0*/  @!P0 LEA R0, R7, R0, 0x18 ;  /* 0x0000000007008211 */ /* 0x002fca00078ec0ff */
[----:B------:R-:W-:-:S05]  /*00c0*/  @!P0 IMAD R7, R9, 0x2, R0 ;  /* 0x0000000209078824 */ /* 0x000fca00078e0200 */
[----:B--2---:R1:W-:Y:S01]  /*00d0*/  @!P0 STS.U16 [R7], R2 ;  /* 0x0000000207008388 */ /* 0x0043e20000000400 */
[----:B------:R-:W-:Y:S06]  /*00e0*/  BAR.SYNC.DEFER_BLOCKING 0x0 ;  /* 0x0000000000007b1d */ /* 0x000fec0000010000 */
[----:B0-----:R-:W2:Y:S02]  /*00f0*/  LDG.E.U8 R4, desc[UR14][R4.64] ;  /* 0x0000000e04047981 */ /* 0x001ea4000c1e1100 */
[----:B------:R-:W0:Y:S08]  /*0100*/  S2UR UR4, SR_CTAID.X ;  /* 0x00000000000479c3 */ /* 0x000e300000002500 */
[----:B------:R-:W0:Y:S02]  /*0110*/  LDC R12, c[0x0][0x360] ;  /* 0x0000d800ff0c7b82 */ /* 0x000e240000000800 */
[----:B0-----:R-:W-:Y:S01]  /*0120*/  IMAD R12, R12, UR4, R9 ;  /* 0x000000040c0c7c24 */ /* 0x001fe2000f8e0209 */
[----:B--2---:R-:W-:-:S13]  /*0130*/  ISETP.NE.AND P0, PT, R4, RZ, PT ;  /* 0x000000ff0400720c */ /* 0x004fda0003f05270 */
[----:B-1----:R-:W-:Y:S05]  /*0140*/  @P0 EXIT ;  /* 0x000000000000094d */ /* 0x002fea0003800000 */
[----:B------:R-:W0:Y:S01]  /*0150*/  LDCU.64 UR16, c[0x0][0x3b8] ;  /* 0x00007700ff1077ac */ /* 0x000e220008000a00 */
[----:B------:R-:W1:Y:S01]  /*0160*/  LDCU.64 UR10, c[0x0][0x3c0] ;  /* 0x00007800ff0a77ac */ /* 0x000e620008000a00 */
[----:B------:R-:W2:Y:S01]  /*0170*/  LDCU UR12, c[0x0][0x3c8] ;  /* 0x00007900ff0c77ac */ /* 0x000ea20008000800 */
[----:B0-----:R-:W-:Y:S02]  /*0180*/  UIMAD.WIDE UR4, UR17, UR16, URZ ;  /* 0x00000010110472a5 */ /* 0x001fe4000f8e02ff */
[----:B-1----:R-:W-:Y:S02]  /*0190*/  USHF.R.S32.HI UR8, URZ, 0x1f, UR10 ;  /* 0x0000001fff087899 */ /* 0x002fe4000801140a */
[----:B------:R-:W-:Y:S02]  /*01a0*/  UIMAD UR5, UR5, UR10, URZ ;  /* 0x0000000a050572a4 */ /* 0x000fe4000f8e02ff */
[----:B------:R-:W-:Y:S02]  /*01b0*/  UIMAD.WIDE.U32 UR6, UR4, UR10, URZ ;  /* 0x0000000a040672a5 */ /* 0x000fe4000f8e00ff */
[----:B------:R-:W-:-:S02]  /*01c0*/  UIMAD UR4, UR4, UR8, UR5 ;  /* 0x00000008040472a4 */ /* 0x000fc4000f8e0205 */
[----:B------:R-:W-:Y:S02]  /*01d0*/  USHF.R.S32.HI UR9, URZ, 0x1f, UR11 ;  /* 0x0000001fff097899 */ /* 0x000fe4000801140b */
[----:B------:R-:W-:Y:S02]  /*01e0*/  UIADD3 UR4, UPT, UPT, UR7, UR4, URZ ;  /* 0x0000000407047290 */ /* 0x000fe4000fffe0ff */
[----:B--2---:R-:W-:Y:S02]  /*01f0*/  USHF.R.S32.HI UR10, URZ, 0x1f, UR12 ;  /* 0x0000001fff0a7899 */ /* 0x004fe4000801140c */
[----:B------:R-:W-:Y:S02]  /*0200*/  UIMAD UR7, UR4, UR11, URZ ;  /* 0x0000000b040772a4 */ /* 0x000fe4000f8e02ff */
[----:B------:R-:W-:Y:S02]  /*0210*/  UIMAD.WIDE.U32 UR4, UR6, UR11, URZ ;  /* 0x0000000b060472a5 */ /* 0x000fe4000f8e00ff */
[----:B------:R-:W-:-:S04]  /*0220*/  UIMAD UR7, UR9, UR6, UR7 ;  /* 0x00000006090772a4 */ /* 0x000fc8000f8e0207 */
[----:B------:R-:W-:Y:S02]  /*0230*/  UIADD3 UR5, UPT, UPT, UR5, UR7, URZ ;  /* 0x0000000705057290 */ /* 0x000fe4000fffe0ff */
[----:B------:R-:W-:Y:S02]  /*0240*/  UIMAD.WIDE.U32 UR6, UR4, UR12, URZ ;  /* 0x0000000c040672a5 */ /* 0x000fe4000f8e00ff */
[----:B------:R-:W-:-:S04]  /*0250*/  UIMAD UR5, UR5, UR12, URZ ;  /* 0x0000000c050572a4 */ /* 0x000fc8000f8e02ff */
[----:B------:R-:W-:Y:S01]  /*0260*/  UIMAD UR4, UR10, UR4, UR5 ;  /* 0x000000040a0472a4 */ /* 0x000fe2000f8e0205 */
[----:B------:R-:W-:-:S03]  /*0270*/  ISETP.LT.U32.AND P0, PT, R12, UR6, PT ;  /* 0x000000060c007c0c */ /* 0x000fc6000bf01070 */
[----:B------:R-:W-:-:S06]  /*0280*/  UIADD3 UR4, UPT, UPT, UR7, UR4, URZ ;  /* 0x0000000407047290 */ /* 0x000fcc000fffe0ff */
[----:B------:R-:W-:-:S05]  /*0290*/  IMAD.U32 R0, RZ, RZ, UR4 ;  /* 0x00000004ff007e24 */ /* 0x000fca000f8e00ff */
[----:B------:R-:W-:-:S13]  /*02a0*/  ISETP.GT.U32.AND.EX P0, PT, R0, RZ, PT, P0 ;  /* 0x000000ff0000720c */ /* 0x000fda0003f04100 */
[----:B------:R-:W-:Y:S05]  /*02b0*/  @!P0 EXIT ;  /* 0x000000000000894d */ /* 0x000fea0003800000 */
[----:B------:R-:W-:Y:S02]  /*02c0*/  USHF.R.S32.HI UR5, URZ, 0x1f, UR16 ;  /* 0x0000001fff057899 */ /* 0x000fe40008011410 */
[----:B------:R-:W-:Y:S02]  /*02d0*/  USHF.R.S32.HI UR6, URZ, 0x1f, UR17 ;  /* 0x0000001fff067899 */ /* 0x000fe40008011411 */
[----:B------:R-:W-:-:S09]  /*02e0*/  UISETP.NE.U32.AND UP0, UPT, UR5, URZ, UPT ;  /* 0x000000ff0500728c */ /* 0x000fd2000bf05070 */
[----:B------:R-:W-:Y:S05]  /*02f0*/  BRA.U UP0, `(.L_x_0) ;  /* 0x0000000100587547 */ /* 0x000fea000b800000 */
[----:B------:R-:W0:Y:S01]  /*0300*/  I2F.U32.RP R0, UR16 ;  /* 0x0000001000007d06 */ /* 0x000e220008209000 */
[----:B------:R-:W-:-:S07]  /*0310*/  ISETP.NE.U32.AND P2, PT, RZ, UR16, PT ;  /* 0x00000010ff007c0c */ /* 0x000fce000bf45070 */
[----:B0-----:R-:W0:Y:S02]  /*0320*/  MUFU.RCP R0, R0 ;  /* 0x0000000000007308 */ /* 0x001e240000001000 */
[----:B0-----:R-:W-:-:S06]  /*0330*/  VIADD R2, R0, 0xffffffe ;  /* 0x0ffffffe00027836 */ /* 0x001fcc0000000000 */
[----:B------:R0:W1:Y:S02]  /*0340*/  F2I.FTZ.U32.TRUNC.NTZ R3, R2 ;  /* 0x0000000200037305 */ /* 0x000064000021f000 */
[----:B0-----:R-:W-:Y:S02]  /*0350*/  IMAD.MOV.U32 R2, RZ, RZ, RZ ;  /* 0x000000ffff027224 */ /* 0x001fe400078e00ff */
[----:B-1----:R-:W-:-:S04]  /*0360*/  IMAD.MOV R5, RZ, RZ, -R3 ;  /* 0x000000ffff057224 */ /* 0x002fc800078e0a03 */
[----:B------:R-:W-:-:S04]  /*0370*/  IMAD R5, R5, UR16, RZ ;  /* 0x0000001005057c24 */ /* 0x000fc8000f8e02ff */
[----:B------:R-:W-:-:S06]  /*0380*/  IMAD.HI.U32 R3, R3, R5, R2 ;  /* 0x0000000503037227 */ /* 0x000fcc00078e0002 */
[----:B------:R-:W-:-:S04]  /*0390*/  IMAD.HI.U32 R2, R3, R12, RZ ;  /* 0x0000000c03027227 */ /* 0x000fc800078e00ff */
[----:B------:R-:W-:-:S04]  /*03a0*/  IMAD.MOV R3, RZ, RZ, -R2 ;  /* 0x000000ffff037224 */ /* 0x000fc800078e0a02 */
[----:B------:R-:W-:-:S05]  /*03b0*/  IMAD R3, R3, UR16, R12 ;  /* 0x0000001003037c24 */ /* 0x000fca000f8e020c */
[----:B------:R-:W-:-:S13]  /*03c0*/  ISETP.GE.U32.AND P0, PT, R3, UR16, PT ;  /* 0x0000001003007c0c */ /* 0x000fda000bf06070 */
[----:B------:R-:W-:Y:S02]  /*03d0*/  @P0 VIADD R3, R3, -UR16 ;  /* 0x8000001003030c36 */ /* 0x000fe40008000000 */
[----:B------:R-:W-:-:S03]  /*03e0*/  @P0 VIADD R2, R2, 0x1 ;  /* 0x0000000102020836 */ /* 0x000fc60000000000 */
[----:B------:R-:W-:-:S13]  /*03f0*/  ISETP.GE.U32.AND P1, PT, R3, UR16, PT ;  /* 0x0000001003007c0c */ /* 0x000fda000bf26070 */
[----:B------:R-:W-:Y:S01]  /*0400*/  @P1 VIADD R2, R2, 0x1 ;  /* 0x0000000102021836 */ /* 0x000fe20000000000 */
[----:B------:R-:W-:-:S05]  /*0410*/  @!P2 LOP3.LUT R2, RZ, UR16, RZ, 0x33, !PT ;  /* 0x00000010ff02ac12 */ /* 0x000fca000f8e33ff */
[----:B------:R-:W-:-:S04]  /*0420*/  IMAD.MOV R3, RZ, RZ, -R2 ;  /* 0x000000ffff037224 */ /* 0x000fc800078e0a02 */
[----:B------:R-:W-:Y:S02]  /*0430*/  IMAD R12, R3, UR16, R12 ;  /* 0x00000010030c7c24 */ /* 0x000fe4000f8e020c */
[----:B------:R-:W-:Y:S01]  /*0440*/  IMAD.MOV.U32 R3, RZ, RZ, RZ ;  /* 0x000000ffff037224 */ /* 0x000fe200078e00ff */
[----:B------:R-:W-:Y:S06]  /*0450*/  BRA `(.L_x_1) ;  /* 0x0000000000287947 */ /* 0x000fec0003800000 */
.L_x_0:
[----:B------:R-:W-:Y:S01]  /*0460*/  IMAD.MOV.U32 R5, RZ, RZ, R12 ;  /* 0x000000ffff057224 */ /* 0x000fe200078e000c */
[----:B------:R-:W-:Y:S01]  /*0470*/  MOV R0, 0x4b0 ;  /* 0x000004b000007802 */ /* 0x000fe20000000f00 */
[----:B------:R-:W-:Y:S01]  /*0480*/  IMAD.MOV.U32 R4, RZ, RZ, RZ ;  /* 0x000000ffff047224 */ /* 0x000fe200078e00ff */
[----:B------:R-:W0:Y:S06]  /*0490*/  LDCU UR4, c[0x0][0x3b8] ;  /* 0x00007700ff0477ac */ /* 0x000e2c0008000800 */
[----:B0-----:R-:W-:Y:S05]  /*04a0*/  CALL.REL.NOINC `($__internal_0_$__cuda_sm20_div_u64) ;  /* 0x000006d800047944 */ /* 0x001fea0003c00000 */
[----:B------:R-:W0:Y:S01]  /*04b0*/  LDCU UR4, c[0x0][0x3b8] ;  /* 0x00007700ff0477ac */ /* 0x000e220008000800 */
[--C-:B------:R-:W-:Y:S02]  /*04c0*/  IMAD.MOV R3, RZ, RZ, -R6.reuse ;  /* 0x000000ffff037224 */ /* 0x100fe400078e0a06 */
[----:B------:R-:W-:Y:S02]  /*04d0*/  IMAD.MOV.U32 R2, RZ, RZ, R6 ;  /* 0x000000ffff027224 */ /* 0x000fe400078e0006 */
[----:B0-----:R-:W-:Y:S02]  /*04e0*/  IMAD R12, R3, UR4, R12 ;  /* 0x00000004030c7c24 */ /* 0x001fe4000f8e020c */
[----:B------:R-:W-:-:S07]  /*04f0*/  IMAD.MOV.U32 R3, RZ, RZ, R7 ;  /* 0x000000ffff037224 */ /* 0x000fce00078e0007 */
.L_x_1:
[----:B------:R-:W-:-:S09]  /*0500*/  UISETP.NE.U32.AND UP0, UPT, UR6, URZ, UPT ;  /* 0x000000ff0600728c */ /* 0x000fd2000bf05070 */
[----:B------:R-:W-:Y:S05]  /*0510*/  BRA.U UP0, `(.L_x_2) ;  /* 0x00000001005c7547 */ /* 0x000fea000b800000 */
[----:B------:R-:W0:Y:S01]  /*0520*/  LDCU UR4, c[0x0][0x3bc] ;  /* 0x00007780ff0477ac */ /* 0x000e220008000800 */
[----:B------:R-:W-:Y:S01]  /*0530*/  IMAD.MOV.U32 R11, RZ, RZ, RZ ;  /* 0x000000ffff0b7224 */ /* 0x000fe200078e00ff */
[----:B0-----:R-:W0:Y:S01]  /*0540*/  I2F.U32.RP R0, UR4 ;  /* 0x0000000400007d06 */ /* 0x001e220008209000 */
        /* <DEDUP_REMOVED lines=18> */
[----:B------:R-:W-:Y:S01]  /*0670*/  IMAD R9, R9, UR4, R2 ;  /* 0x0000000409097c24 */ /* 0x000fe2000f8e0202 */
[----:B------:R-:W-:Y:S06]  /*0680*/  BRA `(.L_x_3) ;  /* 0x00000000002c7947 */ /* 0x000fec0003800000 */
.L_x_2:
[----:B------:R-:W-:Y:S01]  /*0690*/  IMAD.MOV.U32 R5, RZ, RZ, R2 ;  /* 0x000000ffff057224 */ /* 0x000fe200078e0002 */
[----:B------:R-:W-:Y:S01]  /*06a0*/  MOV R0, 0x6f0 ;  /* 0x000006f000007802 */ /* 0x000fe20000000f00 */
[----:B------:R-:W-:Y:S01]  /*06b0*/  IMAD.MOV.U32 R4, RZ, RZ, R3 ;  /* 0x000000ffff047224 */ /* 0x000fe200078e0003 */
[----:B------:R-:W0:Y:S01]  /*06c0*/  LDCU UR4, c[0x0][0x3bc] ;  /* 0x00007780ff0477ac */ /* 0x000e220008000800 */
[----:B------:R-:W-:-:S05]  /*06d0*/  UMOV UR5, UR6 ;  /* 0x0000000600057c82 */ /* 0x000fca0008000000 */
[----:B0-----:R-:W-:Y:S05]  /*06e0*/  CALL.REL.NOINC `($__internal_0_$__cuda_sm20_div_u64) ;  /* 0x000006d400747944 */ /* 0x001fea0003c00000 */
[----:B------:R-:W0:Y:S01]  /*06f0*/  LDCU UR4, c[0x0][0x3bc] ;  /* 0x00007780ff0477ac */ /* 0x000e220008000800 */
[--C-:B------:R-:W-:Y:S02]  /*0700*/  IMAD.MOV R9, RZ, RZ, -R6.reuse ;  /* 0x000000ffff097224 */ /* 0x100fe400078e0a06 */
[----:B------:R-:W-:Y:S02]  /*0710*/  IMAD.MOV.U32 R10, RZ, RZ, R6 ;  /* 0x000000ffff0a7224 */ /* 0x000fe400078e0006 */
[----:B------:R-:W-:Y:S02]  /*0720*/  IMAD.MOV.U32 R11, RZ, RZ, R7 ;  /* 0x000000ffff0b7224 */ /* 0x000fe400078e0007 */
[----:B0-----:R-:W-:-:S07]  /*0730*/  IMAD R9, R9, UR4, R2 ;  /* 0x0000000409097c24 */ /* 0x001fce000f8e0202 */
.L_x_3:
[----:B------:R-:W-:-:S09]  /*0740*/  UISETP.NE.U32.AND UP0, UPT, UR8, URZ, UPT ;  /* 0x000000ff0800728c */ /* 0x000fd2000bf05070 */
[----:B------:R-:W-:Y:S05]  /*0750*/  BRA.U UP0, `(.L_x_4) ;  /* 0x00000001005c7547 */ /* 0x000fea000b800000 */
[----:B------:R-:W0:Y:S02]  /*0760*/  LDCU UR4, c[0x0][0x3c0] ;  /* 0x00007800ff0477ac */ /* 0x000e240008000800 */
        /* <DEDUP_REMOVED lines=22> */
.L_x_4:
        /* <DEDUP_REMOVED lines=9> */
[----:B0-----:R-:W-:Y:S02]  /*0960*/  IMAD R10, R3, UR4, R10 ;  /* 0x00000004030a7c24 */ /* 0x001fe4000f8e020a */
[----:B------:R-:W-:-:S07]  /*0970*/  IMAD.MOV.U32 R3, RZ, RZ, R7 ;  /* 0x000000ffff037224 */ /* 0x000fce00078e0007 */
.L_x_5:
        /* <DEDUP_REMOVED lines=18> */
[----:B------:R-:W-:Y:S01]  /*0aa0*/  ISETP.GE.U32.AND P1, PT, R3, UR4, PT ;  /* 0x0000000403007c0c */ /* 0x000fe2000bf26070 */
[----:B------:R-:W-:-:S12]  /*0ab0*/  IMAD.MOV.U32 R3, RZ, RZ, RZ ;  /* 0x000000ffff037224 */ /* 0x000fd800078e00ff */
[----:B------:R-:W-:Y:S01]  /*0ac0*/  @P1 VIADD R5, R5, 0x1 ;  /* 0x0000000105051836 */ /* 0x000fe20000000000 */
[----:B------:R-:W-:-:S05]  /*0ad0*/  @!P2 LOP3.LUT R5, RZ, UR4, RZ, 0x33, !PT ;  /* 0x00000004ff05ac12 */ /* 0x000fca000f8e33ff */
[----:B------:R-:W-:-:S04]  /*0ae0*/  IMAD.MOV R11, RZ, RZ, -R5 ;  /* 0x000000ffff0b7224 */ /* 0x000fc800078e0a05 */
[----:B------:R-:W-:Y:S02]  /*0af0*/  IMAD R11, R11, UR4, R2 ;  /* 0x000000040b0b7c24 */ /* 0x000fe4000f8e0202 */
[----:B------:R-:W-:Y:S01]  /*0b00*/  IMAD.MOV.U32 R2, RZ, RZ, R5 ;  /* 0x000000ffff027224 */ /* 0x000fe200078e0005 */
[----:B------:R-:W-:Y:S06]  /*0b10*/  BRA `(.L_x_7) ;  /* 0x00000000002c7947 */ /* 0x000fec0003800000 */
.L_x_6:
[----:B------:R-:W-:Y:S01]  /*0b20*/  IMAD.MOV.U32 R5, RZ, RZ, R2 ;  /* 0x000000ffff057224 */ /* 0x000fe200078e0002 */
[----:B------:R-:W-:Y:S01]  /*0b30*/  MOV R0, 0xb80 ;  /* 0x00000b8000007802 */ /* 0x000fe20000000f00 */
[----:B------:R-:W-:Y:S01]  /*0b40*/  IMAD.MOV.U32 R4, RZ, RZ, R3 ;  /* 0x000000ffff047224 */ /* 0x000fe200078e0003 */
[----:B------:R-:W0:Y:S01]  /*0b50*/  LDCU UR4, c[0x0][0x3c4] ;  /* 0x00007880ff0477ac */ /* 0x000e220008000800 */
[----:B------:R-:W-:-:S05]  /*0b60*/  UMOV UR5, UR9 ;  /* 0x0000000900057c82 */ /* 0x000fca0008000000 */
[----:B0-----:R-:W-:Y:S05]  /*0b70*/  CALL.REL.NOINC `($__internal_0_$__cuda_sm20_div_u64) ;  /* 0x000006d000507944 */ /* 0x001fea0003c00000 */
[----:B------:R-:W0:Y:S01]  /*0b80*/  LDCU UR4, c[0x0][0x3c4] ;  /* 0x00007880ff0477ac */ /* 0x000e220008000800 */
[----:B------:R-:W-:Y:S02]  /*0b90*/  IMAD.MOV R11, RZ, RZ, -R6 ;  /* 0x000000ffff0b7224 */ /* 0x000fe400078e0a06 */
[----:B------:R-:W-:Y:S02]  /*0ba0*/  IMAD.MOV.U32 R3, RZ, RZ, R7 ;  /* 0x000000ffff037224 */ /* 0x000fe400078e0007 */
[----:B0-----:R-:W-:Y:S02]  /*0bb0*/  IMAD R11, R11, UR4, R2 ;  /* 0x000000040b0b7c24 */ /* 0x001fe4000f8e0202 */
[----:B------:R-:W-:-:S07]  /*0bc0*/  IMAD.MOV.U32 R2, RZ, RZ, R6 ;  /* 0x000000ffff027224 */ /* 0x000fce00078e0006 */
.L_x_7:
        /* <DEDUP_REMOVED lines=16> */
[----:B------:R-:W-:-:S05]  /*0cd0*/  @P0 VIADD R13, R13, -UR4 ;  /* 0x800000040d0d0c36 */ /* 0x000fca0008000000 */
[----:B------:R-:W-:-:S13]  /*0ce0*/  ISETP.GE.U32.AND P0, PT, R13, UR4, PT ;  /* 0x000000040d007c0c */ /* 0x000fda000bf06070 */
[----:B------:R-:W-:Y:S01]  /*0cf0*/  @P0 VIADD R13, R13, -UR4 ;  /* 0x800000040d0d0c36 */ /* 0x000fe20008000000 */
[----:B------:R-:W-:Y:S01]  /*0d00*/  @!P1 LOP3.LUT R13, RZ, UR4, RZ, 0x33, !PT ;  /* 0x00000004ff0d9c12 */ /* 0x000fe2000f8e33ff */
[----:B------:R-:W-:Y:S06]  /*0d10*/  BRA `(.L_x_9) ;  /* 0x0000000000087947 */ /* 0x000fec0003800000 */
.L_x_8:
[----:B------:R-:W-:-:S07]  /*0d20*/  MOV R0, 0xd40 ;  /* 0x00000d4000007802 */ /* 0x000fce0000000f00 */
[----:B------:R-:W-:Y:S05]  /*0d30*/  CALL.REL.NOINC `($__internal_1_$__cuda_sm20_rem_u64) ;  /* 0x000006d000f07944 */ /* 0x000fea0003c00000 */
.L_x_9:
[----:B------:R-:W0:Y:S01]  /*0d40*/  LDCU.64 UR4, c[0x0][0x380] ;  /* 0x00007000ff0477ac */ /* 0x000e220008000a00 */
[----:B------:R-:W-:Y:S01]  /*0d50*/  IMAD R12, R12, 0xe, RZ ;  /* 0x0000000e0c0c7824 */ /* 0x000fe200078e02ff */
[----:B------:R-:W-:Y:S01]  /*0d60*/  IADD3 R14, P3, PT, RZ, RZ, RZ ;  /* 0x000000ffff0e7210 */ /* 0x000fe20007f7e0ff */
[----:B------:R-:W-:Y:S04]  /*0d70*/  STL.U8 [R1], RZ ;  /* 0x000000ff01007387 */ /* 0x000fe80000100000 */
[----:B------:R-:W-:Y:S01]  /*0d80*/  STL.U8 [R1+0x1], RZ ;  /* 0x000001ff01007387 */ /* 0x000fe20000100000 */
[----:B------:R-:W-:-:S03]  /*0d90*/  IADD3.X R5, PT, PT, R12, 0x2, RZ, P3, !PT ;  /* 0x000000020c057810 */ /* 0x000fc60001ffe4ff */
[----:B------:R-:W-:Y:S01]  /*0da0*/  STL.U8 [R1+0x2], RZ ;  /* 0x000002ff01007387 */ /* 0x000fe20000100000 */
[----:B------:R-:W-:-:S03]  /*0db0*/  IADD3.X R7, PT, PT, R12, 0x3, RZ, P3, !PT ;  /* 0x000000030c077810 */ /* 0x000fc60001ffe4ff */
[----:B------:R-:W-:Y:S01]  /*0dc0*/  STL.U8 [R1+0x3], RZ ;  /* 0x000003ff01007387 */ /* 0x000fe20000100000 */
[----:B------:R-:W-:-:S03]  /*0dd0*/  SHF.R.S64 R4, R14, 0x1f, R5 ;  /* 0x0000001f0e047819 */ /* 0x000fc60000001005 */
[----:B------:R-:W-:Y:S01]  /*0de0*/  STL.U8 [R1+0x4], RZ ;  /* 0x000004ff01007387 */ /* 0x000fe20000100000 */
[----:B------:R-:W-:-:S03]  /*0df0*/  SHF.R.S64 R2, RZ, 0x1f, R12 ;  /* 0x0000001fff027819 */ /* 0x000fc6000000100c */
[----:B------:R-:W-:Y:S01]  /*0e00*/  STL.U8 [R1+0x5], RZ ;  /* 0x000005ff01007387 */ /* 0x000fe20000100000 */
[----:B------:R-:W-:-:S03]  /*0e10*/  SHF.R.S64 R6, R14, 0x1f, R7 ;  /* 0x0000001f0e067819 */ /* 0x000fc60000001007 */
[----:B------:R-:W-:Y:S01]  /*0e20*/  STL.U8 [R1+0x6], RZ ;  /* 0x000006ff01007387 */ /* 0x000fe20000100000 */
[----:B0-----:R-:W-:-:S03]  /*0e30*/  IADD3 R4, P1, PT, R4, UR4, RZ ;  /* 0x0000000404047c10 */ /* 0x001fc6000ff3e0ff */
[----:B------:R-:W-:Y:S01]  /*0e40*/  STL.U8 [R1+0x7], RZ ;  /* 0x000007ff01007387 */ /* 0x000fe20000100000 */
[----:B------:R-:W-:-:S03]  /*0e50*/  IADD3.X R17, PT, PT, R12, 0x4, RZ, P3, !PT ;  /* 0x000000040c117810 */ /* 0x000fc60001ffe4ff */
[----:B------:R-:W-:Y:S01]  /*0e60*/  STL.U8 [R1+0x8], RZ ;  /* 0x000008ff01007387 */ /* 0x000fe20000100000 */
[----:B------:R-:W-:-:S03]  /*0e70*/  IADD3 R2, P0, PT, R2, UR4, RZ ;  /* 0x0000000402027c10 */ /* 0x000fc6000ff1e0ff */
[----:B------:R-:W-:Y:S01]  /*0e80*/  STL.U8 [R1+0x9], RZ ;  /* 0x000009ff01007387 */ /* 0x000fe20000100000 */
[----:B------:R-:W-:-:S03]  /*0e90*/  IADD3 R6, P2, PT, R6, UR4, RZ ;  /* 0x0000000406067c10 */ /* 0x000fc6000ff5e0ff */
[----:B------:R-:W-:Y:S01]  /*0ea0*/  STL.U8 [R1+0xa], RZ ;  /* 0x00000aff01007387 */ /* 0x000fe20000100000 */
[----:B------:R-:W-:Y:S01]  /*0eb0*/  LEA.HI.X.SX32 R5, R5, UR5, 0x1, P1 ;  /* 0x0000000505057c11 */ /* 0x000fe200088f0eff */
[----:B------:R-:W-:Y:S01]  /*0ec0*/  IMAD.SHL.U32 R9, R9, 0x2, RZ ;  /* 0x0000000209097824 */ /* 0x000fe200078e00ff */
[----:B------:R-:W-:Y:S01]  /*0ed0*/  SHF.R.S64 R16, R14, 0x1f, R17 ;  /* 0x0000001f0e107819 */ /* 0x000fe20000001011 */
[----:B------:R-:W-:Y:S01]  /*0ee0*/  STL.U8 [R1+0xb], RZ ;  /* 0x00000bff01007387 */ /* 0x000fe20000100000 */
[----:B------:R-:W-:-:S03]  /*0ef0*/  LOP3.LUT R20, R12, 0x1, RZ, 0xfc, !PT ;  /* 0x000000010c147812 */ /* 0x000fc600078efcff */
[----:B------:R-:W-:Y:S01]  /*0f00*/  STL.U8 [R1+0xc], RZ ;  /* 0x00000cff01007387 */ /* 0x000fe20000100000 */
[----:B------:R-:W-:-:S03]  /*0f10*/  IADD3.X R23, PT, PT, R12, 0x5, RZ, P3, !PT ;  /* 0x000000050c177810 */ /* 0x000fc60001ffe4ff */
[----:B------:R-:W-:Y:S01]  /*0f20*/  STL.U8 [R1+0xd], RZ ;  /* 0x00000dff01007387 */ /* 0x000fe20000100000 */
[----:B------:R-:W-:-:S03]  /*0f30*/  IADD3.X R21, PT, PT, R12, 0x6, RZ, P3, !PT ;  /* 0x000000060c157810 */ /* 0x000fc60001ffe4ff */
[----:B------:R-:W-:Y:S01]  /*0f40*/  STL.U8 [R1+0xe], RZ ;  /* 0x00000eff01007387 */ /* 0x000fe20000100000 */
[----:B------:R-:W-:-:S03]  /*0f50*/  IADD3.X R19, PT, PT, R12, 0x7, RZ, P3, !PT ;  /* 0x000000070c137810 */ /* 0x000fc60001ffe4ff */
[----:B------:R-:W-:Y:S01]  /*0f60*/  STL.U8 [R1+0xf], RZ ;  /* 0x00000fff01007387 */ /* 0x000fe20000100000 */
[----:B------:R-:W-:-:S03]  /*0f70*/  LEA.HI.X.SX32 R3, R12, UR5, 0x1, P0 ;  /* 0x000000050c037c11 */ /* 0x000fc600080f0eff */
[----:B------:R-:W-:Y:S01]  /*0f80*/  STL.U8 [R1+0x10], RZ ;  /* 0x000010ff01007387 */ /* 0x000fe20000100000 */
[----:B------:R-:W-:-:S03]  /*0f90*/  LEA.HI.X.SX32 R7, R7, UR5, 0x1, P2 ;  /* 0x0000000507077c11 */ /* 0x000fc600090f0eff */
[----:B------:R-:W-:Y:S01]  /*0fa0*/  STL.U8 [R1+0x11], RZ ;  /* 0x000011ff01007387 */ /* 0x000fe20000100000 */
[----:B------:R-:W-:-:S03]  /*0fb0*/  IADD3 R16, P0, PT, R16, UR4, RZ ;  /* 0x0000000410107c10 */ /* 0x000fc6000ff1e0ff */
[----:B------:R-:W-:Y:S01]  /*0fc0*/  STL.U8 [R1+0x12], RZ ;  /* 0x000012ff01007387 */ /* 0x000fe20000100000 */
[----:B------:R-:W-:-:S03]  /*0fd0*/  SHF.R.S64 R8, R14, 0x1f, R23 ;  /* 0x0000001f0e087819 */ /* 0x000fc60000001017 */
[----:B------:R-:W-:Y:S01]  /*0fe0*/  STL.U8 [R1+0x13], RZ ;  /* 0x000013ff01007387 */ /* 0x000fe20000100000 */
[----:B------:R-:W-:-:S03]  /*0ff0*/  SHF.R.S64 R0, R14, 0x1f, R21 ;  /* 0x0000001f0e007819 */ /* 0x000fc60000001015 */
[----:B------:R-:W-:Y:S01]  /*1000*/  STL.U8 [R1+0x14], RZ ;  /* 0x000014ff01007387 */ /* 0x000fe20000100000 */
[----:B------:R-:W-:-:S03]  /*1010*/  SHF.R.S64 R18, R14, 0x1f, R19 ;  /* 0x0000001f0e127819 */ /* 0x000fc60000001013 */
[----:B------:R-:W-:Y:S01]  /*1020*/  STL.U8 [R1+0x15], RZ ;  /* 0x000015ff01007387 */ /* 0x000fe20000100000 */
[----:B------:R-:W-:Y:S01]  /*1030*/  P2R R15, PR, RZ, 0x8 ;  /* 0x00000008ff0f7803 */ /* 0x000fe20000000000 */
[----:B------:R-:W-:Y:S01]  /*1040*/  IMAD.SHL.U32 R11, R11, 0x2, RZ ;  /* 0x000000020b0b7824 */ /* 0x000fe200078e00ff */
[----:B------:R-:W0:Y:S01]  /*1050*/  LDCU.128 UR8, c[0x3][0x20] ;  /* 0x00c00400ff0877ac */ /* 0x000e220008000c00 */
[----:B------:R1:W2:Y:S01]  /*1060*/  LDG.E.U16 R40, desc[UR14][R4.64] ;  /* 0x0000000e04287981 */ /* 0x0002a2000c1e1500 */
[----:B------:R-:W-:Y:S02]  /*1070*/  LEA.HI.X.SX32 R17, R17, UR5, 0x1, P0 ;  /* 0x0000000511117c11 */ /* 0x000fe400080f0eff */
[----:B------:R-:W-:Y:S01]  /*1080*/  IADD3 R18, P3, PT, R18, UR4, RZ ;  /* 0x0000000412127c10 */ /* 0x000fe2000ff7e0ff */
[----:B------:R3:W4:Y:S01]  /*1090*/  LDG.E.U16 R41, desc[UR14][R2.64] ;  /* 0x0000000e02297981 */ /* 0x000722000c1e1500 */
[----:B------:R-:W-:Y:S01]  /*10a0*/  IMAD.SHL.U32 R13, R13, 0x2, RZ ;  /* 0x000000020d0d7824 */ /* 0x000fe200078e00ff */
[----:B------:R-:W5:Y:S02]  /*10b0*/  LDCU.128 UR16, c[0x3][0x40] ;  /* 0x00c00800ff1077ac */ /* 0x000f640008000c00 */
[----:B------:R0:W2:Y:S01]  /*10c0*/  LDG.E.U16 R39, desc[UR14][R6.64] ;  /* 0x0000000e06277981 */ /* 0x0000a2000c1e1500 */
[----:B-1----:R-:W-:-:S03]  /*10d0*/  SHF.R.S64 R4, RZ, 0x1f, R20 ;  /* 0x0000001fff047819 */ /* 0x002fc60000001014 */
[----:B------:R-:W5:Y:S01]  /*10e0*/  LDG.E.U16 R38, desc[UR14][R16.64] ;  /* 0x0000000e10267981 */ /* 0x000f62000c1e1500 */
[----:B---3--:R-:W-:Y:S02]  /*10f0*/  IADD3 R2, P1, PT, R8, UR4, RZ ;  /* 0x0000000408027c10 */ /* 0x008fe4000ff3e0ff */
[----:B------:R-:W-:Y:S02]  /*1100*/  IADD3 R4, P0, PT, R4, UR4, RZ ;  /* 0x0000000404047c10 */ /* 0x000fe4000ff1e0ff */
[----:B0-----:R-:W-:Y:S02]  /*1110*/  IADD3 R6, P2, PT, R0, UR4, RZ ;  /* 0x0000000400067c10 */ /* 0x001fe4000ff5e0ff */
[----:B------:R-:W-:Y:S02]  /*1120*/  LEA.HI.X.SX32 R3, R23, UR5, 0x1, P1 ;  /* 0x0000000517037c11 */ /* 0x000fe400088f0eff */
[----:B------:R-:W-:Y:S02]  /*1130*/  LEA.HI.X.SX32 R7, R21, UR5, 0x1, P2 ;  /* 0x0000000515077c11 */ /* 0x000fe400090f0eff */
[----:B------:R-:W-:Y:S01]  /*1140*/  LEA.HI.X.SX32 R19, R19, UR5, 0x1, P3 ;  /* 0x0000000513137c11 */ /* 0x000fe200098f0eff */
[----:B------:R-:W5:Y:S01]  /*1150*/  LDG.E.U16 R37, desc[UR14][R2.64] ;  /* 0x0000000e02257981 */ /* 0x000f62000c1e1500 */
[----:B------:R-:W-:-:S03]  /*1160*/  LEA.HI.X.SX32 R5, R20, UR5, 0x1, P0 ;  /* 0x0000000514057c11 */ /* 0x000fc600080f0eff */
[----:B------:R-:W3:Y:S04]  /*1170*/  LDG.E.U16 R36, desc[UR14][R6.64] ;  /* 0x0000000e06247981 */ /* 0x000ee8000c1e1500 */
[----:B------:R-:W3:Y:S04]  /*1180*/  LDG.E.U16 R35, desc[UR14][R18.64] ;  /* 0x0000000e12237981 */ /* 0x000ee8000c1e1500 */
[----:B------:R2:W4:Y:S02]  /*1190*/  LDG.E.U16 R34, desc[UR14][R4.64] ;  /* 0x0000000e04227981 */ /* 0x000524000c1e1500 */
[----:B--2---:R-:W-:-:S02]  /*11a0*/  PRMT R5, R40, 0x5410, R39 ;  /* 0x0000541028057816 */ /* 0x004fc40000000027 */
[----:B-----5:R-:W-:Y:S02]  /*11b0*/  PRMT R6, R38, 0x5410, R37 ;  /* 0x0000541026067816 */ /* 0x020fe40000000025 */
[----:B---3--:R-:W-:Y:S02]  /*11c0*/  PRMT R7, R36, 0x5410, R35 ;  /* 0x0000541024077816 */ /* 0x008fe40000000023 */
[----:B----4-:R-:W-:-:S05]  /*11d0*/  PRMT R4, R41, 0x5410, R34 ;  /* 0x0000541029047816 */ /* 0x010fca0000000022 */
[----:B------:R0:W-:Y:S04]  /*11e0*/  STL.128 [R1+0x30], R4 ;  /* 0x0000300401007387 */ /* 0x0001e80000100c00 */
[----:B------:R-:W2:Y:S04]  /*11f0*/  LDL.U16 R0, [R1+0x30] ;  /* 0x0000300001007983 */ /* 0x000ea80000100400 */
[----:B------:R-:W3:Y:S04]  /*1200*/  LDL.U16 R21, [R1+0x38] ;  /* 0x0000380001157983 */ /* 0x000ee80000100400 */
[----:B------:R-:W4:Y:S01]  /*1210*/  LDL.U16 R22, [R1+0x3e] ;  /* 0x00003e0001167983 */ /* 0x000f220000100400 */
[----:B--2---:R-:W-:-:S13]  /*1220*/  R2P PR, R0.B1, 0x7 ;  /* 0x0000000700007804 */ /* 0x004fda0000001000 */
[----:B------:R-:W2:Y:S02]  /*1230*/  @P2 LDL.U8 R2, [R1] ;  /* 0x0000000001022983 */ /* 0x000ea40000100000 */
[----:B--2---:R-:W-:-:S05]  /*1240*/  @P2 LOP3.LUT R2, R2, 0x80, RZ, 0xfc, !PT ;  /* 0x0000008002022812 */ /* 0x004fca00078efcff */
[----:B------:R1:W-:Y:S04]  /*1250*/  @P2 STL.U8 [R1], R2 ;  /* 0x0000000201002387 */ /* 0x0003e80000100000 */
[----:B------:R-:W2:Y:S02]  /*1260*/  @P1 LDL.U8 R8, [R1] ;  /* 0x0000000001081983 */ /* 0x000ea40000100000 */
[----:B--2---:R-:W-:-:S05]  /*1270*/  @P1 LOP3.LUT R8, R8, 0x40, RZ, 0xfc, !PT ;  /* 0x0000004008081812 */ /* 0x004fca00078efcff */
[----:B------:R-:W-:Y:S04]  /*1280*/  @P1 STL.U8 [R1], R8 ;  /* 0x0000000801001387 */ /* 0x000fe80000100000 */
[----:B------:R-:W0:Y:S01]  /*1290*/  @P0 LDL.U8 R3, [R1] ;  /* 0x0000000001030983 */ /* 0x000e220000100000 */
[----:B------:R-:W-:Y:S02]  /*12a0*/  R2P PR, R0, 0x7e ;  /* 0x0000007e00007804 */ /* 0x000fe40000000000 */
[----:B0-----:R-:W-:-:S11]  /*12b0*/  @P0 LOP3.LUT R4, R3, 0x20, RZ, 0xfc, !PT ;  /* 0x0000002003040812 */ /* 0x001fd600078efcff */
[----:B------:R-:W2:Y:S04]  /*12c0*/  @P2 LDL.U8 R3, [R1+0x1] ;  /* 0x0000010001032983 */ /* 0x000ea80000100000 */
[----:B------:R0:W-:Y:S01]  /*12d0*/  @P0 STL.U8 [R1], R4 ;  /* 0x0000000401000387 */ /* 0x0001e20000100000 */
[----:B------:R-:W-:-:S13]  /*12e0*/  LOP3.LUT P0, RZ, R0, 0x80, RZ, 0xc0, !PT ;  /* 0x0000008000ff7812 */ /* 0x000fda000780c0ff */
[----:B-1----:R-:W5:Y:S01]  /*12f0*/  @P0 LDL.U8 R2, [R1] ;  /* 0x0000000001020983 */ /* 0x002f620000100000 */
[----:B--2---:R-:W-:-:S05]  /*1300*/  @P2 LOP3.LUT R6, R3, 0x80, RZ, 0xfc, !PT ;  /* 0x0000008003062812 */ /* 0x004fca00078efcff */
[----:B------:R1:W-:Y:S04]  /*1310*/  @P2 STL.U8 [R1+0x1], R6 ;  /* 0x0000010601002387 */ /* 0x0003e80000100000 */
[----:B------:R-:W0:Y:S01]  /*1320*/  @P1 LDL.U8 R3, [R1+0x1] ;  /* 0x0000010001031983 */ /* 0x000e220000100000 */
[----:B-----5:R-:W-:-:S05]  /*1330*/  @P0 LOP3.LUT R2, R2, 0x10, RZ, 0xfc, !PT ;  /* 0x0000001002020812 */ /* 0x020fca00078efcff */
[----:B------:R2:W-:Y:S04]  /*1340*/  @P0 STL.U8 [R1], R2 ;  /* 0x0000000201000387 */ /* 0x0005e80000100000 */
[----:B------:R-:W5:Y:S01]  /*1350*/  @P6 LDL.U8 R5, [R1] ;  /* 0x0000000001056983 */ /* 0x000f620000100000 */
[----:B------:R-:W-:-:S04]  /*1360*/  LOP3.LUT R0, R0, 0x1, RZ, 0xc0, !PT ;  /* 0x0000000100007812 */ /* 0x000fc800078ec0ff */
[----:B------:R-:W-:Y:S02]  /*1370*/  ISETP.NE.U32.AND P0, PT, R0, 0x1, PT ;  /* 0x000000010000780c */ /* 0x000fe40003f05070 */
[----:B0-----:R-:W-:Y:S02]  /*1380*/  @P1 LOP3.LUT R4, R3, 0x40, RZ, 0xfc, !PT ;  /* 0x0000004003041812 */ /* 0x001fe400078efcff */
[----:B------:R-:W3:Y:S04]  /*1390*/  LDL.U16 R3, [R1+0x32] ;  /* 0x0000320001037983 */ /* 0x000ee80000100400 */
[----:B------:R0:W-:Y:S05]  /*13a0*/  @P1 STL.U8 [R1+0x1], R4 ;  /* 0x0000010401001387 */ /* 0x0001ea0000100000 */
[----:B-1----:R-:W4:Y:S01]  /*13b0*/  @!P0 LDL.U8 R6, [R1+0x1] ;  /* 0x0000010001068983 */ /* 0x002f220000100000 */
[----:B-----5:R-:W-:-:S05]  /*13c0*/  @P6 LOP3.LUT R0, R5, 0x8, RZ, 0xfc, !PT ;  /* 0x0000000805006812 */ /* 0x020fca00078efcff */
[----:B------:R1:W-:Y:S04]  /*13d0*/  @P6 STL.U8 [R1], R0 ;  /* 0x0000000001006387 */ /* 0x0003e80000100000 */
[----:B------:R-:W2:Y:S01]  /*13e0*/  @P5 LDL.U8 R5, [R1] ;  /* 0x0000000001055983 */ /* 0x000ea20000100000 */
[----:B----4-:R-:W-:-:S05]  /*13f0*/  @!P0 LOP3.LUT R6, R6, 0x20, RZ, 0xfc, !PT ;  /* 0x0000002006068812 */ /* 0x010fca00078efcff */
[----:B------:R4:W-:Y:S01]  /*1400*/  @!P0 STL.U8 [R1+0x1], R6 ;  /* 0x0000010601008387 */ /* 0x0009e20000100000 */
[----:B---3--:R-:W-:Y:S02]  /*1410*/  R2P PR, R3.B1, 0x7 ;  /* 0x0000000703007804 */ /* 0x008fe40000001000 */
[----:B--2---:R-:W-:-:S11]  /*1420*/  @P5 LOP3.LUT R2, R5, 0x4, RZ, 0xfc, !PT ;  /* 0x0000000405025812 */ /* 0x004fd600078efcff */
[----:B------:R-:W2:Y:S04]  /*1430*/  @P2 LDL.U8 R8, [R1+0x1] ;  /* 0x0000010001082983 */ /* 0x000ea80000100000 */
[----:B------:R-:W-:Y:S04]  /*1440*/  @P5 STL.U8 [R1], R2 ;  /* 0x0000000201005387 */ /* 0x000fe80000100000 */
[----:B0-----:R-:W3:Y:S01]  /*1450*/  @P4 LDL.U8 R4, [R1] ;  /* 0x0000000001044983 */ /* 0x001ee20000100000 */
[----:B--2---:R-:W-:Y:S02]  /*1460*/  @P2 LOP3.LUT R8, R8, 0x10, RZ, 0xfc, !PT ;  /* 0x0000001008082812 */ /* 0x004fe400078efcff */
[----:B---3--:R-:W-:-:S03]  /*1470*/  @P4 LOP3.LUT R4, R4, 0x2, RZ, 0xfc, !PT ;  /* 0x0000000204044812 */ /* 0x008fc600078efcff */
[----:B------:R-:W-:Y:S04]  /*1480*/  @P2 STL.U8 [R1+0x1], R8 ;  /* 0x0000010801002387 */ /* 0x000fe80000100000 */
[----:B------:R-:W-:Y:S04]  /*1490*/  @P4 STL.U8 [R1], R4 ;  /* 0x0000000401004387 */ /* 0x000fe80000100000 */
[----:B------:R-:W4:Y:S04]  /*14a0*/  @P1 LDL.U8 R5, [R1+0x1] ;  /* 0x0000010001051983 */ /* 0x000f280000100000 */
[----:B-1----:R-:W2:Y:S01]  /*14b0*/  @P3 LDL.U8 R0, [R1] ;  /* 0x0000000001003983 */ /* 0x002ea20000100000 */
[----:B----4-:R-:W-:-:S03]  /*14c0*/  @P1 LOP3.LUT R6, R5, 0x8, RZ, 0xfc, !PT ;  /* 0x0000000805061812 */ /* 0x010fc600078efcff */
[----:B------:R-:W3:Y:S01]  /*14d0*/  LDL.U16 R5, [R1+0x34] ;  /* 0x0000340001057983 */ /* 0x000ee20000100400 */
[----:B--2---:R-:W-:-:S03]  /*14e0*/  @P3 LOP3.LUT R0, R0, 0x1, RZ, 0xfc, !PT ;  /* 0x0000000100003812 */ /* 0x004fc600078efcff */
[----:B------:R-:W-:Y:S04]  /*14f0*/  @P1 STL.U8 [R1+0x1], R6 ;  /* 0x0000010601001387 */ /* 0x000fe80000100000 */
[----:B------:R0:W-:Y:S01]  /*1500*/  @P3 STL.U8 [R1], R0 ;  /* 0x0000000001003387 */ /* 0x0001e20000100000 */
[----:B------:R-:W-:-:S03]  /*1510*/  R2P PR, R3, 0x7e ;  /* 0x0000007e03007804 */ /* 0x000fc60000000000 */
[----:B------:R-:W2:Y:S04]  /*1520*/  @P0 LDL.U8 R7, [R1+0x1] ;  /* 0x0000010001070983 */ /* 0x000ea80000100000 */
[----:B------:R-:W-:Y:S01]  /*1530*/  STL.U8 [R1+0x16], RZ ;  /* 0x000016ff01007387 */ /* 0x000fe20000100000 */
[----:B0-----:R-:W-:-:S03]  /*1540*/  LOP3.LUT R0, R3, 0x1, RZ, 0xc0, !PT ;  /* 0x0000000103007812 */ /* 0x001fc600078ec0ff */
[----:B------:R-:W-:Y:S04]  /*1550*/  STL.U8 [R1+0x17], RZ ;  /* 0x000017ff01007387 */ /* 0x000fe80000100000 */
[----:B------:R-:W4:Y:S04]  /*1560*/  @P5 LDL.U8 R2, [R1+0x2] ;  /* 0x0000020001025983 */ /* 0x000f280000100000 */
[----:B------:R-:W-:Y:S04]  /*1570*/  STL.U8 [R1+0x18], RZ ;  /* 0x000018ff01007387 */ /* 0x000fe80000100000 */
        /* <DEDUP_REMOVED lines=8> */
[----:B------:R-:W5:Y:S01]  /*1600*/  LDL.U8 R47, [R1] ;  /* 0x00000000012f7983 */ /* 0x000f620000100000 */
[----:B----4-:R-:W-:-:S05]  /*1610*/  @P5 LOP3.LUT R2, R2, 0x80, RZ, 0xfc, !PT ;  /* 0x0000008002025812 */ /* 0x010fca00078efcff */
[----:B------:R0:W-:Y:S04]  /*1620*/  @P5 STL.U8 [R1+0x2], R2 ;  /* 0x0000020201005387 */ /* 0x0001e80000100000 */
[----:B------:R-:W4:Y:S02]  /*1630*/  @P4 LDL.U8 R4, [R1+0x2] ;  /* 0x0000020001044983 */ /* 0x000f240000100000 */
[----:B----4-:R-:W-:-:S05]  /*1640*/  @P4 LOP3.LUT R4, R4, 0x40, RZ, 0xfc, !PT ;  /* 0x0000004004044812 */ /* 0x010fca00078efcff */
[----:B------:R1:W-:Y:S04]  /*1650*/  @P4 STL.U8 [R1+0x2], R4 ;  /* 0x0000020401004387 */ /* 0x0003e80000100000 */
[----:B------:R-:W4:Y:S02]  /*1660*/  @P3 LDL.U8 R8, [R1+0x2] ;  /* 0x0000020001083983 */ /* 0x000f240000100000 */
[----:B----4-:R-:W-:-:S05]  /*1670*/  @P3 LOP3.LUT R8, R8, 0x20, RZ, 0xfc, !PT ;  /* 0x0000002008083812 */ /* 0x010fca00078efcff */
[----:B------:R-:W-:Y:S04]  /*1680*/  @P3 STL.U8 [R1+0x2], R8 ;  /* 0x0000020801003387 */ /* 0x000fe80000100000 */
[----:B------:R-:W4:Y:S01]  /*1690*/  @P2 LDL.U8 R6, [R1+0x2] ;  /* 0x0000020001062983 */ /* 0x000f220000100000 */
[----:B------:R-:W-:Y:S02]  /*16a0*/  ISETP.NE.U32.AND P4, PT, R0, 0x1, PT ;  /* 0x000000010000780c */ /* 0x000fe40003f85070 */
[----:B----4-:R-:W-:-:S05]  /*16b0*/  @P2 LOP3.LUT R6, R6, 0x10, RZ, 0xfc, !PT ;  /* 0x0000001006062812 */ /* 0x010fca00078efcff */
[----:B------:R4:W-:Y:S04]  /*16c0*/  @P2 STL.U8 [R1+0x2], R6 ;  /* 0x0000020601002387 */ /* 0x0009e80000100000 */
[----:B------:R-:W0:Y:S01]  /*16d0*/  @P1 LDL.U8 R16, [R1+0x2] ;  /* 0x0000020001101983 */ /* 0x000e220000100000 */
[----:B--2---:R-:W-:Y:S02]  /*16e0*/  @P0 LOP3.LUT R0, R7, 0x4, RZ, 0xfc, !PT ;  /* 0x0000000407000812 */ /* 0x004fe400078efcff */
[----:B------:R-:W-:Y:S02]  /*16f0*/  LOP3.LUT P3, RZ, R3, 0x80, RZ, 0xc0, !PT ;  /* 0x0000008003ff7812 */ /* 0x000fe4000786c0ff */
[----:B0-----:R-:W-:-:S05]  /*1700*/  @P1 LOP3.LUT R2, R16, 0x8, RZ, 0xfc, !PT ;  /* 0x0000000810021812 */ /* 0x001fca00078efcff */
[----:B------:R0:W-:Y:S04]  /*1710*/  @P1 STL.U8 [R1+0x2], R2 ;  /* 0x0000020201001387 */ /* 0x0001e80000100000 */
[----:B-1----:R-:W2:Y:S04]  /*1720*/  @!P4 LDL.U8 R4, [R1+0x2] ;  /* 0x000002000104c983 */ /* 0x002ea80000100000 */
[----:B------:R1:W-:Y:S01]  /*1730*/  @P0 STL.U8 [R1+0x1], R0 ;  /* 0x0000010001000387 */ /* 0x0003e20000100000 */
[----:B---3--:R-:W-:-:S03]  /*1740*/  R2P PR, R5.B1, 0x7 ;  /* 0x0000000705007804 */ /* 0x008fc60000001000 */
[----:B----4-:R-:W0:Y:S10]  /*1750*/  @P3 LDL.U8 R6, [R1+0x1] ;  /* 0x0000010001063983 */ /* 0x010e340000100000 */
[----:B------:R-:W3:Y:S01]  /*1760*/  @P0 LDL.U8 R3, [R1+0x3] ;  /* 0x0000030001030983 */ /* 0x000ee20000100000 */
[----:B--2---:R-:W-:-:S05]  /*1770*/  @!P4 LOP3.LUT R4, R4, 0x4, RZ, 0xfc, !PT ;  /* 0x000000040404c812 */ /* 0x004fca00078efcff */
[----:B------:R2:W-:Y:S04]  /*1780*/  @!P4 STL.U8 [R1+0x2], R4 ;  /* 0x000002040100c387 */ /* 0x0005e80000100000 */
[----:B------:R-:W4:Y:S01]  /*1790*/  @P2 LDL.U8 R7, [R1+0x2] ;  /* 0x0000020001072983 */ /* 0x000f220000100000 */
[----:B------:R-:W-:Y:S02]  /*17a0*/  LOP3.LUT P4, RZ, R5, 0x80, RZ, 0xc0, !PT ;  /* 0x0000008005ff7812 */ /* 0x000fe4000788c0ff */
[----:B0-----:R-:W-:Y:S02]  /*17b0*/  @P3 LOP3.LUT R2, R6, 0x2, RZ, 0xfc, !PT ;  /* 0x0000000206023812 */ /* 0x001fe400078efcff */
[----:B---3--:R-:W-:-:S03]  /*17c0*/  @P0 LOP3.LUT R8, R3, 0x80, RZ, 0xfc, !PT ;  /* 0x0000008003080812 */ /* 0x008fc600078efcff */
[----:B------:R0:W-:Y:S04]  /*17d0*/  @P3 STL.U8 [R1+0x1], R2 ;  /* 0x0000010201003387 */ /* 0x0001e80000100000 */
[----:B------:R-:W-:Y:S04]  /*17e0*/  @P0 STL.U8 [R1+0x3], R8 ;  /* 0x0000030801000387 */ /* 0x000fe80000100000 */
[----:B-1----:R-:W3:Y:S04]  /*17f0*/  @P6 LDL.U8 R0, [R1+0x1] ;  /* 0x0000010001006983 */ /* 0x002ee80000100000 */
[----:B------:R-:W5:Y:S01]  /*1800*/  @P4 LDL.U8 R16, [R1+0x3] ;  /* 0x0000030001104983 */ /* 0x000f620000100000 */
[----:B----4-:R-:W-:-:S05]  /*1810*/  @P2 LOP3.LUT R6, R7, 0x2, RZ, 0xfc, !PT ;  /* 0x0000000207062812 */ /* 0x010fca00078efcff */
[----:B------:R1:W-:Y:S04]  /*1820*/  @P2 STL.U8 [R1+0x2], R6 ;  /* 0x0000020601002387 */ /* 0x0003e80000100000 */
[----:B--2---:R-:W2:Y:S01]  /*1830*/  @P1 LDL.U8 R4, [R1+0x2] ;  /* 0x0000020001041983 */ /* 0x004ea20000100000 */
[----:B---3--:R-:W-:Y:S02]  /*1840*/  @P6 LOP3.LUT R0, R0, 0x1, RZ, 0xfc, !PT ;  /* 0x0000000100006812 */ /* 0x008fe400078efcff */
[----:B-----5:R-:W-:-:S03]  /*1850*/  @P4 LOP3.LUT R16, R16, 0x40, RZ, 0xfc, !PT ;  /* 0x0000004010104812 */ /* 0x020fc600078efcff */
[----:B------:R3:W-:Y:S04]  /*1860*/  @P6 STL.U8 [R1+0x1], R0 ;  /* 0x0000010001006387 */ /* 0x0007e80000100000 */
[----:B------:R-:W-:Y:S01]  /*1870*/  @P4 STL.U8 [R1+0x3], R16 ;  /* 0x0000031001004387 */ /* 0x000fe20000100000 */
[----:B--2---:R-:W-:-:S05]  /*1880*/  @P1 LOP3.LUT R4, R4, 0x1, RZ, 0xfc, !PT ;  /* 0x0000000104041812 */ /* 0x004fca00078efcff */
[----:B------:R2:W-:Y:S01]  /*1890*/  @P1 STL.U8 [R1+0x2], R4 ;  /* 0x0000020401001387 */ /* 0x0005e20000100000 */
[----:B------:R-:W-:-:S13]  /*18a0*/  R2P PR, R5, 0x7e ;  /* 0x0000007e05007804 */ /* 0x000fda0000000000 */
[----:B0-----:R-:W4:Y:S02]  /*18b0*/  @P6 LDL.U8 R2, [R1+0x3] ;  /* 0x0000030001026983 */ /* 0x001f240000100000 */
[----:B----4-:R-:W-:-:S05]  /*18c0*/  @P6 LOP3.LUT R2, R2, 0x20, RZ, 0xfc, !PT ;  /* 0x0000002002026812 */ /* 0x010fca00078efcff */
[----:B------:R0:W-:Y:S04]  /*18d0*/  @P6 STL.U8 [R1+0x3], R2 ;  /* 0x0000030201006387 */ /* 0x0001e80000100000 */
[----:B-1----:R-:W4:Y:S02]  /*18e0*/  @P5 LDL.U8 R6, [R1+0x3] ;  /* 0x0000030001065983 */ /* 0x002f240000100000 */
[----:B----4-:R-:W-:-:S05]  /*18f0*/  @P5 LOP3.LUT R6, R6, 0x10, RZ, 0xfc, !PT ;  /* 0x0000001006065812 */ /* 0x010fca00078efcff */
[----:B------:R1:W-:Y:S04]  /*1900*/  @P5 STL.U8 [R1+0x3], R6 ;  /* 0x0000030601005387 */ /* 0x0003e80000100000 */
[----:B------:R-:W3:Y:S02]  /*1910*/  @P4 LDL.U8 R3, [R1+0x3] ;  /* 0x0000030001034983 */ /* 0x000ee40000100000 */
[----:B---3--:R-:W-:-:S05]  /*1920*/  @P4 LOP3.LUT R0, R3, 0x8, RZ, 0xfc, !PT ;  /* 0x0000000803004812 */ /* 0x008fca00078efcff */
[----:B------:R3:W-:Y:S04]  /*1930*/  @P4 STL.U8 [R1+0x3], R0 ;  /* 0x0000030001004387 */ /* 0x0007e80000100000 */
[----:B--2---:R-:W2:Y:S02]  /*1940*/  @P3 LDL.U8 R4, [R1+0x3] ;  /* 0x0000030001043983 */ /* 0x004ea40000100000 */
[----:B--2---:R-:W-:-:S05]  /*1950*/  @P3 LOP3.LUT R4, R4, 0x4, RZ, 0xfc, !PT ;  /* 0x0000000404043812 */ /* 0x004fca00078efcff */
[----:B------:R2:W-:Y:S04]  /*1960*/  @P3 STL.U8 [R1+0x3], R4 ;  /* 0x0000030401003387 */ /* 0x0005e80000100000 */
[----:B------:R-:W0:Y:S01]  /*1970*/  @P2 LDL.U8 R3, [R1+0x3] ;  /* 0x0000030001032983 */ /* 0x000e220000100000 */
[----:B------:R-:W-:-:S04]  /*1980*/  LOP3.LUT R5, R5, 0x1, RZ, 0xc0, !PT ;  /* 0x0000000105057812 */ /* 0x000fc800078ec0ff */
[----:B------:R-:W-:Y:S02]  /*1990*/  ISETP.NE.U32.AND P3, PT, R5, 0x1, PT ;  /* 0x000000010500780c */ /* 0x000fe40003f65070 */
[----:B------:R-:W4:Y:S01]  /*19a0*/  LDL.U16 R5, [R1+0x36] ;  /* 0x0000360001057983 */ /* 0x000f220000100400 */
[----:B0-----:R-:W-:-:S10]  /*19b0*/  @P2 LOP3.LUT R2, R3, 0x2, RZ, 0xfc, !PT ;  /* 0x0000000203022812 */ /* 0x001fd400078efcff */
[----:B------:R-:W2:Y:S04]  /*19c0*/  @!P3 LDL.U8 R3, [R1+0x4] ;  /* 0x000004000103b983 */ /* 0x000ea80000100000 */
[----:B------:R0:W-:Y:S04]  /*19d0*/  @P2 STL.U8 [R1+0x3], R2 ;  /* 0x0000030201002387 */ /* 0x0001e80000100000 */
[----:B-1----:R-:W3:Y:S02]  /*19e0*/  @P1 LDL.U8 R6, [R1+0x3] ;  /* 0x0000030001061983 */ /* 0x002ee40000100000 */
[----:B---3--:R-:W-:-:S05]  /*19f0*/  @P1 LOP3.LUT R0, R6, 0x1, RZ, 0xfc, !PT ;  /* 0x0000000106001812 */ /* 0x008fca00078efcff */
[----:B------:R1:W-:Y:S01]  /*1a00*/  @P1 STL.U8 [R1+0x3], R0 ;  /* 0x0000030001001387 */ /* 0x0003e20000100000 */
[----:B----4-:R-:W-:Y:S02]  /*1a10*/  R2P PR, R5.B1, 0x7 ;  /* 0x0000000705007804 */ /* 0x010fe40000001000 */
[----:B--2---:R-:W-:Y:S01]  /*1a20*/  @!P3 LOP3.LUT R4, R3, 0x80, RZ, 0xfc, !PT ;  /* 0x000000800304b812 */ /* 0x004fe200078efcff */
[----:B------:R-:W2:Y:S04]  /*1a30*/  LDL.U8 R45, [R1+0x3] ;  /* 0x00000300012d7983 */ /* 0x000ea80000100000 */
[----:B------:R3:W-:Y:S06]  /*1a40*/  @!P3 STL.U8 [R1+0x4], R4 ;  /* 0x000004040100b387 */ /* 0x0007ec0000100000 */
[----:B------:R-:W0:Y:S02]  /*1a50*/  @P2 LDL.U8 R3, [R1+0x4] ;  /* 0x0000040001032983 */ /* 0x000e240000100000 */
[----:B0-----:R-:W-:-:S05]  /*1a60*/  @P2 LOP3.LUT R2, R3, 0x40, RZ, 0xfc, !PT ;  /* 0x0000004003022812 */ /* 0x001fca00078efcff */
[----:B------:R-:W-:Y:S04]  /*1a70*/  @P2 STL.U8 [R1+0x4], R2 ;  /* 0x0000040201002387 */ /* 0x000fe80000100000 */
[----:B------:R-:W4:Y:S02]  /*1a80*/  @P1 LDL.U8 R6, [R1+0x4] ;  /* 0x0000040001061983 */ /* 0x000f240000100000 */
[----:B----4-:R-:W-:-:S05]  /*1a90*/  @P1 LOP3.LUT R6, R6, 0x20, RZ, 0xfc, !PT ;  /* 0x0000002006061812 */ /* 0x010fca00078efcff */
[----:B------:R0:W-:Y:S01]  /*1aa0*/  @P1 STL.U8 [R1+0x4], R6 ;  /* 0x0000040601001387 */ /* 0x0001e20000100000 */
[----:B------:R-:W-:-:S13]  /*1ab0*/  R2P PR, R5, 0x7e ;  /* 0x0000007e05007804 */ /* 0x000fda0000000000 */
[----:B-1----:R-:W4:Y:S02]  /*1ac0*/  @P3 LDL.U8 R0, [R1+0x5] ;  /* 0x0000050001003983 */ /* 0x002f240000100000 */
[----:B----4-:R-:W-:Y:S02]  /*1ad0*/  @P3 LOP3.LUT R8, R0, 0x80, RZ, 0xfc, !PT ;  /* 0x0000008000083812 */ /* 0x010fe400078efcff */
[----:B------:R-:W4:Y:S04]  /*1ae0*/  @P0 LDL.U8 R0, [R1+0x4] ;  /* 0x0000040001000983 */ /* 0x000f280000100000 */
[----:B------:R-:W-:Y:S04]  /*1af0*/  @P3 STL.U8 [R1+0x5], R8 ;  /* 0x0000050801003387 */ /* 0x000fe80000100000 */
[----:B---3--:R-:W3:Y:S01]  /*1b00*/  @P2 LDL.U8 R4, [R1+0x5] ;  /* 0x0000050001042983 */ /* 0x008ee20000100000 */
[----:B----4-:R-:W-:-:S05]  /*1b10*/  @P0 LOP3.LUT R0, R0, 0x10, RZ, 0xfc, !PT ;  /* 0x0000001000000812 */ /* 0x010fca00078efcff */
[----:B------:R1:W-:Y:S01]  /*1b20*/  @P0 STL.U8 [R1+0x4], R0 ;  /* 0x0000040001000387 */ /* 0x0003e20000100000 */
[----:B------:R-:W-:Y:S02]  /*1b30*/  LOP3.LUT P0, RZ, R5, 0x80, RZ, 0xc0, !PT ;  /* 0x0000008005ff7812 */ /* 0x000fe4000780c0ff */
[----:B---3--:R-:W-:-:S05]  /*1b40*/  @P2 LOP3.LUT R4, R4, 0x40, RZ, 0xfc, !PT ;  /* 0x0000004004042812 */ /* 0x008fca00078efcff */
[----:B------:R3:W-:Y:S04]  /*1b50*/  @P2 STL.U8 [R1+0x5], R4 ;  /* 0x0000050401002387 */ /* 0x0007e80000100000 */
[----:B0-----:R-:W4:Y:S04]  /*1b60*/  @P1 LDL.U8 R6, [R1+0x5] ;  /* 0x0000050001061983 */ /* 0x001f280000100000 */
[----:B------:R-:W5:Y:S01]  /*1b70*/  @P0 LDL.U8 R2, [R1+0x4] ;  /* 0x0000040001020983 */ /* 0x000f620000100000 */
[----:B------:R-:W-:-:S04]  /*1b80*/  LOP3.LUT R5, R5, 0x1, RZ, 0xc0, !PT ;  /* 0x0000000105057812 */ /* 0x000fc800078ec0ff */
[----:B------:R-:W-:Y:S02]  /*1b90*/  ISETP.NE.U32.AND P3, PT, R5, 0x1, PT ;  /* 0x000000010500780c */ /* 0x000fe40003f65070 */
[----:B----4-:R-:W-:Y:S02]  /*1ba0*/  @P1 LOP3.LUT R6, R6, 0x20, RZ, 0xfc, !PT ;  /* 0x0000002006061812 */ /* 0x010fe400078efcff */
[----:B-----5:R-:W-:-:S03]  /*1bb0*/  @P0 LOP3.LUT R2, R2, 0x8, RZ, 0xfc, !PT ;  /* 0x0000000802020812 */ /* 0x020fc600078efcff */
[----:B------:R-:W-:Y:S04]  /*1bc0*/  @P1 STL.U8 [R1+0x5], R6 ;  /* 0x0000050601001387 */ /* 0x000fe80000100000 */
[----:B------:R0:W-:Y:S04]  /*1bd0*/  @P0 STL.U8 [R1+0x4], R2 ;  /* 0x0000040201000387 */ /* 0x0001e80000100000 */
[----:B------:R-:W1:Y:S04]  /*1be0*/  @P6 LDL.U8 R3, [R1+0x4] ;  /* 0x0000040001036983 */ /* 0x000e680000100000 */
[----:B------:R-:W3:Y:S01]  /*1bf0*/  @!P3 LDL.U8 R5, [R1+0x5] ;  /* 0x000005000105b983 */ /* 0x000ee20000100000 */
[----:B------:R-:W-:-:S02]  /*1c00*/  R2P PR, R21.B1, 0x7 ;  /* 0x0000000715007804 */ /* 0x000fc40000001000 */
[----:B-1----:R-:W-:Y:S02]  /*1c10*/  @P6 LOP3.LUT R0, R3, 0x4, RZ, 0xfc, !PT ;  /* 0x0000000403006812 */ /* 0x002fe400078efcff */
[----:B---3--:R-:W-:-:S03]  /*1c20*/  @!P3 LOP3.LUT R4, R5, 0x10, RZ, 0xfc, !PT ;  /* 0x000000100504b812 */ /* 0x008fc600078efcff */
[----:B------:R1:W-:Y:S04]  /*1c30*/  @P6 STL.U8 [R1+0x4], R0 ;  /* 0x0000040001006387 */ /* 0x0003e80000100000 */
[----:B------:R-:W-:Y:S04]  /*1c40*/  @!P3 STL.U8 [R1+0x5], R4 ;  /* 0x000005040100b387 */ /* 0x000fe80000100000 */
[----:B------:R-:W0:Y:S04]  /*1c50*/  @P5 LDL.U8 R3, [R1+0x4] ;  /* 0x0000040001035983 */ /* 0x000e280000100000 */
[----:B------:R-:W3:Y:S04]  /*1c60*/  @P2 LDL.U8 R8, [R1+0x5] ;  /* 0x0000050001082983 */ /* 0x000ee80000100000 */
[----:B------:R-:W4:Y:S01]  /*1c70*/  LDL.U16 R5, [R1+0x3a] ;  /* 0x00003a0001057983 */ /* 0x000f220000100400 */
[----:B0-----:R-:W-:-:S02]  /*1c80*/  @P5 LOP3.LUT R2, R3, 0x2, RZ, 0xfc, !PT ;  /* 0x0000000203025812 */ /* 0x001fc400078efcff */
[----:B---3--:R-:W-:-:S03]  /*1c90*/  @P2 LOP3.LUT R8, R8, 0x8, RZ, 0xfc, !PT ;  /* 0x0000000808082812 */ /* 0x008fc600078efcff */
[----:B------:R0:W-:Y:S04]  /*1ca0*/  @P5 STL.U8 [R1+0x4], R2 ;  /* 0x0000040201005387 */ /* 0x0001e80000100000 */
[----:B------:R3:W-:Y:S04]  /*1cb0*/  @P2 STL.U8 [R1+0x5], R8 ;  /* 0x0000050801002387 */ /* 0x0007e80000100000 */
[----:B------:R-:W1:Y:S04]  /*1cc0*/  @P4 LDL.U8 R3, [R1+0x4] ;  /* 0x0000040001034983 */ /* 0x000e680000100000 */
[----:B------:R-:W5:Y:S01]  /*1cd0*/  @P1 LDL.U8 R6, [R1+0x5] ;  /* 0x0000050001061983 */ /* 0x000f620000100000 */
[----:B-1----:R-:W-:-:S02]  /*1ce0*/  @P4 LOP3.LUT R0, R3, 0x1, RZ, 0xfc, !PT ;  /* 0x0000000103004812 */ /* 0x002fc400078efcff */
[----:B-----5:R-:W-:-:S03]  /*1cf0*/  @P1 LOP3.LUT R6, R6, 0x4, RZ, 0xfc, !PT ;  /* 0x0000000406061812 */ /* 0x020fc600078efcff */
[----:B------:R-:W-:Y:S04]  /*1d00*/  @P4 STL.U8 [R1+0x4], R0 ;  /* 0x0000040001004387 */ /* 0x000fe80000100000 */
[----:B------:R1:W-:Y:S01]  /*1d10*/  @P1 STL.U8 [R1+0x5], R6 ;  /* 0x0000050601001387 */ /* 0x0003e20000100000 */
[----:B------:R-:W-:-:S13]  /*1d20*/  R2P PR, R21, 0x7e ;  /* 0x0000007e15007804 */ /* 0x000fda0000000000 */
[----:B------:R-:W0:Y:S02]  /*1d30*/  @P6 LDL.U8 R3, [R1+0x6] ;  /* 0x0000060001036983 */ /* 0x000e240000100000 */
[----:B0-----:R-:W-:-:S05]  /*1d40*/  @P6 LOP3.LUT R2, R3, 0x80, RZ, 0xfc, !PT ;  /* 0x0000008003026812 */ /* 0x001fca00078efcff */
[----:B------:R0:W-:Y:S04]  /*1d50*/  @P6 STL.U8 [R1+0x6], R2 ;  /* 0x0000060201006387 */ /* 0x0001e80000100000 */
[----:B------:R-:W5:Y:S02]  /*1d60*/  @P5 LDL.U8 R4, [R1+0x6] ;  /* 0x0000060001045983 */ /* 0x000f640000100000 */
[----:B-----5:R-:W-:-:S05]  /*1d70*/  @P5 LOP3.LUT R4, R4, 0x40, RZ, 0xfc, !PT ;  /* 0x0000004004045812 */ /* 0x020fca00078efcff */
[----:B------:R5:W-:Y:S04]  /*1d80*/  @P5 STL.U8 [R1+0x6], R4 ;  /* 0x0000060401005387 */ /* 0x000be80000100000 */
[----:B---3--:R-:W3:Y:S02]  /*1d90*/  @P4 LDL.U8 R8, [R1+0x6] ;  /* 0x0000060001084983 */ /* 0x008ee40000100000 */
[----:B---3--:R-:W-:-:S05]  /*1da0*/  @P4 LOP3.LUT R8, R8, 0x20, RZ, 0xfc, !PT ;  /* 0x0000002008084812 */ /* 0x008fca00078efcff */
[----:B------:R-:W-:Y:S04]  /*1db0*/  @P4 STL.U8 [R1+0x6], R8 ;  /* 0x0000060801004387 */ /* 0x000fe80000100000 */
[----:B-1----:R-:W3:Y:S02]  /*1dc0*/  @P3 LDL.U8 R6, [R1+0x6] ;  /* 0x0000060001063983 */ /* 0x002ee40000100000 */
[----:B---3--:R-:W-:-:S05]  /*1dd0*/  @P3 LOP3.LUT R6, R6, 0x10, RZ, 0xfc, !PT ;  /* 0x0000001006063812 */ /* 0x008fca00078efcff */
[----:B------:R1:W-:Y:S04]  /*1de0*/  @P3 STL.U8 [R1+0x6], R6 ;  /* 0x0000060601003387 */ /* 0x0003e80000100000 */
[----:B------:R-:W0:Y:S02]  /*1df0*/  @P2 LDL.U8 R0, [R1+0x6] ;  /* 0x0000060001002983 */ /* 0x000e240000100000 */
[----:B0-----:R-:W-:Y:S02]  /*1e00*/  @P2 LOP3.LUT R2, R0, 0x8, RZ, 0xfc, !PT ;  /* 0x0000000800022812 */ /* 0x001fe400078efcff */
[----:B------:R-:W3:Y:S04]  /*1e10*/  @P0 LDL.U8 R0, [R1+0x5] ;  /* 0x0000050001000983 */ /* 0x000ee80000100000 */
[----:B------:R0:W-:Y:S04]  /*1e20*/  @P2 STL.U8 [R1+0x6], R2 ;  /* 0x0000060201002387 */ /* 0x0001e80000100000 */
[----:B-----5:R-:W5:Y:S01]  /*1e30*/  @P1 LDL.U8 R4, [R1+0x6] ;  /* 0x0000060001041983 */ /* 0x020f620000100000 */
[----:B---3--:R-:W-:-:S02]  /*1e40*/  @P0 LOP3.LUT R0, R0, 0x2, RZ, 0xfc, !PT ;  /* 0x0000000200000812 */ /* 0x008fc400078efcff */
[----:B-----5:R-:W-:-:S03]  /*1e50*/  @P1 LOP3.LUT R4, R4, 0x4, RZ, 0xfc, !PT ;  /* 0x0000000404041812 */ /* 0x020fc600078efcff */
[----:B------:R3:W-:Y:S04]  /*1e60*/  @P0 STL.U8 [R1+0x5], R0 ;  /* 0x0000050001000387 */ /* 0x0007e80000100000 */
[----:B------:R5:W-:Y:S01]  /*1e70*/  @P1 STL.U8 [R1+0x6], R4 ;  /* 0x0000060401001387 */ /* 0x000be20000100000 */
[----:B----4-:R-:W-:-:S13]  /*1e80*/  R2P PR, R5.B1, 0x7 ;  /* 0x0000000705007804 */ /* 0x010fda0000001000 */
[----:B-1----:R-:W4:Y:S01]  /*1e90*/  @P1 LDL.U8 R6, [R1+0x7] ;  /* 0x0000070001061983 */ /* 0x002f220000100000 */
[----:B------:R-:W-:-:S04]  /*1ea0*/  LOP3.LUT R3, R21, 0x1, RZ, 0xc0, !PT ;  /* 0x0000000115037812 */ /* 0x000fc800078ec0ff */
[----:B------:R-:W-:-:S13]  /*1eb0*/  ISETP.NE.U32.AND P3, PT, R3, 0x1, PT ;  /* 0x000000010300780c */ /* 0x000fda0003f65070 */
[----:B0-----:R-:W3:Y:S01]  /*1ec0*/  @!P3 LDL.U8 R2, [R1+0x6] ;  /* 0x000006000102b983 */ /* 0x001ee20000100000 */
[----:B----4-:R-:W-:-:S05]  /*1ed0*/  @P1 LOP3.LUT R6, R6, 0x80, RZ, 0xfc, !PT ;  /* 0x0000008006061812 */ /* 0x010fca00078efcff */
[----:B------:R0:W-:Y:S04]  /*1ee0*/  @P1 STL.U8 [R1+0x7], R6 ;  /* 0x0000070601001387 */ /* 0x0001e80000100000 */
[----:B------:R-:W5:Y:S01]  /*1ef0*/  @P0 LDL.U8 R3, [R1+0x7] ;  /* 0x0000070001030983 */ /* 0x000f620000100000 */
[----:B------:R-:W-:Y:S02]  /*1f00*/  LOP3.LUT P1, RZ, R5, 0x80, RZ, 0xc0, !PT ;  /* 0x0000008005ff7812 */ /* 0x000fe4000782c0ff */
[----:B---3--:R-:W-:-:S05]  /*1f10*/  @!P3 LOP3.LUT R0, R2, 0x2, RZ, 0xfc, !PT ;  /* 0x000000020200b812 */ /* 0x008fca00078efcff */
[----:B------:R1:W-:Y:S04]  /*1f20*/  @!P3 STL.U8 [R1+0x6], R0 ;  /* 0x000006000100b387 */ /* 0x0003e80000100000 */
[----:B------:R-:W3:Y:S01]  /*1f30*/  @P2 LDL.U8 R2, [R1+0x6] ;  /* 0x0000060001022983 */ /* 0x000ee20000100000 */
[----:B-----5:R-:W-:-:S05]  /*1f40*/  @P0 LOP3.LUT R4, R3, 0x40, RZ, 0xfc, !PT ;  /* 0x0000004003040812 */ /* 0x020fca00078efcff */
[----:B------:R4:W-:Y:S04]  /*1f50*/  @P0 STL.U8 [R1+0x7], R4 ;  /* 0x0000070401000387 */ /* 0x0009e80000100000 */
[----:B------:R-:W5:Y:S01]  /*1f60*/  @P1 LDL.U8 R8, [R1+0x7] ;  /* 0x0000070001081983 */ /* 0x000f620000100000 */
[----:B---3--:R-:W-:-:S05]  /*1f70*/  @P2 LOP3.LUT R2, R2, 0x1, RZ, 0xfc, !PT ;  /* 0x0000000102022812 */ /* 0x008fca00078efcff */
[----:B------:R3:W-:Y:S01]  /*1f80*/  @P2 STL.U8 [R1+0x6], R2 ;  /* 0x0000060201002387 */ /* 0x0007e20000100000 */
[----:B-----5:R-:W-:-:S05]  /*1f90*/  @P1 LOP3.LUT R8, R8, 0x20, RZ, 0xfc, !PT ;  /* 0x0000002008081812 */ /* 0x020fca00078efcff */
[----:B------:R-:W-:Y:S01]  /*1fa0*/  @P1 STL.U8 [R1+0x7], R8 ;  /* 0x0000070801001387 */ /* 0x000fe20000100000 */
[----:B------:R-:W-:-:S13]  /*1fb0*/  R2P PR, R5, 0x7e ;  /* 0x0000007e05007804 */ /* 0x000fda0000000000 */
[----:B0-----:R-:W5:Y:S04]  /*1fc0*/  @P6 LDL.U8 R6, [R1+0x7] ;  /* 0x0000070001066983 */ /* 0x001f680000100000 */
[----:B------:R-:W2:Y:S01]  /*1fd0*/  @P1 LDL.U8 R3, [R1+0x8] ;  /* 0x0000080001031983 */ /* 0x000ea20000100000 */
[----:B-----5:R-:W-:-:S05]  /*1fe0*/  @P6 LOP3.LUT R6, R6, 0x10, RZ, 0xfc, !PT ;  /* 0x0000001006066812 */ /* 0x020fca00078efcff */
[----:B------:R2:W-:Y:S04]  /*1ff0*/  @P6 STL.U8 [R1+0x7], R6 ;  /* 0x0000070601006387 */ /* 0x0005e80000100000 */
[----:B-1----:R-:W5:Y:S02]  /*2000*/  @P5 LDL.U8 R0, [R1+0x7] ;  /* 0x0000070001005983 */ /* 0x002f640000100000 */
[----:B-----5:R-:W-:-:S05]  /*2010*/  @P5 LOP3.LUT R0, R0, 0x8, RZ, 0xfc, !PT ;  /* 0x0000000800005812 */ /* 0x020fca00078efcff */
[----:B------:R-:W-:Y:S04]  /*2020*/  @P5 STL.U8 [R1+0x7], R0 ;  /* 0x0000070001005387 */ /* 0x000fe80000100000 */
[----:B----4-:R-:W4:Y:S02]  /*2030*/  @P4 LDL.U8 R4, [R1+0x7] ;  /* 0x0000070001044983 */ /* 0x010f240000100000 */
[----:B----4-:R-:W-:-:S05]  /*2040*/  @P4 LOP3.LUT R4, R4, 0x4, RZ, 0xfc, !PT ;  /* 0x0000000404044812 */ /* 0x010fca00078efcff */
[----:B------:R0:W-:Y:S04]  /*2050*/  @P4 STL.U8 [R1+0x7], R4 ;  /* 0x0000070401004387 */ /* 0x0001e80000100000 */
[----:B---3--:R-:W3:Y:S01]  /*2060*/  @P3 LDL.U8 R2, [R1+0x7] ;  /* 0x0000070001023983 */ /* 0x008ee20000100000 */
[----:B------:R-:W-:-:S04]  /*2070*/  LOP3.LUT R5, R5, 0x1, RZ, 0xc0, !PT ;  /* 0x0000000105057812 */ /* 0x000fc800078ec0ff */
[----:B------:R-:W-:Y:S02]  /*2080*/  ISETP.NE.U32.AND P4, PT, R5, 0x1, PT ;  /* 0x000000010500780c */ /* 0x000fe40003f85070 */
[----:B------:R-:W4:Y:S01]  /*2090*/  LDL.U16 R5, [R1+0x3c] ;  /* 0x00003c0001057983 */ /* 0x000f220000100400 */
[----:B--2---:R-:W-:-:S05]  /*20a0*/  @P1 LOP3.LUT R6, R3, 0x80, RZ, 0xfc, !PT ;  /* 0x0000008003061812 */ /* 0x004fca00078efcff */
[----:B------:R-:W-:Y:S05]  /*20b0*/  @P1 STL.U8 [R1+0x8], R6 ;  /* 0x0000080601001387 */ /* 0x000fea0000100000 */
[----:B0-----:R-:W2:Y:S01]  /*20c0*/  @!P4 LDL.U8 R4, [R1+0x8] ;  /* 0x000008000104c983 */ /* 0x001ea20000100000 */
[----:B---3--:R-:W-:-:S05]  /*20d0*/  @P3 LOP3.LUT R2, R2, 0x2, RZ, 0xfc, !PT ;  /* 0x0000000202023812 */ /* 0x008fca00078efcff */
[----:B------:R0:W-:Y:S04]  /*20e0*/  @P3 STL.U8 [R1+0x7], R2 ;  /* 0x0000070201003387 */ /* 0x0001e80000100000 */
[----:B------:R-:W3:Y:S01]  /*20f0*/  @P2 LDL.U8 R0, [R1+0x7] ;  /* 0x0000070001002983 */ /* 0x000ee20000100000 */
[----:B--2---:R-:W-:-:S05]  /*2100*/  @!P4 LOP3.LUT R4, R4, 0x40, RZ, 0xfc, !PT ;  /* 0x000000400404c812 */ /* 0x004fca00078efcff */
[----:B------:R-:W-:Y:S01]  /*2110*/  @!P4 STL.U8 [R1+0x8], R4 ;  /* 0x000008040100c387 */ /* 0x000fe20000100000 */
[----:B---3--:R-:W-:-:S05]  /*2120*/  @P2 LOP3.LUT R0, R0, 0x1, RZ, 0xfc, !PT ;  /* 0x0000000100002812 */ /* 0x008fca00078efcff */
[----:B------:R1:W-:Y:S01]  /*2130*/  @P2 STL.U8 [R1+0x7], R0 ;  /* 0x0000070001002387 */ /* 0x0003e20000100000 */
[----:B----4-:R-:W-:-:S13]  /*2140*/  R2P PR, R5.B1, 0x7 ;  /* 0x0000000705007804 */ /* 0x010fda0000001000 */
[----:B0-----:R-:W2:Y:S02]  /*2150*/  @P2 LDL.U8 R2, [R1+0x8] ;  /* 0x0000080001022983 */ /* 0x001ea40000100000 */
[----:B--2---:R-:W-:-:S05]  /*2160*/  @P2 LOP3.LUT R2, R2, 0x20, RZ, 0xfc, !PT ;  /* 0x0000002002022812 */ /* 0x004fca00078efcff */
[----:B------:R0:W-:Y:S04]  /*2170*/  @P2 STL.U8 [R1+0x8], R2 ;  /* 0x0000080201002387 */ /* 0x0001e80000100000 */
[----:B------:R-:W2:Y:S02]  /*2180*/  @P1 LDL.U8 R3, [R1+0x8] ;  /* 0x0000080001031983 */ /* 0x000ea40000100000 */
[----:B--2---:R-:W-:-:S05]  /*2190*/  @P1 LOP3.LUT R6, R3, 0x10, RZ, 0xfc, !PT ;  /* 0x0000001003061812 */ /* 0x004fca00078efcff */
[----:B------:R-:W-:Y:S01]  /*21a0*/  @P1 STL.U8 [R1+0x8], R6 ;  /* 0x0000080601001387 */ /* 0x000fe20000100000 */
[----:B------:R-:W-:-:S03]  /*21b0*/  R2P PR, R5, 0x7e ;  /* 0x0000007e05007804 */ /* 0x000fc60000000000 */
[----:B------:R-:W2:Y:S10]  /*21c0*/  @P0 LDL.U8 R3, [R1+0x8] ;  /* 0x0000080001030983 */ /* 0x000eb40000100000 */
[----:B-1----:R-:W3:Y:S02]  /*21d0*/  @P4 LDL.U8 R0, [R1+0x9] ;  /* 0x0000090001004983 */ /* 0x002ee40000100000 */
[----:B---3--:R-:W-:-:S05]  /*21e0*/  @P4 LOP3.LUT R0, R0, 0x80, RZ, 0xfc, !PT ;  /* 0x0000008000004812 */ /* 0x008fca00078efcff */
[----:B------:R2:W-:Y:S04]  /*21f0*/  @P4 STL.U8 [R1+0x9], R0 ;  /* 0x0000090001004387 */ /* 0x0005e80000100000 */
[----:B------:R-:W3:Y:S02]  /*2200*/  @P3 LDL.U8 R4, [R1+0x9] ;  /* 0x0000090001043983 */ /* 0x000ee40000100000 */
[----:B---3--:R-:W-:-:S05]  /*2210*/  @P3 LOP3.LUT R4, R4, 0x40, RZ, 0xfc, !PT ;  /* 0x0000004004043812 */ /* 0x008fca00078efcff */
[----:B------:R1:W-:Y:S04]  /*2220*/  @P3 STL.U8 [R1+0x9], R4 ;  /* 0x0000090401003387 */ /* 0x0003e80000100000 */
[----:B0-----:R-:W3:Y:S01]  /*2230*/  @P2 LDL.U8 R2, [R1+0x9] ;  /* 0x0000090001022983 */ /* 0x001ee20000100000 */
[----:B--2---:R-:W-:Y:S02]  /*2240*/  @P0 LOP3.LUT R0, R3, 0x8, RZ, 0xfc, !PT ;  /* 0x0000000803000812 */ /* 0x004fe400078efcff */
[----:B---3--:R-:W-:-:S05]  /*2250*/  @P2 LOP3.LUT R2, R2, 0x20, RZ, 0xfc, !PT ;  /* 0x0000002002022812 */ /* 0x008fca00078efcff */
[----:B------:R0:W-:Y:S04]  /*2260*/  @P2 STL.U8 [R1+0x9], R2 ;  /* 0x0000090201002387 */ /* 0x0001e80000100000 */
[----:B------:R-:W1:Y:S01]  /*2270*/  @P1 LDL.U8 R6, [R1+0x9] ;  /* 0x0000090001061983 */ /* 0x000e620000100000 */
[C---:B------:R-:W-:Y:S02]  /*2280*/  LOP3.LUT P2, RZ, R5.reuse, 0x80, RZ, 0xc0, !PT ;  /* 0x0000008005ff7812 */ /* 0x040fe4000784c0ff */
[----:B------:R-:W-:Y:S01]  /*2290*/  LOP3.LUT R5, R5, 0x1, RZ, 0xc0, !PT ;  /* 0x0000000105057812 */ /* 0x000fe200078ec0ff */
[----:B------:R2:W-:Y:S03]  /*22a0*/  @P0 STL.U8 [R1+0x8], R0 ;  /* 0x0000080001000387 */ /* 0x0005e60000100000 */
[----:B------:R-:W-:-:S07]  /*22b0*/  ISETP.NE.U32.AND P3, PT, R5, 0x1, PT ;  /* 0x000000010500780c */ /* 0x000fce0003f65070 */
[----:B------:R-:W0:Y:S01]  /*22c0*/  @P2 LDL.U8 R3, [R1+0x8] ;  /* 0x0000080001032983 */ /* 0x000e220000100000 */
[----:B-1----:R-:W-:-:S05]  /*22d0*/  @P1 LOP3.LUT R4, R6, 0x10, RZ, 0xfc, !PT ;  /* 0x0000001006041812 */ /* 0x002fca00078efcff */
[----:B------:R-:W-:Y:S04]  /*22e0*/  @P1 STL.U8 [R1+0x9], R4 ;  /* 0x0000090401001387 */ /* 0x000fe80000100000 */
[----:B------:R-:W3:Y:S01]  /*22f0*/  @!P3 LDL.U8 R6, [R1+0x9] ;  /* 0x000009000106b983 */ /* 0x000ee20000100000 */
[----:B0-----:R-:W-:-:S05]  /*2300*/  @P2 LOP3.LUT R2, R3, 0x4, RZ, 0xfc, !PT ;  /* 0x0000000403022812 */ /* 0x001fca00078efcff */
[----:B------:R0:W-:Y:S01]  /*2310*/  @P2 STL.U8 [R1+0x8], R2 ;  /* 0x0000080201002387 */ /* 0x0001e20000100000 */
[----:B------:R-:W-:-:S03]  /*2320*/  R2P PR, R22.B1, 0x7 ;  /* 0x0000000716007804 */ /* 0x000fc60000001000 */
[----:B------:R-:W2:Y:S01]  /*2330*/  @P6 LDL.U8 R3, [R1+0x8] ;  /* 0x0000080001036983 */ /* 0x000ea20000100000 */
[----:B---3--:R-:W-:-:S05]  /*2340*/  @!P3 LOP3.LUT R6, R6, 0x8, RZ, 0xfc, !PT ;  /* 0x000000080606b812 */ /* 0x008fca00078efcff */
[----:B------:R1:W-:Y:S04]  /*2350*/  @!P3 STL.U8 [R1+0x9], R6 ;  /* 0x000009060100b387 */ /* 0x0003e80000100000 */
[----:B------:R-:W3:Y:S01]  /*2360*/  @P2 LDL.U8 R5, [R1+0x9] ;  /* 0x0000090001052983 */ /* 0x000ee20000100000 */
[----:B------:R-:W-:Y:S02]  /*2370*/  LOP3.LUT P3, RZ, R22, 0x80, RZ, 0xc0, !PT ;  /* 0x0000008016ff7812 */ /* 0x000fe4000786c0ff */
[----:B--2---:R-:W-:-:S05]  /*2380*/  @P6 LOP3.LUT R0, R3, 0x2, RZ, 0xfc, !PT ;  /* 0x0000000203006812 */ /* 0x004fca00078efcff */
[----:B------:R2:W-:Y:S06]  /*2390*/  @P6 STL.U8 [R1+0x8], R0 ;  /* 0x0000080001006387 */ /* 0x0005ec0000100000 */
[----:B------:R-:W4:Y:S04]  /*23a0*/  @P3 LDL.U8 R3, [R1+0xa] ;  /* 0x00000a0001033983 */ /* 0x000f280000100000 */
[----:B0-----:R-:W5:Y:S01]  /*23b0*/  @P5 LDL.U8 R2, [R1+0x8] ;  /* 0x0000080001025983 */ /* 0x001f620000100000 */
[----:B---3--:R-:W-:-:S05]  /*23c0*/  @P2 LOP3.LUT R4, R5, 0x4, RZ, 0xfc, !PT ;  /* 0x0000000405042812 */ /* 0x008fca00078efcff */
[----:B------:R0:W-:Y:S04]  /*23d0*/  @P2 STL.U8 [R1+0x9], R4 ;  /* 0x0000090401002387 */ /* 0x0001e80000100000 */
[----:B------:R-:W1:Y:S01]  /*23e0*/  @P1 LDL.U8 R5, [R1+0x9] ;  /* 0x0000090001051983 */ /* 0x000e620000100000 */
[----:B----4-:R-:W-:Y:S02]  /*23f0*/  @P3 LOP3.LUT R8, R3, 0x80, RZ, 0xfc, !PT ;  /* 0x0000008003083812 */ /* 0x010fe400078efcff */
[----:B-----5:R-:W-:-:S03]  /*2400*/  @P5 LOP3.LUT R2, R2, 0x1, RZ, 0xfc, !PT ;  /* 0x0000000102025812 */ /* 0x020fc600078efcff */
[----:B------:R3:W-:Y:S04]  /*2410*/  @P3 STL.U8 [R1+0xa], R8 ;  /* 0x00000a0801003387 */ /* 0x0007e80000100000 */
[----:B------:R4:W-:Y:S01]  /*2420*/  @P5 STL.U8 [R1+0x8], R2 ;  /* 0x0000080201005387 */ /* 0x0009e20000100000 */
[----:B-1----:R-:W-:-:S05]  /*2430*/  @P1 LOP3.LUT R6, R5, 0x2, RZ, 0xfc, !PT ;  /* 0x0000000205061812 */ /* 0x002fca00078efcff */
[----:B------:R1:W-:Y:S01]  /*2440*/  @P1 STL.U8 [R1+0x9], R6 ;  /* 0x0000090601001387 */ /* 0x0003e20000100000 */
[----:B------:R-:W-:-:S13]  /*2450*/  R2P PR, R22, 0x7e ;  /* 0x0000007e16007804 */ /* 0x000fda0000000000 */
[----:B--2---:R-:W2:Y:S02]  /*2460*/  @P6 LDL.U8 R0, [R1+0xa] ;  /* 0x00000a0001006983 */ /* 0x004ea40000100000 */
[----:B--2---:R-:W-:-:S05]  /*2470*/  @P6 LOP3.LUT R0, R0, 0x40, RZ, 0xfc, !PT ;  /* 0x0000004000006812 */ /* 0x004fca00078efcff */
[----:B------:R2:W-:Y:S04]  /*2480*/  @P6 STL.U8 [R1+0xa], R0 ;  /* 0x00000a0001006387 */ /* 0x0005e80000100000 */
[----:B0-----:R-:W5:Y:S02]  /*2490*/  @P5 LDL.U8 R4, [R1+0xa] ;  /* 0x00000a0001045983 */ /* 0x001f640000100000 */
[----:B-----5:R-:W-:-:S05]  /*24a0*/  @P5 LOP3.LUT R4, R4, 0x20, RZ, 0xfc, !PT ;  /* 0x0000002004045812 */ /* 0x020fca00078efcff */
[----:B------:R0:W-:Y:S04]  /*24b0*/  @P5 STL.U8 [R1+0xa], R4 ;  /* 0x00000a0401005387 */ /* 0x0001e80000100000 */
[----:B------:R-:W3:Y:S01]  /*24c0*/  @P4 LDL.U8 R3, [R1+0xa] ;  /* 0x00000a0001034983 */ /* 0x000ee20000100000 */
[----:B------:R-:W-:-:S04]  /*24d0*/  ISETP.NE.AND P6, PT, R15, RZ, PT ;  /* 0x000000ff0f00720c */ /* 0x000fc80003fc5270 */
[C---:B------:R-:W-:Y:S02]  /*24e0*/  IADD3.X R17, PT, PT, R12.reuse, 0x8, RZ, P6, !PT ;  /* 0x000000080c117810 */ /* 0x040fe400037fe4ff */
[----:B------:R-:W-:Y:S02]  /*24f0*/  IADD3.X R7, PT, PT, R12, 0x9, RZ, P6, !PT ;  /* 0x000000090c077810 */ /* 0x000fe400037fe4ff */
[----:B------:R-:W-:Y:S02]  /*2500*/  SHF.R.S64 R15, R14, 0x1f, R17 ;  /* 0x0000001f0e0f7819 */ /* 0x000fe40000001011 */
[----:B---3--:R-:W-:Y:S02]  /*2510*/  @P4 LOP3.LUT R8, R3, 0x10, RZ, 0xfc, !PT ;  /* 0x0000001003084812 */ /* 0x008fe400078efcff */
[----:B------:R-:W-:Y:S01]  /*2520*/  IADD3.X R5, PT, PT, R12, 0xa, RZ, P6, !PT ;  /* 0x0000000a0c057810 */ /* 0x000fe200037fe4ff */
[----:B----4-:R-:W3:Y:S02]  /*2530*/  LDC.64 R2, c[0x0][0x388] ;  /* 0x0000e200ff027b82 */ /* 0x010ee40000000a00 */
[----:B------:R4:W-:Y:S04]  /*2540*/  @P4 STL.U8 [R1+0xa], R8 ;  /* 0x00000a0801004387 */ /* 0x0009e80000100000 */
[----:B------:R-:W5:Y:S01]  /*2550*/  @P3 LDL.U8 R18, [R1+0xa] ;  /* 0x00000a0001123983 */ /* 0x000f620000100000 */
[----:B-1----:R-:W-:-:S02]  /*2560*/  SHF.R.S64 R6, R14, 0x1f, R7 ;  /* 0x0000001f0e067819 */ /* 0x002fc40000001007 */
[----:B------:R-:W-:Y:S02]  /*2570*/  IADD3 R16, P5, PT, R15, UR4, RZ ;  /* 0x000000040f107c10 */ /* 0x000fe4000ffbe0ff */
[----:B--2---:R-:W-:Y:S02]  /*2580*/  SHF.R.S64 R0, R14, 0x1f, R5 ;  /* 0x0000001f0e007819 */ /* 0x004fe40000001005 */
[----:B------:R-:W-:Y:S02]  /*2590*/  IADD3 R6, P4, PT, R6, UR4, RZ ;  /* 0x0000000406067c10 */ /* 0x000fe4000ff9e0ff */
[----:B------:R-:W-:Y:S02]  /*25a0*/  LEA.HI.X.SX32 R17, R17, UR5, 0x1, P5 ;  /* 0x0000000511117c11 */ /* 0x000fe4000a8f0eff */
[----:B------:R-:W-:Y:S02]  /*25b0*/  IADD3 R26, P5, PT, R0, UR4, RZ ;  /* 0x00000004001a7c10 */ /* 0x000fe4000ffbe0ff */
[----:B------:R-:W-:Y:S01]  /*25c0*/  LEA.HI.X.SX32 R7, R7, UR5, 0x1, P4 ;  /* 0x0000000507077c11 */ /* 0x000fe2000a0f0eff */
[----:B------:R-:W2:Y:S01]  /*25d0*/  LDG.E.U16 R33, desc[UR14][R16.64] ;  /* 0x0000000e10217981 */ /* 0x000ea2000c1e1500 */
[----:B------:R-:W-:-:S02]  /*25e0*/  LEA.HI.X.SX32 R27, R5, UR5, 0x1, P5 ;  /* 0x00000005051b7c11 */ /* 0x000fc4000a8f0eff */
[C---:B------:R-:W-:Y:S01]  /*25f0*/  IADD3.X R23, PT, PT, R12.reuse, 0xb, RZ, P6, !PT ;  /* 0x0000000b0c177810 */ /* 0x040fe200037fe4ff */
[----:B------:R1:W2:Y:S01]  /*2600*/  LDG.E.U16 R32, desc[UR14][R6.64] ;  /* 0x0000000e06207981 */ /* 0x0002a2000c1e1500 */
[C---:B------:R-:W-:Y:S02]  /*2610*/  IADD3.X R5, PT, PT, R12.reuse, 0xc, RZ, P6, !PT ;  /* 0x0000000c0c057810 */ /* 0x040fe400037fe4ff */
[----:B------:R-:W-:Y:S01]  /*2620*/  IADD3.X R15, PT, PT, R12, 0xd, RZ, P6, !PT ;  /* 0x0000000d0c0f7810 */ /* 0x000fe200037fe4ff */
[----:B------:R-:W2:Y:S01]  /*2630*/  LDG.E.U16 R31, desc[UR14][R26.64] ;  /* 0x0000000e1a1f7981 */ /* 0x000ea2000c1e1500 */
[C---:B------:R-:W-:Y:S02]  /*2640*/  SHF.R.S64 R24, R14.reuse, 0x1f, R23 ;  /* 0x0000001f0e187819 */ /* 0x040fe40000001017 */
[C---:B0-----:R-:W-:Y:S02]  /*2650*/  SHF.R.S64 R4, R14.reuse, 0x1f, R5 ;  /* 0x0000001f0e047819 */ /* 0x041fe40000001005 */
[----:B-1----:R-:W-:-:S02]  /*2660*/  SHF.R.S64 R6, R14, 0x1f, R15 ;  /* 0x0000001f0e067819 */ /* 0x002fc4000000100f */
[----:B------:R-:W-:Y:S02]  /*2670*/  IADD3 R24, P4, PT, R24, UR4, RZ ;  /* 0x0000000418187c10 */ /* 0x000fe4000ff9e0ff */
[----:B------:R-:W-:Y:S02]  /*2680*/  IADD3 R4, P5, PT, R4, UR4, RZ ;  /* 0x0000000404047c10 */ /* 0x000fe4000ffbe0ff */
[----:B------:R-:W-:Y:S02]  /*2690*/  LEA.HI.X.SX32 R25, R23, UR5, 0x1, P4 ;  /* 0x0000000517197c11 */ /* 0x000fe4000a0f0eff */
[----:B------:R-:W-:-:S03]  /*26a0*/  LEA.HI.X.SX32 R5, R5, UR5, 0x1, P5 ;  /* 0x0000000505057c11 */ /* 0x000fc6000a8f0eff */
[----:B----4-:R-:W4:Y:S01]  /*26b0*/  LDG.E.U16 R8, desc[UR14][R24.64] ;  /* 0x0000000e18087981 */ /* 0x010f22000c1e1500 */
[----:B-----5:R-:W-:-:S05]  /*26c0*/  @P3 LOP3.LUT R12, R18, 0x8, RZ, 0xfc, !PT ;  /* 0x00000008120c3812 */ /* 0x020fca00078efcff */
[----:B------:R0:W-:Y:S01]  /*26d0*/  @P3 STL.U8 [R1+0xa], R12 ;  /* 0x00000a0c01003387 */ /* 0x0001e20000100000 */
[----:B------:R-:W-:Y:S01]  /*26e0*/  IADD3 R6, P3, PT, R6, UR4, RZ ;  /* 0x0000000406067c10 */ /* 0x000fe2000ff7e0ff */
[----:B---3--:R-:W-:Y:S02]  /*26f0*/  IMAD.WIDE R18, R9, 0x2, R2 ;  /* 0x0000000209127825 */ /* 0x008fe400078e0202 */
[----:B------:R-:W3:Y:S01]  /*2700*/  @P2 LDL.U8 R14, [R1+0xa] ;  /* 0x00000a00010e2983 */ /* 0x000ee20000100000 */
[----:B------:R-:W-:Y:S01]  /*2710*/  LEA.HI.X.SX32 R7, R15, UR5, 0x1, P3 ;  /* 0x000000050f077c11 */ /* 0x000fe200098f0eff */
[----:B------:R-:W1:Y:S02]  /*2720*/  LDCU.64 UR4, c[0x0][0x390] ;  /* 0x00007200ff0477ac */ /* 0x000e640008000a00 */
[----:B------:R-:W5:Y:S04]  /*2730*/  LDG.E.U16 R9, desc[UR14][R18.64] ;  /* 0x0000000e12097981 */ /* 0x000f68000c1e1500 */
[----:B------:R-:W5:Y:S04]  /*2740*/  LDG.E.U16 R2, desc[UR14][R18.64+0x2] ;  /* 0x0000020e12027981 */ /* 0x000f68000c1e1500 */
[----:B------:R2:W5:Y:S04]  /*2750*/  LDG.E.U16 R3, desc[UR14][R4.64] ;  /* 0x0000000e04037981 */ /* 0x000568000c1e1500 */
[----:B------:R5:W5:Y:S04]  /*2760*/  LDG.E.U16 R0, desc[UR14][R6.64] ;  /* 0x0000000e06007981 */ /* 0x000b68000c1e1500 */
[----:B0-----:R-:W5:Y:S01]  /*2770*/  @P0 LDL.U8 R12, [R1+0x9] ;  /* 0x00000900010c0983 */ /* 0x001f620000100000 */
[----:B--2---:R-:W-:-:S02]  /*2780*/  PRMT R4, R33, 0x5410, R32 ;  /* 0x0000541021047816 */ /* 0x004fc40000000020 */
[----:B----4-:R-:W-:Y:S02]  /*2790*/  PRMT R5, R31, 0x5410, R8 ;  /* 0x000054101f057816 */ /* 0x010fe40000000008 */
[----:B---3--:R-:W-:-:S05]  /*27a0*/  @P2 LOP3.LUT R14, R14, 0x4, RZ, 0xfc, !PT ;  /* 0x000000040e0e2812 */ /* 0x008fca00078efcff */
[----:B------:R0:W-:Y:S01]  /*27b0*/  @P2 STL.U8 [R1+0xa], R14 ;  /* 0x00000a0e01002387 */ /* 0x0001e20000100000 */
[----:B-----5:R-:W-:-:S03]  /*27c0*/  PRMT R7, R9, 0x5410, R2 ;  /* 0x0000541009077816 */ /* 0x020fc60000000002 */
[----:B------:R-:W2:Y:S01]  /*27d0*/  @P1 LDL.U8 R16, [R1+0xa] ;  /* 0x00000a0001101983 */ /* 0x000ea20000100000 */
[----:B------:R-:W-:-:S05]  /*27e0*/  PRMT R6, R3, 0x5410, R0 ;  /* 0x0000541003067816 */ /* 0x000fca0000000000 */
[----:B------:R3:W-:Y:S04]  /*27f0*/  STL.128 [R1+0x40], R4 ;  /* 0x0000400401007387 */ /* 0x0007e80000100c00 */
[----:B------:R-:W4:Y:S01]  /*2800*/  LDL.U16 R15, [R1+0x40] ;  /* 0x00004000010f7983 */ /* 0x000f220000100400 */
[----:B------:R-:W-:-:S03]  /*2810*/  @P0 LOP3.LUT R12, R12, 0x1, RZ, 0xfc, !PT ;  /* 0x000000010c0c0812 */ /* 0x000fc600078efcff */
[----:B------:R-:W5:Y:S04]  /*2820*/  LDL.U16 R17, [R1+0x4e] ;  /* 0x00004e0001117983 */ /* 0x000f680000100400 */
[----:B------:R-:W-:Y:S01]  /*2830*/  @P0 STL.U8 [R1+0x9], R12 ;  /* 0x0000090c01000387 */ /* 0x000fe20000100000 */
[----:B--2---:R-:W-:-:S05]  /*2840*/  @P1 LOP3.LUT R16, R16, 0x2, RZ, 0xfc, !PT ;  /* 0x0000000210101812 */ /* 0x004fca00078efcff */
[----:B------:R-:W-:Y:S01]  /*2850*/  @P1 STL.U8 [R1+0xa], R16 ;  /* 0x00000a1001001387 */ /* 0x000fe20000100000 */
[----:B----4-:R-:W-:-:S13]  /*2860*/  R2P PR, R15.B1, 0x7 ;  /* 0x000000070f007804 */ /* 0x010fda0000001000 */
[----:B0-----:R-:W2:Y:S02]  /*2870*/  @P2 LDL.U8 R14, [R1+0xb] ;  /* 0x00000b00010e2983 */ /* 0x001ea40000100000 */
[----:B--2---:R-:W-:-:S05]  /*2880*/  @P2 LOP3.LUT R14, R14, 0x80, RZ, 0xfc, !PT ;  /* 0x000000800e0e2812 */ /* 0x004fca00078efcff */
[----:B------:R-:W-:Y:S04]  /*2890*/  @P2 STL.U8 [R1+0xb], R14 ;  /* 0x00000b0e01002387 */ /* 0x000fe80000100000 */
[----:B---3--:R-:W2:Y:S02]  /*28a0*/  @P1 LDL.U8 R4, [R1+0xb] ;  /* 0x00000b0001041983 */ /* 0x008ea40000100000 */
[----:B--2---:R-:W-:-:S05]  /*28b0*/  @P1 LOP3.LUT R4, R4, 0x40, RZ, 0xfc, !PT ;  /* 0x0000004004041812 */ /* 0x004fca00078efcff */
[----:B------:R0:W-:Y:S04]  /*28c0*/  @P1 STL.U8 [R1+0xb], R4 ;  /* 0x00000b0401001387 */ /* 0x0001e80000100000 */
[----:B------:R-:W2:Y:S01]  /*28d0*/  @P0 LDL.U8 R6, [R1+0xb] ;  /* 0x00000b0001060983 */ /* 0x000ea20000100000 */
[----:B------:R-:W-:-:S03]  /*28e0*/  R2P PR, R15, 0x7e ;  /* 0x0000007e0f007804 */ /* 0x000fc60000000000 */
[----:B0-----:R-:W3:Y:S10]  /*28f0*/  LDL.U16 R4, [R1+0x42] ;  /* 0x0000420001047983 */ /* 0x001ef40000100400 */
[----:B------:R-:W4:Y:S01]  /*2900*/  @P2 LDL.U8 R5, [R1+0xc] ;  /* 0x00000c0001052983 */ /* 0x000f220000100000 */
[----:B--2---:R-:W-:-:S05]  /*2910*/  @P0 LOP3.LUT R6, R6, 0x20, RZ, 0xfc, !PT ;  /* 0x0000002006060812 */ /* 0x004fca00078efcff */
[----:B------:R0:W-:Y:S01]  /*2920*/  @P0 STL.U8 [R1+0xb], R6 ;  /* 0x00000b0601000387 */ /* 0x0001e20000100000 */
[----:B------:R-:W-:-:S13]  /*2930*/  LOP3.LUT P0, RZ, R15, 0x80, RZ, 0xc0, !PT ;  /* 0x000000800fff7812 */ /* 0x000fda000780c0ff */
[----:B------:R-:W2:Y:S01]  /*2940*/  @P0 LDL.U8 R12, [R1+0xb] ;  /* 0x00000b00010c0983 */ /* 0x000ea20000100000 */
[----:B----4-:R-:W-:-:S05]  /*2950*/  @P2 LOP3.LUT R14, R5, 0x80, RZ, 0xfc, !PT ;  /* 0x00000080050e2812 */ /* 0x010fca00078efcff */
[----:B------:R-:W-:Y:S04]  /*2960*/  @P2 STL.U8 [R1+0xc], R14 ;  /* 0x00000c0e01002387 */ /* 0x000fe80000100000 */
[----:B------:R-:W4:Y:S01]  /*2970*/  @P1 LDL.U8 R16, [R1+0xc] ;  /* 0x00000c0001101983 */ /* 0x000f220000100000 */
[----:B--2---:R-:W-:-:S05]  /*2980*/  @P0 LOP3.LUT R12, R12, 0x10, RZ, 0xfc, !PT ;  /* 0x000000100c0c0812 */ /* 0x004fca00078efcff */
[----:B------:R2:W-:Y:S04]  /*2990*/  @P0 STL.U8 [R1+0xb], R12 ;  /* 0x00000b0c01000387 */ /* 0x0005e80000100000 */
[----:B------:R-:W0:Y:S01]  /*29a0*/  @P6 LDL.U8 R5, [R1+0xb] ;  /* 0x00000b0001056983 */ /* 0x000e220000100000 */
[----:B------:R-:W-:-:S04]  /*29b0*/  LOP3.LUT R15, R15, 0x1, RZ, 0xc0, !PT ;  /* 0x000000010f0f7812 */ /* 0x000fc800078ec0ff */
[----:B------:R-:W-:Y:S02]  /*29c0*/  ISETP.NE.U32.AND P2, PT, R15, 0x1, PT ;  /* 0x000000010f00780c */ /* 0x000fe40003f45070 */
[----:B----4-:R-:W-:-:S05]  /*29d0*/  @P1 LOP3.LUT R16, R16, 0x40, RZ, 0xfc, !PT ;  /* 0x0000004010101812 */ /* 0x010fca00078efcff */
[----:B------:R4:W-:Y:S06]  /*29e0*/  @P1 STL.U8 [R1+0xc], R16 ;  /* 0x00000c1001001387 */ /* 0x0009ec0000100000 */
[----:B------:R-:W5:Y:S01]  /*29f0*/  @!P2 LDL.U8 R18, [R1+0xc] ;  /* 0x00000c000112a983 */ /* 0x000f620000100000 */
[----:B0-----:R-:W-:-:S05]  /*2a00*/  @P6 LOP3.LUT R6, R5, 0x8, RZ, 0xfc, !PT ;  /* 0x0000000805066812 */ /* 0x001fca00078efcff */
[----:B------:R0:W-:Y:S04]  /*2a10*/  @P6 STL.U8 [R1+0xb], R6 ;  /* 0x00000b0601006387 */ /* 0x0001e80000100000 */
[----:B------:R-:W2:Y:S01]  /*2a20*/  @P5 LDL.U8 R5, [R1+0xb] ;  /* 0x00000b0001055983 */ /* 0x000ea20000100000 */
[----:B------:R-:W-:-:S04]  /*2a30*/  ISETP.NE.U32.AND P6, PT, R15, 0x1, PT ;  /* 0x000000010f00780c */ /* 0x000fc80003fc5070 */
[----:B---3--:R-:W-:-:S09]  /*2a40*/  R2P PR, R4.B1, 0x7 ;  /* 0x0000000704007804 */ /* 0x008fd20000001000 */
[----:B-----5:R-:W-:-:S05]  /*2a50*/  @!P6 LOP3.LUT R18, R18, 0x20, RZ, 0xfc, !PT ;  /* 0x000000201212e812 */ /* 0x020fca00078efcff */
[----:B------:R-:W-:Y:S01]  /*2a60*/  @!P6 STL.U8 [R1+0xc], R18 ;  /* 0x00000c120100e387 */ /* 0x000fe20000100000 */
[----:B--2---:R-:W-:-:S03]  /*2a70*/  @P5 LOP3.LUT R12, R5, 0x4, RZ, 0xfc, !PT ;  /* 0x00000004050c5812 */ /* 0x004fc600078efcff */
[----:B------:R-:W4:Y:S04]  /*2a80*/  @P2 LDL.U8 R5, [R1+0xc] ;  /* 0x00000c0001052983 */ /* 0x000f280000100000 */
[----:B------:R-:W-:Y:S04]  /*2a90*/  @P5 STL.U8 [R1+0xb], R12 ;  /* 0x00000b0c01005387 */ /* 0x000fe80000100000 */
[----:B------:R-:W2:Y:S01]  /*2aa0*/  @P4 LDL.U8 R14, [R1+0xb] ;  /* 0x00000b00010e4983 */ /* 0x000ea20000100000 */
[----:B----4-:R-:W-:Y:S02]  /*2ab0*/  @P2 LOP3.LUT R16, R5, 0x10, RZ, 0xfc, !PT ;  /* 0x0000001005102812 */ /* 0x010fe400078efcff */
[----:B--2---:R-:W-:-:S03]  /*2ac0*/  @P4 LOP3.LUT R14, R14, 0x2, RZ, 0xfc, !PT ;  /* 0x000000020e0e4812 */ /* 0x004fc600078efcff */
[----:B------:R-:W-:Y:S04]  /*2ad0*/  @P2 STL.U8 [R1+0xc], R16 ;  /* 0x00000c1001002387 */ /* 0x000fe80000100000 */
[----:B------:R-:W-:Y:S04]  /*2ae0*/  @P4 STL.U8 [R1+0xb], R14 ;  /* 0x00000b0e01004387 */ /* 0x000fe80000100000 */
[----:B------:R-:W2:Y:S04]  /*2af0*/  @P1 LDL.U8 R20, [R1+0xc] ;  /* 0x00000c0001141983 */ /* 0x000ea80000100000 */
[----:B0-----:R-:W3:Y:S01]  /*2b00*/  @P3 LDL.U8 R6, [R1+0xb] ;  /* 0x00000b0001063983 */ /* 0x001ee20000100000 */
[----:B--2---:R-:W-:-:S02]  /*2b10*/  @P1 LOP3.LUT R20, R20, 0x8, RZ, 0xfc, !PT ;  /* 0x0000000814141812 */ /* 0x004fc400078efcff */
[----:B---3--:R-:W-:-:S03]  /*2b20*/  @P3 LOP3.LUT R6, R6, 0x1, RZ, 0xfc, !PT ;  /* 0x0000000106063812 */ /* 0x008fc600078efcff */
[----:B------:R0:W-:Y:S04]  /*2b30*/  @P1 STL.U8 [R1+0xc], R20 ;  /* 0x00000c1401001387 */ /* 0x0001e80000100000 */
[----:B------:R2:W-:Y:S01]  /*2b40*/  @P3 STL.U8 [R1+0xb], R6 ;  /* 0x00000b0601003387 */ /* 0x0005e20000100000 */
[----:B------:R-:W-:Y:S02]  /*2b50*/  R2P PR, R4, 0x7e ;  /* 0x0000007e04007804 */ /* 0x000fe40000000000 */
[----:B------:R-:W-:Y:S01]  /*2b60*/  SHF.R.S64 R24, RZ, 0x1f, R10 ;  /* 0x0000001fff187819 */ /* 0x000fe2000000100a */
[----:B------:R-:W3:Y:S04]  /*2b70*/  LDL.U8 R52, [R1+0xb] ;  /* 0x00000b0001347983 */ /* 0x000ee80000100000 */
[----:B0-----:R-:W4:Y:S04]  /*2b80*/  LDL.U16 R20, [R1+0x48] ;  /* 0x0000480001147983 */ /* 0x001f280000100400 */
[----:B--2---:R-:W2:Y:S04]  /*2b90*/  @P0 LDL.U8 R6, [R1+0xc] ;  /* 0x00000c0001060983 */ /* 0x004ea80000100000 */
[----:B------:R-:W5:Y:S02]  /*2ba0*/  @P5 LDL.U8 R5, [R1+0xd] ;  /* 0x00000d0001055983 */ /* 0x000f640000100000 */
[----:B-----5:R-:W-:-:S05]  /*2bb0*/  @P5 LOP3.LUT R12, R5, 0x80, RZ, 0xfc, !PT ;  /* 0x00000080050c5812 */ /* 0x020fca00078efcff */
[----:B------:R0:W-:Y:S04]  /*2bc0*/  @P5 STL.U8 [R1+0xd], R12 ;  /* 0x00000d0c01005387 */ /* 0x0001e80000100000 */
[----:B------:R-:W5:Y:S02]  /*2bd0*/  @P4 LDL.U8 R14, [R1+0xd] ;  /* 0x00000d00010e4983 */ /* 0x000f640000100000 */
[----:B-----5:R-:W-:-:S05]  /*2be0*/  @P4 LOP3.LUT R14, R14, 0x40, RZ, 0xfc, !PT ;  /* 0x000000400e0e4812 */ /* 0x020fca00078efcff */
[----:B------:R5:W-:Y:S04]  /*2bf0*/  @P4 STL.U8 [R1+0xd], R14 ;  /* 0x00000d0e01004387 */ /* 0x000be80000100000 */
[----:B------:R-:W3:Y:S02]  /*2c00*/  @P3 LDL.U8 R16, [R1+0xd] ;  /* 0x00000d0001103983 */ /* 0x000ee40000100000 */
[----:B---3--:R-:W-:-:S05]  /*2c10*/  @P3 LOP3.LUT R16, R16, 0x20, RZ, 0xfc, !PT ;  /* 0x0000002010103812 */ /* 0x008fca00078efcff */
[----:B------:R3:W-:Y:S04]  /*2c20*/  @P3 STL.U8 [R1+0xd], R16 ;  /* 0x00000d1001003387 */ /* 0x0007e80000100000 */
[----:B------:R-:W4:Y:S01]  /*2c30*/  @P2 LDL.U8 R18, [R1+0xd] ;  /* 0x00000d0001122983 */ /* 0x000f220000100000 */
[----:B------:R-:W-:Y:S02]  /*2c40*/  LOP3.LUT R5, R4, 0x1, RZ, 0xc0, !PT ;  /* 0x0000000104057812 */ /* 0x000fe400078ec0ff */
[----:B----4-:R-:W-:-:S05]  /*2c50*/  @P2 LOP3.LUT R18, R18, 0x10, RZ, 0xfc, !PT ;  /* 0x0000001012122812 */ /* 0x010fca00078efcff */
[----:B------:R-:W-:Y:S04]  /*2c60*/  @P2 STL.U8 [R1+0xd], R18 ;  /* 0x00000d1201002387 */ /* 0x000fe80000100000 */
[----:B------:R-:W0:Y:S01]  /*2c70*/  @P1 LDL.U8 R7, [R1+0xd] ;  /* 0x00000d0001071983 */ /* 0x000e220000100000 */
[----:B------:R-:W-:-:S03]  /*2c80*/  ISETP.NE.U32.AND P4, PT, R5, 0x1, PT ;  /* 0x000000010500780c */ /* 0x000fc60003f85070 */
[----:B------:R-:W4:Y:S01]  /*2c90*/  LDL.U16 R5, [R1+0x44] ;  /* 0x0000440001057983 */ /* 0x000f220000100400 */
[----:B--2---:R-:W-:Y:S02]  /*2ca0*/  @P0 LOP3.LUT R6, R6, 0x4, RZ, 0xfc, !PT ;  /* 0x0000000406060812 */ /* 0x004fe400078efcff */
[----:B0-----:R-:W-:-:S05]  /*2cb0*/  @P1 LOP3.LUT R12, R7, 0x8, RZ, 0xfc, !PT ;  /* 0x00000008070c1812 */ /* 0x001fca00078efcff */
[----:B------:R-:W-:Y:S04]  /*2cc0*/  @P1 STL.U8 [R1+0xd], R12 ;  /* 0x00000d0c01001387 */ /* 0x000fe80000100000 */
[----:B-----5:R-:W2:Y:S01]  /*2cd0*/  @!P4 LDL.U8 R14, [R1+0xd] ;  /* 0x00000d00010ec983 */ /* 0x020ea20000100000 */
[----:B------:R-:W-:-:S03]  /*2ce0*/  LOP3.LUT P3, RZ, R4, 0x80, RZ, 0xc0, !PT ;  /* 0x0000008004ff7812 */ /* 0x000fc6000786c0ff */
[----:B------:R0:W-:Y:S01]  /*2cf0*/  @P0 STL.U8 [R1+0xc], R6 ;  /* 0x00000c0601000387 */ /* 0x0001e20000100000 */
[----:B----4-:R-:W-:-:S09]  /*2d00*/  R2P PR, R5.B1, 0x7 ;  /* 0x0000000705007804 */ /* 0x010fd20000001000 */
[----:B------:R-:W4:Y:S04]  /*2d10*/  @P3 LDL.U8 R4, [R1+0xc] ;  /* 0x00000c0001043983 */ /* 0x000f280000100000 */
[----:B------:R-:W3:Y:S01]  /*2d20*/  @P0 LDL.U8 R7, [R1+0xe] ;  /* 0x00000e0001070983 */ /* 0x000ee20000100000 */
[----:B--2---:R-:W-:-:S05]  /*2d30*/  @!P4 LOP3.LUT R14, R14, 0x4, RZ, 0xfc, !PT ;  /* 0x000000040e0ec812 */ /* 0x004fca00078efcff */
[----:B------:R-:W-:Y:S04]  /*2d40*/  @!P4 STL.U8 [R1+0xd], R14 ;  /* 0x00000d0e0100c387 */ /* 0x000fe80000100000 */
[----:B------:R-:W2:Y:S01]  /*2d50*/  @P2 LDL.U8 R15, [R1+0xd] ;  /* 0x00000d00010f2983 */ /* 0x000ea20000100000 */
[----:B----4-:R-:W-:Y:S02]  /*2d60*/  @P3 LOP3.LUT R4, R4, 0x2, RZ, 0xfc, !PT ;  /* 0x0000000204043812 */ /* 0x010fe400078efcff */
[----:B---3--:R-:W-:-:S03]  /*2d70*/  @P0 LOP3.LUT R16, R7, 0x80, RZ, 0xfc, !PT ;  /* 0x0000008007100812 */ /* 0x008fc600078efcff */
[----:B------:R3:W-:Y:S04]  /*2d80*/  @P3 STL.U8 [R1+0xc], R4 ;  /* 0x00000c0401003387 */ /* 0x0007e80000100000 */
[----:B------:R-:W-:Y:S01]  /*2d90*/  @P0 STL.U8 [R1+0xe], R16 ;  /* 0x00000e1001000387 */ /* 0x000fe20000100000 */
[----:B------:R-:W-:-:S03]  /*2da0*/  LOP3.LUT P0, RZ, R5, 0x80, RZ, 0xc0, !PT ;  /* 0x0000008005ff7812 */ /* 0x000fc6000780c0ff */
[----:B0-----:R-:W4:Y:S10]  /*2db0*/  @P6 LDL.U8 R6, [R1+0xc] ;  /* 0x00000c0001066983 */ /* 0x001f340000100000 */
[----:B------:R-:W3:Y:S01]  /*2dc0*/  @P0 LDL.U8 R7, [R1+0xe] ;  /* 0x00000e0001070983 */ /* 0x000ee20000100000 */
[----:B--2---:R-:W-:-:S05]  /*2dd0*/  @P2 LOP3.LUT R12, R15, 0x2, RZ, 0xfc, !PT ;  /* 0x000000020f0c2812 */ /* 0x004fca00078efcff */
[----:B------:R0:W-:Y:S04]  /*2de0*/  @P2 STL.U8 [R1+0xd], R12 ;  /* 0x00000d0c01002387 */ /* 0x0001e80000100000 */
[----:B------:R-:W2:Y:S01]  /*2df0*/  @P1 LDL.U8 R15, [R1+0xd] ;  /* 0x00000d00010f1983 */ /* 0x000ea20000100000 */
[----:B----4-:R-:W-:-:S05]  /*2e00*/  @P6 LOP3.LUT R6, R6, 0x1, RZ, 0xfc, !PT ;  /* 0x0000000106066812 */ /* 0x010fca00078efcff */
[----:B------:R4:W-:Y:S01]  /*2e10*/  @P6 STL.U8 [R1+0xc], R6 ;  /* 0x00000c0601006387 */ /* 0x0009e20000100000 */
[----:B---3--:R-:W-:-:S05]  /*2e20*/  @P0 LOP3.LUT R4, R7, 0x40, RZ, 0xfc, !PT ;  /* 0x0000004007040812 */ /* 0x008fca00078efcff */
[----:B------:R3:W-:Y:S01]  /*2e30*/  @P0 STL.U8 [R1+0xe], R4 ;  /* 0x00000e0401000387 */ /* 0x0007e20000100000 */
[----:B--2---:R-:W-:-:S05]  /*2e40*/  @P1 LOP3.LUT R14, R15, 0x1, RZ, 0xfc, !PT ;  /* 0x000000010f0e1812 */ /* 0x004fca00078efcff */
[----:B------:R-:W-:Y:S01]  /*2e50*/  @P1 STL.U8 [R1+0xd], R14 ;  /* 0x00000d0e01001387 */ /* 0x000fe20000100000 */
[----:B------:R-:W-:Y:S02]  /*2e60*/  R2P PR, R5, 0x7e ;  /* 0x0000007e05007804 */ /* 0x000fe40000000000 */
[----:B------:R-:W-:Y:S01]  /*2e70*/  LOP3.LUT R22, R22, 0x1, RZ, 0xc0, !PT ;  /* 0x0000000116167812 */ /* 0x000fe200078ec0ff */
[----:B------:R-:W2:Y:S10]  /*2e80*/  LDL.U8 R27, [R1+0xd] ;  /* 0x00000d00011b7983 */ /* 0x000eb40000100000 */
[----:B0-----:R-:W5:Y:S02]  /*2e90*/  @P6 LDL.U8 R12, [R1+0xe] ;  /* 0x00000e00010c6983 */ /* 0x001f640000100000 */
[----:B-----5:R-:W-:-:S05]  /*2ea0*/  @P6 LOP3.LUT R12, R12, 0x20, RZ, 0xfc, !PT ;  /* 0x000000200c0c6812 */ /* 0x020fca00078efcff */
[----:B------:R0:W-:Y:S04]  /*2eb0*/  @P6 STL.U8 [R1+0xe], R12 ;  /* 0x00000e0c01006387 */ /* 0x0001e80000100000 */
[----:B------:R-:W5:Y:S02]  /*2ec0*/  @P5 LDL.U8 R16, [R1+0xe] ;  /* 0x00000e0001105983 */ /* 0x000f640000100000 */
[----:B-----5:R-:W-:-:S05]  /*2ed0*/  @P5 LOP3.LUT R16, R16, 0x10, RZ, 0xfc, !PT ;  /* 0x0000001010105812 */ /* 0x020fca00078efcff */
[----:B------:R-:W-:Y:S04]  /*2ee0*/  @P5 STL.U8 [R1+0xe], R16 ;  /* 0x00000e1001005387 */ /* 0x000fe80000100000 */
[----:B----4-:R-:W4:Y:S02]  /*2ef0*/  @P4 LDL.U8 R6, [R1+0xe] ;  /* 0x00000e0001064983 */ /* 0x010f240000100000 */
[----:B----4-:R-:W-:-:S05]  /*2f00*/  @P4 LOP3.LUT R6, R6, 0x8, RZ, 0xfc, !PT ;  /* 0x0000000806064812 */ /* 0x010fca00078efcff */
[----:B------:R-:W-:Y:S04]  /*2f10*/  @P4 STL.U8 [R1+0xe], R6 ;  /* 0x00000e0601004387 */ /* 0x000fe80000100000 */
[----:B------:R-:W3:Y:S02]  /*2f20*/  @P3 LDL.U8 R7, [R1+0xe] ;  /* 0x00000e0001073983 */ /* 0x000ee40000100000 */
[----:B---3--:R-:W-:-:S05]  /*2f30*/  @P3 LOP3.LUT R4, R7, 0x4, RZ, 0xfc, !PT ;  /* 0x0000000407043812 */ /* 0x008fca00078efcff */
[----:B------:R3:W-:Y:S04]  /*2f40*/  @P3 STL.U8 [R1+0xe], R4 ;  /* 0x00000e0401003387 */ /* 0x0007e80000100000 */
[----:B------:R-:W0:Y:S01]  /*2f50*/  @P2 LDL.U8 R7, [R1+0xe] ;  /* 0x00000e0001072983 */ /* 0x000e220000100000 */
[----:B------:R-:W-:-:S04]  /*2f60*/  LOP3.LUT R5, R5, 0x1, RZ, 0xc0, !PT ;  /* 0x0000000105057812 */ /* 0x000fc800078ec0ff */
[----:B------:R-:W-:-:S13]  /*2f70*/  ISETP.NE.U32.AND P3, PT, R5, 0x1, PT ;  /* 0x000000010500780c */ /* 0x000fda0003f65070 */
[----:B------:R-:W3:Y:S01]  /*2f80*/  @!P3 LDL.U8 R5, [R1+0xf] ;  /* 0x00000f000105b983 */ /* 0x000ee20000100000 */
[----:B0-----:R-:W-:-:S03]  /*2f90*/  @P2 LOP3.LUT R12, R7, 0x2, RZ, 0xfc, !PT ;  /* 0x00000002070c2812 */ /* 0x001fc600078efcff */
[----:B------:R-:W4:Y:S04]  /*2fa0*/  LDL.U16 R7, [R1+0x46] ;  /* 0x0000460001077983 */ /* 0x000f280000100400 */
[----:B------:R0:W-:Y:S04]  /*2fb0*/  @P2 STL.U8 [R1+0xe], R12 ;  /* 0x00000e0c01002387 */ /* 0x0001e80000100000 */
[----:B------:R-:W5:Y:S01]  /*2fc0*/  @P1 LDL.U8 R14, [R1+0xe] ;  /* 0x00000e00010e1983 */ /* 0x000f620000100000 */
[----:B---3--:R-:W-:-:S05]  /*2fd0*/  @!P3 LOP3.LUT R4, R5, 0x80, RZ, 0xfc, !PT ;  /* 0x000000800504b812 */ /* 0x008fca00078efcff */
[----:B------:R3:W-:Y:S01]  /*2fe0*/  @!P3 STL.U8 [R1+0xf], R4 ;  /* 0x00000f040100b387 */ /* 0x0007e20000100000 */
[----:B-----5:R-:W-:-:S05]  /*2ff0*/  @P1 LOP3.LUT R6, R14, 0x1, RZ, 0xfc, !PT ;  /* 0x000000010e061812 */ /* 0x020fca00078efcff */
[----:B------:R5:W-:Y:S01]  /*3000*/  @P1 STL.U8 [R1+0xe], R6 ;  /* 0x00000e0601001387 */ /* 0x000be20000100000 */
[----:B----4-:R-:W-:-:S13]  /*3010*/  R2P PR, R7.B1, 0x7 ;  /* 0x0000000707007804 */ /* 0x010fda0000001000 */
[----:B------:R-:W0:Y:S02]  /*3020*/  @P2 LDL.U8 R5, [R1+0xf] ;  /* 0x00000f0001052983 */ /* 0x000e240000100000 */
[----:B0-----:R-:W-:-:S05]  /*3030*/  @P2 LOP3.LUT R12, R5, 0x40, RZ, 0xfc, !PT ;  /* 0x00000040050c2812 */ /* 0x001fca00078efcff */
[----:B------:R0:W-:Y:S04]  /*3040*/  @P2 STL.U8 [R1+0xf], R12 ;  /* 0x00000f0c01002387 */ /* 0x0001e80000100000 */
[----:B------:R-:W4:Y:S02]  /*3050*/  @P1 LDL.U8 R14, [R1+0xf] ;  /* 0x00000f00010e1983 */ /* 0x000f240000100000 */
[----:B----4-:R-:W-:-:S05]  /*3060*/  @P1 LOP3.LUT R14, R14, 0x20, RZ, 0xfc, !PT ;  /* 0x000000200e0e1812 */ /* 0x010fca00078efcff */
[----:B------:R4:W-:Y:S01]  /*3070*/  @P1 STL.U8 [R1+0xf], R14 ;  /* 0x00000f0e01001387 */ /* 0x0009e20000100000 */
[----:B------:R-:W-:-:S03]  /*3080*/  R2P PR, R7, 0x7e ;  /* 0x0000007e07007804 */ /* 0x000fc60000000000 */
[----:B---3--:R-:W3:Y:S10]  /*3090*/  @P0 LDL.U8 R4, [R1+0xf] ;  /* 0x00000f0001040983 */ /* 0x008ef40000100000 */
[----:B------:R-:W5:Y:S02]  /*30a0*/  @P3 LDL.U8 R5, [R1+0x10] ;  /* 0x0000100001053983 */ /* 0x000f640000100000 */
[----:B-----5:R-:W-:-:S05]  /*30b0*/  @P3 LOP3.LUT R6, R5, 0x80, RZ, 0xfc, !PT ;  /* 0x0000008005063812 */ /* 0x020fca00078efcff */
[----:B------:R5:W-:Y:S04]  /*30c0*/  @P3 STL.U8 [R1+0x10], R6 ;  /* 0x0000100601003387 */ /* 0x000be80000100000 */
[----:B------:R-:W0:Y:S01]  /*30d0*/  @P2 LDL.U8 R5, [R1+0x10] ;  /* 0x0000100001052983 */ /* 0x000e220000100000 */
[----:B---3--:R-:W-:-:S05]  /*30e0*/  @P0 LOP3.LUT R4, R4, 0x10, RZ, 0xfc, !PT ;  /* 0x0000001004040812 */ /* 0x008fca00078efcff */
[----:B------:R3:W-:Y:S01]  /*30f0*/  @P0 STL.U8 [R1+0xf], R4 ;  /* 0x00000f0401000387 */ /* 0x0007e20000100000 */
[----:B------:R-:W-:Y:S02]  /*3100*/  LOP3.LUT P0, RZ, R7, 0x80, RZ, 0xc0, !PT ;  /* 0x0000008007ff7812 */ /* 0x000fe4000780c0ff */
[----:B0-----:R-:W-:-:S11]  /*3110*/  @P2 LOP3.LUT R12, R5, 0x40, RZ, 0xfc, !PT ;  /* 0x00000040050c2812 */ /* 0x001fd600078efcff */
[----:B------:R-:W5:Y:S04]  /*3120*/  @P0 LDL.U8 R5, [R1+0xf] ;  /* 0x00000f0001050983 */ /* 0x000f680000100000 */
[----:B------:R-:W-:Y:S04]  /*3130*/  @P2 STL.U8 [R1+0x10], R12 ;  /* 0x0000100c01002387 */ /* 0x000fe80000100000 */
[----:B----4-:R-:W4:Y:S01]  /*3140*/  @P1 LDL.U8 R14, [R1+0x10] ;  /* 0x00001000010e1983 */ /* 0x010f220000100000 */
[----:B------:R-:W-:-:S04]  /*3150*/  LOP3.LUT R7, R7, 0x1, RZ, 0xc0, !PT ;  /* 0x0000000107077812 */ /* 0x000fc800078ec0ff */
[----:B------:R-:W-:Y:S02]  /*3160*/  ISETP.NE.U32.AND P3, PT, R7, 0x1, PT ;  /* 0x000000010700780c */ /* 0x000fe40003f65070 */
[----:B------:R-:W2:Y:S01]  /*3170*/  LDL.U16 R7, [R1+0x4a] ;  /* 0x00004a0001077983 */ /* 0x000ea20000100400 */
[----:B-----5:R-:W-:Y:S02]  /*3180*/  @P0 LOP3.LUT R6, R5, 0x8, RZ, 0xfc, !PT ;  /* 0x0000000805060812 */ /* 0x020fe400078efcff */
[----:B----4-:R-:W-:-:S03]  /*3190*/  @P1 LOP3.LUT R14, R14, 0x20, RZ, 0xfc, !PT ;  /* 0x000000200e0e1812 */ /* 0x010fc600078efcff */
[----:B------:R0:W-:Y:S04]  /*31a0*/  @P0 STL.U8 [R1+0xf], R6 ;  /* 0x00000f0601000387 */ /* 0x0001e80000100000 */
[----:B------:R-:W-:Y:S04]  /*31b0*/  @P1 STL.U8 [R1+0x10], R14 ;  /* 0x0000100e01001387 */ /* 0x000fe80000100000 */
[----:B------:R-:W3:Y:S04]  /*31c0*/  @P6 LDL.U8 R5, [R1+0xf] ;  /* 0x00000f0001056983 */ /* 0x000ee80000100000 */
[----:B------:R-:W4:Y:S01]  /*31d0*/  @!P3 LDL.U8 R16, [R1+0x10] ;  /* 0x000010000110b983 */ /* 0x000f220000100000 */
[----:B------:R-:W-:-:S02]  /*31e0*/  R2P PR, R20.B1, 0x7 ;  /* 0x0000000714007804 */ /* 0x000fc40000001000 */
[----:B---3--:R-:W-:Y:S02]  /*31f0*/  @P6 LOP3.LUT R4, R5, 0x4, RZ, 0xfc, !PT ;  /* 0x0000000405046812 */ /* 0x008fe400078efcff */
[----:B----4-:R-:W-:-:S03]  /*3200*/  @!P3 LOP3.LUT R16, R16, 0x10, RZ, 0xfc, !PT ;  /* 0x000000101010b812 */ /* 0x010fc600078efcff */
[----:B------:R3:W-:Y:S04]  /*3210*/  @P6 STL.U8 [R1+0xf], R4 ;  /* 0x00000f0401006387 */ /* 0x0007e80000100000 */
[----:B------:R-:W-:Y:S04]  /*3220*/  @!P3 STL.U8 [R1+0x10], R16 ;  /* 0x000010100100b387 */ /* 0x000fe80000100000 */
[----:B------:R-:W0:Y:S04]  /*3230*/  @P5 LDL.U8 R5, [R1+0xf] ;  /* 0x00000f0001055983 */ /* 0x000e280000100000 */
[----:B------:R-:W4:Y:S01]  /*3240*/  @P2 LDL.U8 R18, [R1+0x10] ;  /* 0x0000100001122983 */ /* 0x000f220000100000 */
[----:B0-----:R-:W-:-:S02]  /*3250*/  @P5 LOP3.LUT R6, R5, 0x2, RZ, 0xfc, !PT ;  /* 0x0000000205065812 */ /* 0x001fc400078efcff */
[----:B----4-:R-:W-:-:S03]  /*3260*/  @P2 LOP3.LUT R18, R18, 0x8, RZ, 0xfc, !PT ;  /* 0x0000000812122812 */ /* 0x010fc600078efcff */
[----:B------:R0:W-:Y:S04]  /*3270*/  @P5 STL.U8 [R1+0xf], R6 ;  /* 0x00000f0601005387 */ /* 0x0001e80000100000 */
[----:B------:R-:W-:Y:S04]  /*3280*/  @P2 STL.U8 [R1+0x10], R18 ;  /* 0x0000101201002387 */ /* 0x000fe80000100000 */
[----:B------:R-:W4:Y:S04]  /*3290*/  @P4 LDL.U8 R12, [R1+0xf] ;  /* 0x00000f00010c4983 */ /* 0x000f280000100000 */
[----:B------:R-:W3:Y:S01]  /*32a0*/  @P1 LDL.U8 R5, [R1+0x10] ;  /* 0x0000100001051983 */ /* 0x000ee20000100000 */
[----:B----4-:R-:W-:-:S02]  /*32b0*/  @P4 LOP3.LUT R12, R12, 0x1, RZ, 0xfc, !PT ;  /* 0x000000010c0c4812 */ /* 0x010fc400078efcff */
[----:B---3--:R-:W-:-:S03]  /*32c0*/  @P1 LOP3.LUT R4, R5, 0x4, RZ, 0xfc, !PT ;  /* 0x0000000405041812 */ /* 0x008fc600078efcff */
[----:B------:R3:W-:Y:S04]  /*32d0*/  @P4 STL.U8 [R1+0xf], R12 ;  /* 0x00000f0c01004387 */ /* 0x0007e80000100000 */
[----:B------:R4:W-:Y:S01]  /*32e0*/  @P1 STL.U8 [R1+0x10], R4 ;  /* 0x0000100401001387 */ /* 0x0009e20000100000 */
[----:B------:R-:W-:-:S13]  /*32f0*/  R2P PR, R20, 0x7e ;  /* 0x0000007e14007804 */ /* 0x000fda0000000000 */
[----:B------:R-:W0:Y:S02]  /*3300*/  @P6 LDL.U8 R5, [R1+0x11] ;  /* 0x0000110001056983 */ /* 0x000e240000100000 */
[----:B0-----:R-:W-:-:S05]  /*3310*/  @P6 LOP3.LUT R6, R5, 0x80, RZ, 0xfc, !PT ;  /* 0x0000008005066812 */ /* 0x001fca00078efcff */
[----:B------:R0:W-:Y:S04]  /*3320*/  @P6 STL.U8 [R1+0x11], R6 ;  /* 0x0000110601006387 */ /* 0x0001e80000100000 */
[----:B------:R-:W5:Y:S02]  /*3330*/  @P5 LDL.U8 R14, [R1+0x11] ;  /* 0x00001100010e5983 */ /* 0x000f640000100000 */
[----:B-----5:R-:W-:-:S05]  /*3340*/  @P5 LOP3.LUT R14, R14, 0x40, RZ, 0xfc, !PT ;  /* 0x000000400e0e5812 */ /* 0x020fca00078efcff */
[----:B------:R-:W-:Y:S04]  /*3350*/  @P5 STL.U8 [R1+0x11], R14 ;  /* 0x0000110e01005387 */ /* 0x000fe80000100000 */
[----:B------:R-:W3:Y:S02]  /*3360*/  @P4 LDL.U8 R5, [R1+0x11] ;  /* 0x0000110001054983 */ /* 0x000ee40000100000 */
[----:B---3--:R-:W-:-:S05]  /*3370*/  @P4 LOP3.LUT R12, R5, 0x20, RZ, 0xfc, !PT ;  /* 0x00000020050c4812 */ /* 0x008fca00078efcff */
[----:B------:R3:W-:Y:S04]  /*3380*/  @P4 STL.U8 [R1+0x11], R12 ;  /* 0x0000110c01004387 */ /* 0x0007e80000100000 */
[----:B------:R-:W5:Y:S02]  /*3390*/  @P3 LDL.U8 R16, [R1+0x11] ;  /* 0x0000110001103983 */ /* 0x000f640000100000 */
[----:B-----5:R-:W-:-:S05]  /*33a0*/  @P3 LOP3.LUT R16, R16, 0x10, RZ, 0xfc, !PT ;  /* 0x0000001010103812 */ /* 0x020fca00078efcff */
[----:B------:R-:W-:Y:S04]  /*33b0*/  @P3 STL.U8 [R1+0x11], R16 ;  /* 0x0000111001003387 */ /* 0x000fe80000100000 */
[----:B----4-:R-:W0:Y:S02]  /*33c0*/  @P2 LDL.U8 R4, [R1+0x11] ;  /* 0x0000110001042983 */ /* 0x010e240000100000 */
[----:B0-----:R-:W-:Y:S02]  /*33d0*/  @P2 LOP3.LUT R6, R4, 0x8, RZ, 0xfc, !PT ;  /* 0x0000000804062812 */ /* 0x001fe400078efcff */
[----:B------:R-:W4:Y:S04]  /*33e0*/  @P0 LDL.U8 R4, [R1+0x10] ;  /* 0x0000100001040983 */ /* 0x000f280000100000 */
[----:B------:R-:W-:Y:S04]  /*33f0*/  @P2 STL.U8 [R1+0x11], R6 ;  /* 0x0000110601002387 */ /* 0x000fe80000100000 */
[----:B------:R-:W3:Y:S01]  /*3400*/  @P1 LDL.U8 R5, [R1+0x11] ;  /* 0x0000110001051983 */ /* 0x000ee20000100000 */
[----:B----4-:R-:W-:-:S02]  /*3410*/  @P0 LOP3.LUT R4, R4, 0x2, RZ, 0xfc, !PT ;  /* 0x0000000204040812 */ /* 0x010fc400078efcff */
[----:B---3--:R-:W-:-:S03]  /*3420*/  @P1 LOP3.LUT R12, R5, 0x4, RZ, 0xfc, !PT ;  /* 0x00000004050c1812 */ /* 0x008fc600078efcff */
[----:B------:R0:W-:Y:S04]  /*3430*/  @P0 STL.U8 [R1+0x10], R4 ;  /* 0x0000100401000387 */ /* 0x0001e80000100000 */
[----:B------:R3:W-:Y:S01]  /*3440*/  @P1 STL.U8 [R1+0x11], R12 ;  /* 0x0000110c01001387 */ /* 0x0007e20000100000 */
[----:B--2---:R-:W-:-:S13]  /*3450*/  R2P PR, R7.B1, 0x7 ;  /* 0x0000000707007804 */ /* 0x004fda0000001000 */
[----:B------:R-:W2:Y:S01]  /*3460*/  @P1 LDL.U8 R14, [R1+0x12] ;  /* 0x00001200010e1983 */ /* 0x000ea20000100000 */
[----:B------:R-:W-:-:S04]  /*3470*/  LOP3.LUT R5, R20, 0x1, RZ, 0xc0, !PT ;  /* 0x0000000114057812 */ /* 0x000fc800078ec0ff */
[----:B------:R-:W-:-:S13]  /*3480*/  ISETP.NE.U32.AND P3, PT, R5, 0x1, PT ;  /* 0x000000010500780c */ /* 0x000fda0003f65070 */
[----:B------:R-:W0:Y:S01]  /*3490*/  @!P3 LDL.U8 R5, [R1+0x11] ;  /* 0x000011000105b983 */ /* 0x000e220000100000 */
[----:B--2---:R-:W-:-:S05]  /*34a0*/  @P1 LOP3.LUT R14, R14, 0x80, RZ, 0xfc, !PT ;  /* 0x000000800e0e1812 */ /* 0x004fca00078efcff */
[----:B------:R2:W-:Y:S04]  /*34b0*/  @P1 STL.U8 [R1+0x12], R14 ;  /* 0x0000120e01001387 */ /* 0x0005e80000100000 */
[----:B------:R-:W3:Y:S01]  /*34c0*/  @P0 LDL.U8 R15, [R1+0x12] ;  /* 0x00001200010f0983 */ /* 0x000ee20000100000 */
[----:B0-----:R-:W-:-:S05]  /*34d0*/  @!P3 LOP3.LUT R4, R5, 0x2, RZ, 0xfc, !PT ;  /* 0x000000020504b812 */ /* 0x001fca00078efcff */
[----:B------:R0:W-:Y:S04]  /*34e0*/  @!P3 STL.U8 [R1+0x11], R4 ;  /* 0x000011040100b387 */ /* 0x0001e80000100000 */
[----:B------:R-:W4:Y:S01]  /*34f0*/  @P2 LDL.U8 R6, [R1+0x11] ;  /* 0x0000110001062983 */ /* 0x000f220000100000 */
[----:B---3--:R-:W-:-:S05]  /*3500*/  @P0 LOP3.LUT R12, R15, 0x40, RZ, 0xfc, !PT ;  /* 0x000000400f0c0812 */ /* 0x008fca00078efcff */
[----:B------:R3:W-:Y:S01]  /*3510*/  @P0 STL.U8 [R1+0x12], R12 ;  /* 0x0000120c01000387 */ /* 0x0007e20000100000 */
[----:B------:R-:W-:-:S13]  /*3520*/  LOP3.LUT P0, RZ, R7, 0x80, RZ, 0xc0, !PT ;  /* 0x0000008007ff7812 */ /* 0x000fda000780c0ff */
[----:B------:R-:W2:Y:S01]  /*3530*/  @P0 LDL.U8 R5, [R1+0x12] ;  /* 0x0000120001050983 */ /* 0x000ea20000100000 */
[----:B----4-:R-:W-:-:S05]  /*3540*/  @P2 LOP3.LUT R6, R6, 0x1, RZ, 0xfc, !PT ;  /* 0x0000000106062812 */ /* 0x010fca00078efcff */
[----:B------:R4:W-:Y:S01]  /*3550*/  @P2 STL.U8 [R1+0x11], R6 ;  /* 0x0000110601002387 */ /* 0x0009e20000100000 */
[----:B------:R-:W-:Y:S02]  /*3560*/  R2P PR, R7, 0x7e ;  /* 0x0000007e07007804 */ /* 0x000fe40000000000 */
[----:B--2---:R-:W-:-:S05]  /*3570*/  @P0 LOP3.LUT R14, R5, 0x20, RZ, 0xfc, !PT ;  /* 0x00000020050e0812 */ /* 0x004fca00078efcff */
[----:B------:R-:W-:Y:S06]  /*3580*/  @P0 STL.U8 [R1+0x12], R14 ;  /* 0x0000120e01000387 */ /* 0x000fec0000100000 */
[----:B------:R-:W0:Y:S02]  /*3590*/  @P6 LDL.U8 R5, [R1+0x12] ;  /* 0x0000120001056983 */ /* 0x000e240000100000 */
[----:B0-----:R-:W-:-:S05]  /*35a0*/  @P6 LOP3.LUT R4, R5, 0x10, RZ, 0xfc, !PT ;  /* 0x0000001005046812 */ /* 0x001fca00078efcff */
[----:B------:R0:W-:Y:S04]  /*35b0*/  @P6 STL.U8 [R1+0x12], R4 ;  /* 0x0000120401006387 */ /* 0x0001e80000100000 */
[----:B------:R-:W3:Y:S02]  /*35c0*/  @P5 LDL.U8 R5, [R1+0x12] ;  /* 0x0000120001055983 */ /* 0x000ee40000100000 */
[----:B---3--:R-:W-:-:S05]  /*35d0*/  @P5 LOP3.LUT R12, R5, 0x8, RZ, 0xfc, !PT ;  /* 0x00000008050c5812 */ /* 0x008fca00078efcff */
[----:B------:R2:W-:Y:S04]  /*35e0*/  @P5 STL.U8 [R1+0x12], R12 ;  /* 0x0000120c01005387 */ /* 0x0005e80000100000 */
[----:B------:R-:W4:Y:S02]  /*35f0*/  @P4 LDL.U8 R5, [R1+0x12] ;  /* 0x0000120001054983 */ /* 0x000f240000100000 */
[----:B----4-:R-:W-:Y:S02]  /*3600*/  @P4 LOP3.LUT R6, R5, 0x4, RZ, 0xfc, !PT ;  /* 0x0000000405064812 */ /* 0x010fe400078efcff */
[----:B------:R-:W2:Y:S04]  /*3610*/  @P1 LDL.U8 R5, [R1+0x13] ;  /* 0x0000130001051983 */ /* 0x000ea80000100000 */
[----:B------:R3:W-:Y:S04]  /*3620*/  @P4 STL.U8 [R1+0x12], R6 ;  /* 0x0000120601004387 */ /* 0x0007e80000100000 */
[----:B------:R-:W0:Y:S01]  /*3630*/  @P3 LDL.U8 R15, [R1+0x12] ;  /* 0x00001200010f3983 */ /* 0x000e220000100000 */
[----:B------:R-:W-:-:S04]  /*3640*/  LOP3.LUT R7, R7, 0x1, RZ, 0xc0, !PT ;  /* 0x0000000107077812 */ /* 0x000fc800078ec0ff */
[----:B------:R-:W-:Y:S02]  /*3650*/  ISETP.NE.U32.AND P4, PT, R7, 0x1, PT ;  /* 0x000000010700780c */ /* 0x000fe40003f85070 */
[----:B------:R-:W4:Y:S01]  /*3660*/  LDL.U16 R7, [R1+0x4c] ;  /* 0x00004c0001077983 */ /* 0x000f220000100400 */
[----:B0-----:R-:W-:-:S05]  /*3670*/  @P3 LOP3.LUT R4, R15, 0x2, RZ, 0xfc, !PT ;  /* 0x000000020f043812 */ /* 0x001fca00078efcff */
[----:B------:R0:W-:Y:S04]  /*3680*/  @P3 STL.U8 [R1+0x12], R4 ;  /* 0x0000120401003387 */ /* 0x0001e80000100000 */
[----:B------:R-:W3:Y:S01]  /*3690*/  @P2 LDL.U8 R14, [R1+0x12] ;  /* 0x00001200010e2983 */ /* 0x000ee20000100000 */
[----:B--2---:R-:W-:-:S05]  /*36a0*/  @P1 LOP3.LUT R12, R5, 0x80, RZ, 0xfc, !PT ;  /* 0x00000080050c1812 */ /* 0x004fca00078efcff */
[----:B------:R2:W-:Y:S04]  /*36b0*/  @P1 STL.U8 [R1+0x13], R12 ;  /* 0x0000130c01001387 */ /* 0x0005e80000100000 */
[----:B------:R-:W5:Y:S01]  /*36c0*/  @!P4 LDL.U8 R5, [R1+0x13] ;  /* 0x000013000105c983 */ /* 0x000f620000100000 */
[----:B---3--:R-:W-:-:S05]  /*36d0*/  @P2 LOP3.LUT R6, R14, 0x1, RZ, 0xfc, !PT ;  /* 0x000000010e062812 */ /* 0x008fca00078efcff */
[----:B------:R3:W-:Y:S01]  /*36e0*/  @P2 STL.U8 [R1+0x12], R6 ;  /* 0x0000120601002387 */ /* 0x0007e20000100000 */
[----:B----4-:R-:W-:Y:S02]  /*36f0*/  R2P PR, R7.B1, 0x7 ;  /* 0x0000000707007804 */ /* 0x010fe40000001000 */
[----:B-----5:R-:W-:-:S05]  /*3700*/  @!P4 LOP3.LUT R14, R5, 0x40, RZ, 0xfc, !PT ;  /* 0x00000040050ec812 */ /* 0x020fca00078efcff */
[----:B------:R4:W-:Y:S06]  /*3710*/  @!P4 STL.U8 [R1+0x13], R14 ;  /* 0x0000130e0100c387 */ /* 0x0009ec0000100000 */
[----:B0-----:R-:W5:Y:S02]  /*3720*/  @P2 LDL.U8 R4, [R1+0x13] ;  /* 0x0000130001042983 */ /* 0x001f640000100000 */
[----:B-----5:R-:W-:-:S05]  /*3730*/  @P2 LOP3.LUT R4, R4, 0x20, RZ, 0xfc, !PT ;  /* 0x0000002004042812 */ /* 0x020fca00078efcff */
[----:B------:R0:W-:Y:S04]  /*3740*/  @P2 STL.U8 [R1+0x13], R4 ;  /* 0x0000130401002387 */ /* 0x0001e80000100000 */
[----:B------:R-:W2:Y:S02]  /*3750*/  @P1 LDL.U8 R5, [R1+0x13] ;  /* 0x0000130001051983 */ /* 0x000ea40000100000 */
[----:B--2---:R-:W-:-:S05]  /*3760*/  @P1 LOP3.LUT R12, R5, 0x10, RZ, 0xfc, !PT ;  /* 0x00000010050c1812 */ /* 0x004fca00078efcff */
[----:B------:R2:W-:Y:S01]  /*3770*/  @P1 STL.U8 [R1+0x13], R12 ;  /* 0x0000130c01001387 */ /* 0x0005e20000100000 */
[----:B------:R-:W-:-:S13]  /*3780*/  R2P PR, R7, 0x7e ;  /* 0x0000007e07007804 */ /* 0x000fda0000000000 */
[----:B------:R-:W3:Y:S02]  /*3790*/  @P4 LDL.U8 R5, [R1+0x14] ;  /* 0x0000140001054983 */ /* 0x000ee40000100000 */
[----:B---3--:R-:W-:Y:S02]  /*37a0*/  @P4 LOP3.LUT R6, R5, 0x80, RZ, 0xfc, !PT ;  /* 0x0000008005064812 */ /* 0x008fe400078efcff */
[----:B------:R-:W3:Y:S04]  /*37b0*/  @P0 LDL.U8 R5, [R1+0x13] ;  /* 0x0000130001050983 */ /* 0x000ee80000100000 */
[----:B------:R5:W-:Y:S04]  /*37c0*/  @P4 STL.U8 [R1+0x14], R6 ;  /* 0x0000140601004387 */ /* 0x000be80000100000 */
[----:B----4-:R-:W4:Y:S02]  /*37d0*/  @P3 LDL.U8 R14, [R1+0x14] ;  /* 0x00001400010e3983 */ /* 0x010f240000100000 */
[----:B----4-:R-:W-:-:S05]  /*37e0*/  @P3 LOP3.LUT R14, R14, 0x40, RZ, 0xfc, !PT ;  /* 0x000000400e0e3812 */ /* 0x010fca00078efcff */
[----:B------:R4:W-:Y:S04]  /*37f0*/  @P3 STL.U8 [R1+0x14], R14 ;  /* 0x0000140e01003387 */ /* 0x0009e80000100000 */
[----:B------:R-:W2:Y:S01]  /*3800*/  @P2 LDL.U8 R16, [R1+0x14] ;  /* 0x0000140001102983 */ /* 0x000ea20000100000 */
[----:B0-----:R-:W-:Y:S02]  /*3810*/  LOP3.LUT R4, R7, 0x1, RZ, 0xc0, !PT ;  /* 0x0000000107047812 */ /* 0x001fe400078ec0ff */
[----:B--2---:R-:W-:-:S05]  /*3820*/  @P2 LOP3.LUT R16, R16, 0x20, RZ, 0xfc, !PT ;  /* 0x0000002010102812 */ /* 0x004fca00078efcff */
[----:B------:R-:W-:Y:S04]  /*3830*/  @P2 STL.U8 [R1+0x14], R16 ;  /* 0x0000141001002387 */ /* 0x000fe80000100000 */
[----:B------:R-:W2:Y:S01]  /*3840*/  @P1 LDL.U8 R12, [R1+0x14] ;  /* 0x00001400010c1983 */ /* 0x000ea20000100000 */
[----:B------:R-:W-:Y:S02]  /*3850*/  LOP3.LUT P3, RZ, R7, 0x80, RZ, 0xc0, !PT ;  /* 0x0000008007ff7812 */ /* 0x000fe4000786c0ff */
[----:B------:R-:W-:Y:S02]  /*3860*/  ISETP.NE.U32.AND P4, PT, R4, 0x1, PT ;  /* 0x000000010400780c */ /* 0x000fe40003f85070 */
[----:B---3--:R-:W-:-:S05]  /*3870*/  @P0 LOP3.LUT R4, R5, 0x8, RZ, 0xfc, !PT ;  /* 0x0000000805040812 */ /* 0x008fca00078efcff */
[----:B------:R0:W-:Y:S04]  /*3880*/  @P0 STL.U8 [R1+0x13], R4 ;  /* 0x0000130401000387 */ /* 0x0001e80000100000 */
[----:B-----5:R-:W3:Y:S01]  /*3890*/  @P3 LDL.U8 R6, [R1+0x13] ;  /* 0x0000130001063983 */ /* 0x020ee20000100000 */
[----:B--2---:R-:W-:-:S05]  /*38a0*/  @P1 LOP3.LUT R12, R12, 0x10, RZ, 0xfc, !PT ;  /* 0x000000100c0c1812 */ /* 0x004fca00078efcff */
[----:B------:R2:W-:Y:S04]  /*38b0*/  @P1 STL.U8 [R1+0x14], R12 ;  /* 0x0000140c01001387 */ /* 0x0005e80000100000 */
[----:B----4-:R-:W4:Y:S01]  /*38c0*/  @!P4 LDL.U8 R14, [R1+0x14] ;  /* 0x00001400010ec983 */ /* 0x010f220000100000 */
[----:B------:R-:W-:Y:S02]  /*38d0*/  R2P PR, R17.B1, 0x7 ;  /* 0x0000000711007804 */ /* 0x000fe40000001000 */
[----:B---3--:R-:W-:-:S05]  /*38e0*/  @P3 LOP3.LUT R6, R6, 0x4, RZ, 0xfc, !PT ;  /* 0x0000000406063812 */ /* 0x008fca00078efcff */
[----:B------:R3:W-:Y:S04]  /*38f0*/  @P3 STL.U8 [R1+0x13], R6 ;  /* 0x0000130601003387 */ /* 0x0007e80000100000 */
[----:B------:R-:W0:Y:S01]  /*3900*/  @P6 LDL.U8 R5, [R1+0x13] ;  /* 0x0000130001056983 */ /* 0x000e220000100000 */
[----:B----4-:R-:W-:-:S05]  /*3910*/  @!P4 LOP3.LUT R14, R14, 0x8, RZ, 0xfc, !PT ;  /* 0x000000080e0ec812 */ /* 0x010fca00078efcff */
[----:B------:R4:W-:Y:S04]  /*3920*/  @!P4 STL.U8 [R1+0x14], R14 ;  /* 0x0000140e0100c387 */ /* 0x0009e80000100000 */
[----:B------:R-:W2:Y:S01]  /*3930*/  @P2 LDL.U8 R7, [R1+0x14] ;  /* 0x0000140001072983 */ /* 0x000ea20000100000 */
[----:B------:R-:W-:Y:S02]  /*3940*/  LOP3.LUT P3, RZ, R17, 0x80, RZ, 0xc0, !PT ;  /* 0x0000008011ff7812 */ /* 0x000fe4000786c0ff */
[----:B0-----:R-:W-:-:S05]  /*3950*/  @P6 LOP3.LUT R4, R5, 0x2, RZ, 0xfc, !PT ;  /* 0x0000000205046812 */ /* 0x001fca00078efcff */
[----:B------:R-:W-:Y:S06]  /*3960*/  @P6 STL.U8 [R1+0x13], R4 ;  /* 0x0000130401006387 */ /* 0x000fec0000100000 */
[----:B------:R-:W5:Y:S01]  /*3970*/  @P3 LDL.U8 R5, [R1+0x15] ;  /* 0x0000150001053983 */ /* 0x000f620000100000 */
[----:B--2---:R-:W-:-:S03]  /*3980*/  @P2 LOP3.LUT R12, R7, 0x4, RZ, 0xfc, !PT ;  /* 0x00000004070c2812 */ /* 0x004fc600078efcff */
[----:B------:R-:W3:Y:S04]  /*3990*/  @P5 LDL.U8 R7, [R1+0x13] ;  /* 0x0000130001075983 */ /* 0x000ee80000100000 */
[----:B------:R-:W-:Y:S04]  /*39a0*/  @P2 STL.U8 [R1+0x14], R12 ;  /* 0x0000140c01002387 */ /* 0x000fe80000100000 */
[----:B------:R-:W4:Y:S01]  /*39b0*/  @P1 LDL.U8 R15, [R1+0x14] ;  /* 0x00001400010f1983 */ /* 0x000f220000100000 */
[----:B-----5:R-:W-:-:S05]  /*39c0*/  @P3 LOP3.LUT R16, R5, 0x80, RZ, 0xfc, !PT ;  /* 0x0000008005103812 */ /* 0x020fca00078efcff */
[----:B------:R-:W-:Y:S01]  /*39d0*/  @P3 STL.U8 [R1+0x15], R16 ;  /* 0x0000151001003387 */ /* 0x000fe20000100000 */
[----:B---3--:R-:W-:Y:S02]  /*39e0*/  @P5 LOP3.LUT R6, R7, 0x1, RZ, 0xfc, !PT ;  /* 0x0000000107065812 */ /* 0x008fe400078efcff */
[----:B----4-:R-:W-:-:S03]  /*39f0*/  @P1 LOP3.LUT R14, R15, 0x2, RZ, 0xfc, !PT ;  /* 0x000000020f0e1812 */ /* 0x010fc600078efcff */
[----:B------:R0:W-:Y:S04]  /*3a00*/  @P5 STL.U8 [R1+0x13], R6 ;  /* 0x0000130601005387 */ /* 0x0001e80000100000 */
[----:B------:R-:W-:Y:S01]  /*3a10*/  @P1 STL.U8 [R1+0x14], R14 ;  /* 0x0000140e01001387 */ /* 0x000fe20000100000 */
[----:B------:R-:W-:Y:S01]  /*3a20*/  R2P PR, R17, 0x7e ;  /* 0x0000007e11007804 */ /* 0x000fe20000000000 */
[----:B0-----:R-:W0:-:S12]  /*3a30*/  LDC.64 R6, c[0x0][0x3a0] ;  /* 0x0000e800ff067b82 */ /* 0x001e180000000a00 */
[----:B------:R-:W2:Y:S02]  /*3a40*/  @P6 LDL.U8 R18, [R1+0x15] ;  /* 0x0000150001126983 */ /* 0x000ea40000100000 */
[----:B--2---:R-:W-:-:S05]  /*3a50*/  @P6 LOP3.LUT R18, R18, 0x40, RZ, 0xfc, !PT ;  /* 0x0000004012126812 */ /* 0x004fca00078efcff */
[----:B------:R2:W-:Y:S04]  /*3a60*/  @P6 STL.U8 [R1+0x15], R18 ;  /* 0x0000151201006387 */ /* 0x0005e80000100000 */
[----:B------:R-:W3:Y:S02]  /*3a70*/  @P5 LDL.U8 R12, [R1+0x15] ;  /* 0x00001500010c5983 */ /* 0x000ee40000100000 */
[----:B---3--:R-:W-:-:S05]  /*3a80*/  @P5 LOP3.LUT R12, R12, 0x20, RZ, 0xfc, !PT ;  /* 0x000000200c0c5812 */ /* 0x008fca00078efcff */
[----:B------:R3:W-:Y:S04]  /*3a90*/  @P5 STL.U8 [R1+0x15], R12 ;  /* 0x0000150c01005387 */ /* 0x0007e80000100000 */
[----:B------:R-:W4:Y:S01]  /*3aa0*/  @P4 LDL.U8 R4, [R1+0x15] ;  /* 0x0000150001044983 */ /* 0x000f220000100000 */
[----:B--2---:R-:W3:Y:S01]  /*3ab0*/  LDC.64 R18, c[0x0][0x3a8] ;  /* 0x0000ea00ff127b82 */ /* 0x004ee20000000a00 */
[----:B0-----:R-:W-:-:S05]  /*3ac0*/  IMAD.WIDE R6, R13, 0x2, R6 ;  /* 0x000000020d067825 */ /* 0x001fca00078e0206 */
[----:B------:R-:W2:Y:S04]  /*3ad0*/  LDG.E.U16 R13, desc[UR14][R6.64+0x2] ;  /* 0x0000020e060d7981 */ /* 0x000ea8000c1e1500 */
[----:B---3--:R-:W3:Y:S04]  /*3ae0*/  LDG.E.U16 R12, desc[UR14][R18.64+0x2] ;  /* 0x0000020e120c7981 */ /* 0x008ee8000c1e1500 */
[----:B------:R-:W3:Y:S01]  /*3af0*/  LDG.E.U16 R14, desc[UR14][R18.64+0x4] ;  /* 0x0000040e120e7981 */ /* 0x000ee2000c1e1500 */
[----:B----4-:R-:W-:Y:S02]  /*3b00*/  @P4 LOP3.LUT R16, R4, 0x10, RZ, 0xfc, !PT ;  /* 0x0000001004104812 */ /* 0x010fe400078efcff */
[----:B------:R-:W0:Y:S03]  /*3b10*/  LDC.64 R4, c[0x0][0x398] ;  /* 0x0000e600ff047b82 */ /* 0x000e260000000a00 */
[----:B------:R4:W-:Y:S04]  /*3b20*/  @P4 STL.U8 [R1+0x15], R16 ;  /* 0x0000151001004387 */ /* 0x0009e80000100000 */
[----:B------:R-:W5:Y:S01]  /*3b30*/  @P3 LDL.U8 R26, [R1+0x15] ;  /* 0x00001500011a3983 */ /* 0x000f620000100000 */
[----:B-1----:R-:W-:-:S04]  /*3b40*/  IADD3 R24, P4, PT, R24, UR4, RZ ;  /* 0x0000000418187c10 */ /* 0x002fc8000ff9e0ff */
[----:B------:R-:W-:Y:S01]  /*3b50*/  LEA.HI.X.SX32 R25, R10, UR5, 0x1, P4 ;  /* 0x000000050a197c11 */ /* 0x000fe2000a0f0eff */
[----:B----4-:R3:W4:Y:S04]  /*3b60*/  LDG.E.U16 R16, desc[UR14][R6.64] ;  /* 0x0000000e06107981 */ /* 0x010728000c1e1500 */
[----:B------:R-:W2:Y:S01]  /*3b70*/  LDG.E.U16 R10, desc[UR14][R24.64] ;  /* 0x0000000e180a7981 */ /* 0x000ea2000c1e1500 */
[----:B0-----:R-:W-:Y:S01]  /*3b80*/  IMAD.WIDE R4, R11, 0x2, R4 ;  /* 0x000000020b047825 */ /* 0x001fe200078e0204 */
[----:B------:R-:W0:Y:S01]  /*3b90*/  S2UR UR5, SR_CgaCtaId ;  /* 0x00000000000579c3 */ /* 0x000e220000008800 */
[----:B------:R-:W-:Y:S01]  /*3ba0*/  UMOV UR4, 0x400 ;  /* 0x0000040000047882 */ /* 0x000fe20000000000 */
[----:B------:R-:W2:Y:S04]  /*3bb0*/  @P0 LDL.U8 R24, [R1+0x14] ;  /* 0x0000140001180983 */ /* 0x000ea80000100000 */
[----:B------:R-:W4:Y:S04]  /*3bc0*/  LDG.E.U16 R11, desc[UR14][R4.64+0x2] ;  /* 0x0000020e040b7981 */ /* 0x000f28000c1e1500 */
[----:B------:R4:W2:Y:S01]  /*3bd0*/  LDG.E.U16 R15, desc[UR14][R4.64] ;  /* 0x0000000e040f7981 */ /* 0x0008a2000c1e1500 */
[----:B-----5:R-:W-:-:S05]  /*3be0*/  @P3 LOP3.LUT R26, R26, 0x8, RZ, 0xfc, !PT ;  /* 0x000000081a1a3812 */ /* 0x020fca00078efcff */
[----:B------:R-:W-:Y:S04]  /*3bf0*/  @P3 STL.U8 [R1+0x15], R26 ;  /* 0x0000151a01003387 */ /* 0x000fe80000100000 */
[----:B------:R-:W5:Y:S01]  /*3c00*/  @P2 LDL.U8 R23, [R1+0x15] ;  /* 0x0000150001172983 */ /* 0x000f620000100000 */
[----:B0-----:R-:W-:-:S09]  /*3c10*/  ULEA UR4, UR5, UR4, 0x18 ;  /* 0x0000000405047291 */ /* 0x001fd2000f8ec0ff */
[----:B------:R-:W0:Y:S01]  /*3c20*/  LDS.U16 R30, [UR4] ;  /* 0x00000004ff1e7984 */ /* 0x000e220008000400 */
[----:B---3--:R-:W-:Y:S01]  /*3c30*/  PRMT R7, R12, 0x5410, R14 ;  /* 0x000054100c077816 */ /* 0x008fe2000000000e */
[----:B------:R-:W1:Y:S01]  /*3c40*/  LDCU.128 UR4, c[0x3][URZ] ;  /* 0x00c00000ff0477ac */ /* 0x000e620008000c00 */
[----:B----4-:R-:W-:Y:S02]  /*3c50*/  PRMT R5, R11, 0x5410, R16 ;  /* 0x000054100b057816 */ /* 0x010fe40000000010 */
[----:B--2---:R-:W-:Y:S02]  /*3c60*/  PRMT R4, R10, 0x5410, R15 ;  /* 0x000054100a047816 */ /* 0x004fe4000000000f */
[----:B0-----:R-:W-:-:S05]  /*3c70*/  PRMT R6, R13, 0x5410, R30 ;  /* 0x000054100d067816 */ /* 0x001fca000000001e */
[----:B------:R-:W-:Y:S01]  /*3c80*/  STL.128 [R1+0x50], R4 ;  /* 0x0000500401007387 */ /* 0x000fe20000100c00 */
[----:B-----5:R-:W-:-:S03]  /*3c90*/  @P2 LOP3.LUT R26, R23, 0x4, RZ, 0xfc, !PT ;  /* 0x00000004171a2812 */ /* 0x020fc600078efcff */
[----:B------:R-:W2:Y:S04]  /*3ca0*/  LDL.U16 R23, [R1+0x50] ;  /* 0x0000500001177983 */ /* 0x000ea80000100400 */
[----:B------:R0:W-:Y:S04]  /*3cb0*/  @P2 STL.U8 [R1+0x15], R26 ;  /* 0x0000151a01002387 */ /* 0x0001e80000100000 */
[----:B------:R-:W3:Y:S01]  /*3cc0*/  @P1 LDL.U8 R28, [R1+0x15] ;  /* 0x00001500011c1983 */ /* 0x000ee20000100000 */
[----:B------:R-:W-:-:S05]  /*3cd0*/  @P0 LOP3.LUT R24, R24, 0x1, RZ, 0xfc, !PT ;  /* 0x0000000118180812 */ /* 0x000fca00078efcff */
[----:B------:R-:W-:Y:S01]  /*3ce0*/  @P0 STL.U8 [R1+0x14], R24 ;  /* 0x0000141801000387 */ /* 0x000fe20000100000 */
[----:B---3--:R-:W-:-:S05]  /*3cf0*/  @P1 LOP3.LUT R28, R28, 0x2, RZ, 0xfc, !PT ;  /* 0x000000021c1c1812 */ /* 0x008fca00078efcff */
[----:B------:R-:W-:Y:S01]  /*3d00*/  @P1 STL.U8 [R1+0x15], R28 ;  /* 0x0000151c01001387 */ /* 0x000fe20000100000 */
[----:B--2---:R-:W-:-:S13]  /*3d10*/  R2P PR, R23.B1, 0x7 ;  /* 0x0000000717007804 */ /* 0x004fda0000001000 */
[----:B------:R-:W0:Y:S02]  /*3d20*/  @P2 LDL.U8 R25, [R1+0x16] ;  /* 0x0000160001192983 */ /* 0x000e240000100000 */
[----:B0-----:R-:W-:-:S05]  /*3d30*/  @P2 LOP3.LUT R26, R25, 0x80, RZ, 0xfc, !PT ;  /* 0x00000080191a2812 */ /* 0x001fca00078efcff */
[----:B------:R-:W-:Y:S04]  /*3d40*/  @P2 STL.U8 [R1+0x16], R26 ;  /* 0x0000161a01002387 */ /* 0x000fe80000100000 */
[----:B------:R-:W2:Y:S02]  /*3d50*/  @P1 LDL.U8 R4, [R1+0x16] ;  /* 0x0000160001041983 */ /* 0x000ea40000100000 */
        /* <DEDUP_REMOVED lines=42> */
[----:B------:R-:W-:-:S03]  /*4000*/  R2P PR, R4, 0x7e ;  /* 0x0000007e04007804 */ /* 0x000fc60000000000 */
[----:B0-----:R-:W3:Y:S04]  /*4010*/  LDL.U8 R42, [R1+0x1] ;  /* 0x00000100012a7983 */ /* 0x001ee80000100000 */
[----:B--2---:R-:W2:Y:S06]  /*4020*/  @P0 LDL.U8 R6, [R1+0x17] ;  /* 0x0000170001060983 */ /* 0x004eac0000100000 */
[----:B------:R-:W4:Y:S02]  /*4030*/  @P5 LDL.U8 R5, [R1+0x18] ;  /* 0x0000180001055983 */ /* 0x000f240000100000 */
[----:B----4-:R-:W-:-:S05]  /*4040*/  @P5 LOP3.LUT R24, R5, 0x80, RZ, 0xfc, !PT ;  /* 0x0000008005185812 */ /* 0x010fca00078efcff */
[----:B------:R0:W-:Y:S04]  /*4050*/  @P5 STL.U8 [R1+0x18], R24 ;  /* 0x0000181801005387 */ /* 0x0001e80000100000 */
[----:B------:R-:W4:Y:S02]  /*4060*/  @P4 LDL.U8 R26, [R1+0x18] ;  /* 0x00001800011a4983 */ /* 0x000f240000100000 */
[----:B----4-:R-:W-:-:S05]  /*4070*/  @P4 LOP3.LUT R26, R26, 0x40, RZ, 0xfc, !PT ;  /* 0x000000401a1a4812 */ /* 0x010fca00078efcff */
[----:B------:R4:W-:Y:S04]  /*4080*/  @P4 STL.U8 [R1+0x18], R26 ;  /* 0x0000181a01004387 */ /* 0x0009e80000100000 */
[----:B------:R-:W5:Y:S02]  /*4090*/  @P3 LDL.U8 R28, [R1+0x18] ;  /* 0x00001800011c3983 */ /* 0x000f640000100000 */
[----:B-----5:R-:W-:-:S05]  /*40a0*/  @P3 LOP3.LUT R28, R28, 0x20, RZ, 0xfc, !PT ;  /* 0x000000201c1c3812 */ /* 0x020fca00078efcff */
[----:B------:R5:W-:Y:S04]  /*40b0*/  @P3 STL.U8 [R1+0x18], R28 ;  /* 0x0000181c01003387 */ /* 0x000be80000100000 */
[----:B------:R-:W3:Y:S01]  /*40c0*/  @P2 LDL.U8 R30, [R1+0x18] ;  /* 0x00001800011e2983 */ /* 0x000ee20000100000 */
[----:B------:R-:W-:Y:S02]  /*40d0*/  LOP3.LUT R5, R4, 0x1, RZ, 0xc0, !PT ;  /* 0x0000000104057812 */ /* 0x000fe400078ec0ff */
[----:B---3--:R-:W-:-:S05]  /*40e0*/  @P2 LOP3.LUT R30, R30, 0x10, RZ, 0xfc, !PT ;  /* 0x000000101e1e2812 */ /* 0x008fca00078efcff */
[----:B------:R-:W-:Y:S04]  /*40f0*/  @P2 STL.U8 [R1+0x18], R30 ;  /* 0x0000181e01002387 */ /* 0x000fe80000100000 */
[----:B------:R-:W0:Y:S01]  /*4100*/  @P1 LDL.U8 R7, [R1+0x18] ;  /* 0x0000180001071983 */ /* 0x000e220000100000 */
[----:B------:R-:W-:-:S03]  /*4110*/  ISETP.NE.U32.AND P4, PT, R5, 0x1, PT ;  /* 0x000000010500780c */ /* 0x000fc60003f85070 */
[----:B------:R-:W3:Y:S01]  /*4120*/  LDL.U16 R5, [R1+0x54] ;  /* 0x0000540001057983 */ /* 0x000ee20000100400 */
[----:B--2---:R-:W-:Y:S02]  /*4130*/  @P0 LOP3.LUT R6, R6, 0x4, RZ, 0xfc, !PT ;  /* 0x0000000406060812 */ /* 0x004fe400078efcff */
[----:B0-----:R-:W-:-:S05]  /*4140*/  @P1 LOP3.LUT R24, R7, 0x8, RZ, 0xfc, !PT ;  /* 0x0000000807181812 */ /* 0x001fca00078efcff */
[----:B------:R-:W-:Y:S04]  /*4150*/  @P1 STL.U8 [R1+0x18], R24 ;  /* 0x0000181801001387 */ /* 0x000fe80000100000 */
[----:B----4-:R-:W2:Y:S01]  /*4160*/  @!P4 LDL.U8 R26, [R1+0x18] ;  /* 0x00001800011ac983 */ /* 0x010ea20000100000 */
[----:B------:R-:W-:-:S03]  /*4170*/  LOP3.LUT P3, RZ, R4, 0x80, RZ, 0xc0, !PT ;  /* 0x0000008004ff7812 */ /* 0x000fc6000786c0ff */
[----:B------:R0:W-:Y:S01]  /*4180*/  @P0 STL.U8 [R1+0x17], R6 ;  /* 0x0000170601000387 */ /* 0x0001e20000100000 */
[----:B---3--:R-:W-:-:S09]  /*4190*/  R2P PR, R5.B1, 0x7 ;  /* 0x0000000705007804 */ /* 0x008fd20000001000 */
[----:B------:R-:W3:Y:S04]  /*41a0*/  @P3 LDL.U8 R4, [R1+0x17] ;  /* 0x0000170001043983 */ /* 0x000ee80000100000 */
[----:B------:R-:W5:Y:S01]  /*41b0*/  @P0 LDL.U8 R7, [R1+0x19] ;  /* 0x0000190001070983 */ /* 0x000f620000100000 */
[----:B--2---:R-:W-:-:S05]  /*41c0*/  @!P4 LOP3.LUT R26, R26, 0x4, RZ, 0xfc, !PT ;  /* 0x000000041a1ac812 */ /* 0x004fca00078efcff */
[----:B------:R-:W-:Y:S04]  /*41d0*/  @!P4 STL.U8 [R1+0x18], R26 ;  /* 0x0000181a0100c387 */ /* 0x000fe80000100000 */
[----:B------:R-:W2:Y:S01]  /*41e0*/  @P2 LDL.U8 R23, [R1+0x18] ;  /* 0x0000180001172983 */ /* 0x000ea20000100000 */
[----:B---3--:R-:W-:Y:S02]  /*41f0*/  @P3 LOP3.LUT R4, R4, 0x2, RZ, 0xfc, !PT ;  /* 0x0000000204043812 */ /* 0x008fe400078efcff */
[----:B-----5:R-:W-:-:S03]  /*4200*/  @P0 LOP3.LUT R28, R7, 0x80, RZ, 0xfc, !PT ;  /* 0x00000080071c0812 */ /* 0x020fc600078efcff */
        /* <DEDUP_REMOVED lines=14> */
[----:B------:R-:W-:-:S13]  /*42f0*/  R2P PR, R5, 0x7e ;  /* 0x0000007e05007804 */ /* 0x000fda0000000000 */
[----:B0-----:R-:W2:Y:S02]  /*4300*/  @P6 LDL.U8 R24, [R1+0x19] ;  /* 0x0000190001186983 */ /* 0x001ea40000100000 */
[----:B--2---:R-:W-:-:S05]  /*4310*/  @P6 LOP3.LUT R24, R24, 0x20, RZ, 0xfc, !PT ;  /* 0x0000002018186812 */ /* 0x004fca00078efcff */
[----:B------:R0:W-:Y:S04]  /*4320*/  @P6 STL.U8 [R1+0x19], R24 ;  /* 0x0000191801006387 */ /* 0x0001e80000100000 */
[----:B------:R-:W2:Y:S02]  /*4330*/  @P5 LDL.U8 R28, [R1+0x19] ;  /* 0x00001900011c5983 */ /* 0x000ea40000100000 */
[----:B--2---:R-:W-:-:S05]  /*4340*/  @P5 LOP3.LUT R28, R28, 0x10, RZ, 0xfc, !PT ;  /* 0x000000101c1c5812 */ /* 0x004fca00078efcff */
[----:B------:R-:W-:Y:S04]  /*4350*/  @P5 STL.U8 [R1+0x19], R28 ;  /* 0x0000191c01005387 */ /* 0x000fe80000100000 */
[----:B----4-:R-:W2:Y:S02]  /*4360*/  @P4 LDL.U8 R6, [R1+0x19] ;  /* 0x0000190001064983 */ /* 0x010ea40000100000 */
[----:B--2---:R-:W-:-:S05]  /*4370*/  @P4 LOP3.LUT R6, R6, 0x8, RZ, 0xfc, !PT ;  /* 0x0000000806064812 */ /* 0x004fca00078efcff */
[----:B------:R-:W-:Y:S04]  /*4380*/  @P4 STL.U8 [R1+0x19], R6 ;  /* 0x0000190601004387 */ /* 0x000fe80000100000 */
[----:B------:R-:W3:Y:S02]  /*4390*/  @P3 LDL.U8 R7, [R1+0x19] ;  /* 0x0000190001073983 */ /* 0x000ee40000100000 */
[----:B---3--:R-:W-:-:S05]  /*43a0*/  @P3 LOP3.LUT R4, R7, 0x4, RZ, 0xfc, !PT ;  /* 0x0000000407043812 */ /* 0x008fca00078efcff */
[----:B------:R2:W-:Y:S04]  /*43b0*/  @P3 STL.U8 [R1+0x19], R4 ;  /* 0x0000190401003387 */ /* 0x0005e80000100000 */
[----:B------:R-:W0:Y:S01]  /*43c0*/  @P2 LDL.U8 R7, [R1+0x19] ;  /* 0x0000190001072983 */ /* 0x000e220000100000 */
[----:B------:R-:W-:-:S04]  /*43d0*/  LOP3.LUT R5, R5, 0x1, RZ, 0xc0, !PT ;  /* 0x0000000105057812 */ /* 0x000fc800078ec0ff */
[----:B------:R-:W-:-:S13]  /*43e0*/  ISETP.NE.U32.AND P3, PT, R5, 0x1, PT ;  /* 0x000000010500780c */ /* 0x000fda0003f65070 */
[----:B------:R-:W2:Y:S01]  /*43f0*/  @!P3 LDL.U8 R5, [R1+0x1a] ;  /* 0x00001a000105b983 */ /* 0x000ea20000100000 */
[----:B0-----:R-:W-:-:S03]  /*4400*/  @P2 LOP3.LUT R24, R7, 0x2, RZ, 0xfc, !PT ;  /* 0x0000000207182812 */ /* 0x001fc600078efcff */
[----:B------:R-:W3:Y:S04]  /*4410*/  LDL.U16 R7, [R1+0x56] ;  /* 0x0000560001077983 */ /* 0x000ee80000100400 */
[----:B------:R0:W-:Y:S04]  /*4420*/  @P2 STL.U8 [R1+0x19], R24 ;  /* 0x0000191801002387 */ /* 0x0001e80000100000 */
[----:B------:R-:W4:Y:S01]  /*4430*/  @P1 LDL.U8 R23, [R1+0x19] ;  /* 0x0000190001171983 */ /* 0x000f220000100000 */
[----:B--2---:R-:W-:-:S05]  /*4440*/  @!P3 LOP3.LUT R4, R5, 0x80, RZ, 0xfc, !PT ;  /* 0x000000800504b812 */ /* 0x004fca00078efcff */
[----:B------:R2:W-:Y:S01]  /*4450*/  @!P3 STL.U8 [R1+0x1a], R4 ;  /* 0x00001a040100b387 */ /* 0x0005e20000100000 */
[----:B----4-:R-:W-:-:S05]  /*4460*/  @P1 LOP3.LUT R6, R23, 0x1, RZ, 0xfc, !PT ;  /* 0x0000000117061812 */ /* 0x010fca00078efcff */
[----:B------:R4:W-:Y:S01]  /*4470*/  @P1 STL.U8 [R1+0x19], R6 ;  /* 0x0000190601001387 */ /* 0x0009e20000100000 */
[----:B---3--:R-:W-:-:S13]  /*4480*/  R2P PR, R7.B1, 0x7 ;  /* 0x0000000707007804 */ /* 0x008fda0000001000 */
[----:B------:R-:W0:Y:S02]  /*4490*/  @P2 LDL.U8 R5, [R1+0x1a] ;  /* 0x00001a0001052983 */ /* 0x000e240000100000 */
[----:B0-----:R-:W-:-:S05]  /*44a0*/  @P2 LOP3.LUT R24, R5, 0x40, RZ, 0xfc, !PT ;  /* 0x0000004005182812 */ /* 0x001fca00078efcff */
[----:B------:R0:W-:Y:S04]  /*44b0*/  @P2 STL.U8 [R1+0x1a], R24 ;  /* 0x00001a1801002387 */ /* 0x0001e80000100000 */
[----:B------:R-:W3:Y:S02]  /*44c0*/  @P1 LDL.U8 R26, [R1+0x1a] ;  /* 0x00001a00011a1983 */ /* 0x000ee40000100000 */
[----:B---3--:R-:W-:-:S05]  /*44d0*/  @P1 LOP3.LUT R26, R26, 0x20, RZ, 0xfc, !PT ;  /* 0x000000201a1a1812 */ /* 0x008fca00078efcff */
[----:B------:R3:W-:Y:S01]  /*44e0*/  @P1 STL.U8 [R1+0x1a], R26 ;  /* 0x00001a1a01001387 */ /* 0x0007e20000100000 */
[----:B------:R-:W-:-:S03]  /*44f0*/  R2P PR, R7, 0x7e ;  /* 0x0000007e07007804 */ /* 0x000fc60000000000 */
[----:B--2---:R-:W2:Y:S10]  /*4500*/  @P0 LDL.U8 R4, [R1+0x1a] ;  /* 0x00001a0001040983 */ /* 0x004eb40000100000 */
[----:B------:R-:W4:Y:S02]  /*4510*/  @P3 LDL.U8 R5, [R1+0x1b] ;  /* 0x00001b0001053983 */ /* 0x000f240000100000 */
[----:B----4-:R-:W-:-:S05]  /*4520*/  @P3 LOP3.LUT R6, R5, 0x80, RZ, 0xfc, !PT ;  /* 0x0000008005063812 */ /* 0x010fca00078efcff */
[----:B------:R4:W-:Y:S04]  /*4530*/  @P3 STL.U8 [R1+0x1b], R6 ;  /* 0x00001b0601003387 */ /* 0x0009e80000100000 */
[----:B------:R-:W0:Y:S01]  /*4540*/  @P2 LDL.U8 R5, [R1+0x1b] ;  /* 0x00001b0001052983 */ /* 0x000e220000100000 */
[----:B--2---:R-:W-:-:S05]  /*4550*/  @P0 LOP3.LUT R4, R4, 0x10, RZ, 0xfc, !PT ;  /* 0x0000001004040812 */ /* 0x004fca00078efcff */
[----:B------:R2:W-:Y:S01]  /*4560*/  @P0 STL.U8 [R1+0x1a], R4 ;  /* 0x00001a0401000387 */ /* 0x0005e20000100000 */
[----:B------:R-:W-:Y:S02]  /*4570*/  LOP3.LUT P0, RZ, R7, 0x80, RZ, 0xc0, !PT ;  /* 0x0000008007ff7812 */ /* 0x000fe4000780c0ff */
[----:B0-----:R-:W-:-:S11]  /*4580*/  @P2 LOP3.LUT R24, R5, 0x40, RZ, 0xfc, !PT ;  /* 0x0000004005182812 */ /* 0x001fd600078efcff */
[----:B------:R-:W4:Y:S04]  /*4590*/  @P0 LDL.U8 R5, [R1+0x1a] ;  /* 0x00001a0001050983 */ /* 0x000f280000100000 */
[----:B------:R-:W-:Y:S04]  /*45a0*/  @P2 STL.U8 [R1+0x1b], R24 ;  /* 0x00001b1801002387 */ /* 0x000fe80000100000 */
[----:B---3--:R-:W3:Y:S01]  /*45b0*/  @P1 LDL.U8 R26, [R1+0x1b] ;  /* 0x00001b00011a1983 */ /* 0x008ee20000100000 */
[----:B------:R-:W-:-:S04]  /*45c0*/  LOP3.LUT R7, R7, 0x1, RZ, 0xc0, !PT ;  /* 0x0000000107077812 */ /* 0x000fc800078ec0ff */
[----:B------:R-:W-:Y:S02]  /*45d0*/  ISETP.NE.U32.AND P3, PT, R7, 0x1, PT ;  /* 0x000000010700780c */ /* 0x000fe40003f65070 */
[----:B----4-:R-:W-:Y:S02]  /*45e0*/  @P0 LOP3.LUT R6, R5, 0x8, RZ, 0xfc, !PT ;  /* 0x0000000805060812 */ /* 0x010fe400078efcff */
[----:B------:R-:W4:Y:S01]  /*45f0*/  LDL.U16 R5, [R1+0x58] ;  /* 0x0000580001057983 */ /* 0x000f220000100400 */
[----:B---3--:R-:W-:-:S03]  /*4600*/  @P1 LOP3.LUT R26, R26, 0x20, RZ, 0xfc, !PT ;  /* 0x000000201a1a1812 */ /* 0x008fc600078efcff */
[----:B------:R0:W-:Y:S04]  /*4610*/  @P0 STL.U8 [R1+0x1a], R6 ;  /* 0x00001a0601000387 */ /* 0x0001e80000100000 */
[----:B------:R-:W-:Y:S04]  /*4620*/  @P1 STL.U8 [R1+0x1b], R26 ;  /* 0x00001b1a01001387 */ /* 0x000fe80000100000 */
[----:B------:R-:W2:Y:S04]  /*4630*/  @P6 LDL.U8 R7, [R1+0x1a] ;  /* 0x00001a0001076983 */ /* 0x000ea80000100000 */
[----:B------:R-:W3:Y:S01]  /*4640*/  @!P3 LDL.U8 R28, [R1+0x1b] ;  /* 0x00001b00011cb983 */ /* 0x000ee20000100000 */
[----:B----4-:R-:W-:-:S02]  /*4650*/  R2P PR, R5.B1, 0x7 ;  /* 0x0000000705007804 */ /* 0x010fc40000001000 */
[----:B--2---:R-:W-:Y:S02]  /*4660*/  @P6 LOP3.LUT R4, R7, 0x4, RZ, 0xfc, !PT ;  /* 0x0000000407046812 */ /* 0x004fe400078efcff */
[----:B---3--:R-:W-:-:S03]  /*4670*/  @!P3 LOP3.LUT R28, R28, 0x10, RZ, 0xfc, !PT ;  /* 0x000000101c1cb812 */ /* 0x008fc600078efcff */
[----:B------:R2:W-:Y:S04]  /*4680*/  @P6 STL.U8 [R1+0x1a], R4 ;  /* 0x00001a0401006387 */ /* 0x0005e80000100000 */
[----:B------:R-:W-:Y:S04]  /*4690*/  @!P3 STL.U8 [R1+0x1b], R28 ;  /* 0x00001b1c0100b387 */ /* 0x000fe80000100000 */
[----:B------:R-:W0:Y:S04]  /*46a0*/  @P5 LDL.U8 R7, [R1+0x1a] ;  /* 0x00001a0001075983 */ /* 0x000e280000100000 */
[----:B------:R-:W3:Y:S01]  /*46b0*/  @P2 LDL.U8 R30, [R1+0x1b] ;  /* 0x00001b00011e2983 */ /* 0x000ee20000100000 */
[----:B0-----:R-:W-:-:S02]  /*46c0*/  @P5 LOP3.LUT R6, R7, 0x2, RZ, 0xfc, !PT ;  /* 0x0000000207065812 */ /* 0x001fc400078efcff */
[----:B---3--:R-:W-:-:S03]  /*46d0*/  @P2 LOP3.LUT R30, R30, 0x8, RZ, 0xfc, !PT ;  /* 0x000000081e1e2812 */ /* 0x008fc600078efcff */
[----:B------:R-:W-:Y:S04]  /*46e0*/  @P5 STL.U8 [R1+0x1a], R6 ;  /* 0x00001a0601005387 */ /* 0x000fe80000100000 */
[----:B------:R-:W-:Y:S04]  /*46f0*/  @P2 STL.U8 [R1+0x1b], R30 ;  /* 0x00001b1e01002387 */ /* 0x000fe80000100000 */
[----:B------:R-:W3:Y:S04]  /*4700*/  @P4 LDL.U8 R24, [R1+0x1a] ;  /* 0x00001a0001184983 */ /* 0x000ee80000100000 */
[----:B------:R-:W2:Y:S01]  /*4710*/  @P1 LDL.U8 R7, [R1+0x1b] ;  /* 0x00001b0001071983 */ /* 0x000ea20000100000 */
[----:B---3--:R-:W-:-:S02]  /*4720*/  @P4 LOP3.LUT R24, R24, 0x1, RZ, 0xfc, !PT ;  /* 0x0000000118184812 */ /* 0x008fc400078efcff */
[----:B--2---:R-:W-:-:S03]  /*4730*/  @P1 LOP3.LUT R4, R7, 0x4, RZ, 0xfc, !PT ;  /* 0x0000000407041812 */ /* 0x004fc600078efcff */
[----:B------:R-:W-:Y:S04]  /*4740*/  @P4 STL.U8 [R1+0x1a], R24 ;  /* 0x00001a1801004387 */ /* 0x000fe80000100000 */
[----:B------:R0:W-:Y:S01]  /*4750*/  @P1 STL.U8 [R1+0x1b], R4 ;  /* 0x00001b0401001387 */ /* 0x0001e20000100000 */
[----:B------:R-:W-:-:S03]  /*4760*/  R2P PR, R5, 0x7e ;  /* 0x0000007e05007804 */ /* 0x000fc60000000000 */
[----:B0-----:R-:W2:Y:S10]  /*4770*/  LDL.U16 R4, [R1+0x5a] ;  /* 0x00005a0001047983 */ /* 0x001eb40000100400 */
[----:B------:R-:W3:Y:S02]  /*4780*/  @P6 LDL.U8 R7, [R1+0x1c] ;  /* 0x00001c0001076983 */ /* 0x000ee40000100000 */
[----:B---3--:R-:W-:-:S05]  /*4790*/  @P6 LOP3.LUT R6, R7, 0x80, RZ, 0xfc, !PT ;  /* 0x0000008007066812 */ /* 0x008fca00078efcff */
[----:B------:R0:W-:Y:S04]  /*47a0*/  @P6 STL.U8 [R1+0x1c], R6 ;  /* 0x00001c0601006387 */ /* 0x0001e80000100000 */
[----:B------:R-:W3:Y:S04]  /*47b0*/  @P5 LDL.U8 R26, [R1+0x1c] ;  /* 0x00001c00011a5983 */ /* 0x000ee80000100000 */
[----:B0-----:R-:W4:Y:S01]  /*47c0*/  @P0 LDL.U8 R6, [R1+0x1b] ;  /* 0x00001b0001060983 */ /* 0x001f220000100000 */
[----:B---3--:R-:W-:-:S05]  /*47d0*/  @P5 LOP3.LUT R26, R26, 0x40, RZ, 0xfc, !PT ;  /* 0x000000401a1a5812 */ /* 0x008fca00078efcff */
[----:B------:R-:W-:Y:S04]  /*47e0*/  @P5 STL.U8 [R1+0x1c], R26 ;  /* 0x00001c1a01005387 */ /* 0x000fe80000100000 */
[----:B------:R-:W3:Y:S02]  /*47f0*/  @P4 LDL.U8 R7, [R1+0x1c] ;  /* 0x00001c0001074983 */ /* 0x000ee40000100000 */
[----:B---3--:R-:W-:-:S05]  /*4800*/  @P4 LOP3.LUT R24, R7, 0x20, RZ, 0xfc, !PT ;  /* 0x0000002007184812 */ /* 0x008fca00078efcff */
[----:B------:R0:W-:Y:S04]  /*4810*/  @P4 STL.U8 [R1+0x1c], R24 ;  /* 0x00001c1801004387 */ /* 0x0001e80000100000 */
[----:B------:R-:W3:Y:S02]  /*4820*/  @P3 LDL.U8 R28, [R1+0x1c] ;  /* 0x00001c00011c3983 */ /* 0x000ee40000100000 */
[----:B---3--:R-:W-:-:S05]  /*4830*/  @P3 LOP3.LUT R28, R28, 0x10, RZ, 0xfc, !PT ;  /* 0x000000101c1c3812 */ /* 0x008fca00078efcff */
[----:B------:R3:W-:Y:S04]  /*4840*/  @P3 STL.U8 [R1+0x1c], R28 ;  /* 0x00001c1c01003387 */ /* 0x0007e80000100000 */
[----:B------:R-:W5:Y:S02]  /*4850*/  @P2 LDL.U8 R30, [R1+0x1c] ;  /* 0x00001c00011e2983 */ /* 0x000f640000100000 */
[----:B-----5:R-:W-:-:S05]  /*4860*/  @P2 LOP3.LUT R30, R30, 0x8, RZ, 0xfc, !PT ;  /* 0x000000081e1e2812 */ /* 0x020fca00078efcff */
[----:B------:R-:W-:Y:S04]  /*4870*/  @P2 STL.U8 [R1+0x1c], R30 ;  /* 0x00001c1e01002387 */ /* 0x000fe80000100000 */
[----:B------:R-:W0:Y:S01]  /*4880*/  @P1 LDL.U8 R7, [R1+0x1c] ;  /* 0x00001c0001071983 */ /* 0x000e220000100000 */
[----:B----4-:R-:W-:-:S05]  /*4890*/  @P0 LOP3.LUT R6, R6, 0x2, RZ, 0xfc, !PT ;  /* 0x0000000206060812 */ /* 0x010fca00078efcff */
[----:B------:R4:W-:Y:S01]  /*48a0*/  @P0 STL.U8 [R1+0x1b], R6 ;  /* 0x00001b0601000387 */ /* 0x0009e20000100000 */
[----:B0-----:R-:W-:-:S05]  /*48b0*/  @P1 LOP3.LUT R24, R7, 0x4, RZ, 0xfc, !PT ;  /* 0x0000000407181812 */ /* 0x001fca00078efcff */
[----:B------:R0:W-:Y:S01]  /*48c0*/  @P1 STL.U8 [R1+0x1c], R24 ;  /* 0x00001c1801001387 */ /* 0x0001e20000100000 */
[----:B--2---:R-:W-:-:S13]  /*48d0*/  R2P PR, R4.B1, 0x7 ;  /* 0x0000000704007804 */ /* 0x004fda0000001000 */
[----:B------:R-:W2:Y:S01]  /*48e0*/  @P1 LDL.U8 R23, [R1+0x1d] ;  /* 0x00001d0001171983 */ /* 0x000ea20000100000 */
[----:B------:R-:W-:-:S04]  /*48f0*/  LOP3.LUT R7, R5, 0x1, RZ, 0xc0, !PT ;  /* 0x0000000105077812 */ /* 0x000fc800078ec0ff */
[----:B------:R-:W-:-:S13]  /*4900*/  ISETP.NE.U32.AND P3, PT, R7, 0x1, PT ;  /* 0x000000010700780c */ /* 0x000fda0003f65070 */
[----:B------:R-:W4:Y:S01]  /*4910*/  @!P3 LDL.U8 R7, [R1+0x1c] ;  /* 0x00001c000107b983 */ /* 0x000f220000100000 */
[----:B--2---:R-:W-:-:S05]  /*4920*/  @P1 LOP3.LUT R26, R23, 0x80, RZ, 0xfc, !PT ;  /* 0x00000080171a1812 */ /* 0x004fca00078efcff */
[----:B------:R2:W-:Y:S04]  /*4930*/  @P1 STL.U8 [R1+0x1d], R26 ;  /* 0x00001d1a01001387 */ /* 0x0005e80000100000 */
[----:B---3--:R-:W3:Y:S01]  /*4940*/  @P0 LDL.U8 R28, [R1+0x1d] ;  /* 0x00001d00011c0983 */ /* 0x008ee20000100000 */
[----:B----4-:R-:W-:-:S05]  /*4950*/  @!P3 LOP3.LUT R6, R7, 0x2, RZ, 0xfc, !PT ;  /* 0x000000020706b812 */ /* 0x010fca00078efcff */
[----:B------:R4:W-:Y:S04]  /*4960*/  @!P3 STL.U8 [R1+0x1c], R6 ;  /* 0x00001c060100b387 */ /* 0x0009e80000100000 */
[----:B0-----:R-:W5:Y:S01]  /*4970*/  @P2 LDL.U8 R24, [R1+0x1c] ;  /* 0x00001c0001182983 */ /* 0x001f620000100000 */
[----:B---3--:R-:W-:-:S05]  /*4980*/  @P0 LOP3.LUT R28, R28, 0x40, RZ, 0xfc, !PT ;  /* 0x000000401c1c0812 */ /* 0x008fca00078efcff */
[----:B------:R0:W-:Y:S01]  /*4990*/  @P0 STL.U8 [R1+0x1d], R28 ;  /* 0x00001d1c01000387 */ /* 0x0001e20000100000 */
[----:B------:R-:W-:-:S13]  /*49a0*/  LOP3.LUT P0, RZ, R4, 0x80, RZ, 0xc0, !PT ;  /* 0x0000008004ff7812 */ /* 0x000fda000780c0ff */
[----:B------:R-:W2:Y:S01]  /*49b0*/  @P0 LDL.U8 R7, [R1+0x1d] ;  /* 0x00001d0001070983 */ /* 0x000ea20000100000 */
[----:B-----5:R-:W-:-:S05]  /*49c0*/  @P2 LOP3.LUT R24, R24, 0x1, RZ, 0xfc, !PT ;  /* 0x0000000118182812 */ /* 0x020fca00078efcff */
[----:B------:R3:W-:Y:S01]  /*49d0*/  @P2 STL.U8 [R1+0x1c], R24 ;  /* 0x00001c1801002387 */ /* 0x0007e20000100000 */
[----:B------:R-:W-:Y:S02]  /*49e0*/  R2P PR, R4, 0x7e ;  /* 0x0000007e04007804 */ /* 0x000fe40000000000 */
[----:B--2---:R-:W-:-:S05]  /*49f0*/  @P0 LOP3.LUT R26, R7, 0x20, RZ, 0xfc, !PT ;  /* 0x00000020071a0812 */ /* 0x004fca00078efcff */
[----:B------:R2:W-:Y:S06]  /*4a00*/  @P0 STL.U8 [R1+0x1d], R26 ;  /* 0x00001d1a01000387 */ /* 0x0005ec0000100000 */
[----:B------:R-:W4:Y:S02]  /*4a10*/  @P6 LDL.U8 R7, [R1+0x1d] ;  /* 0x00001d0001076983 */ /* 0x000f240000100000 */
[----:B----4-:R-:W-:-:S05]  /*4a20*/  @P6 LOP3.LUT R6, R7, 0x10, RZ, 0xfc, !PT ;  /* 0x0000001007066812 */ /* 0x010fca00078efcff */
[----:B------:R4:W-:Y:S04]  /*4a30*/  @P6 STL.U8 [R1+0x1d], R6 ;  /* 0x00001d0601006387 */ /* 0x0009e80000100000 */
[----:B------:R-:W0:Y:S02]  /*4a40*/  @P5 LDL.U8 R7, [R1+0x1d] ;  /* 0x00001d0001075983 */ /* 0x000e240000100000 */
[----:B0-----:R-:W-:-:S05]  /*4a50*/  @P5 LOP3.LUT R28, R7, 0x8, RZ, 0xfc, !PT ;  /* 0x00000008071c5812 */ /* 0x001fca00078efcff */
[----:B------:R-:W-:Y:S04]  /*4a60*/  @P5 STL.U8 [R1+0x1d], R28 ;  /* 0x00001d1c01005387 */ /* 0x000fe80000100000 */
[----:B------:R-:W3:Y:S02]  /*4a70*/  @P4 LDL.U8 R7, [R1+0x1d] ;  /* 0x00001d0001074983 */ /* 0x000ee40000100000 */
[----:B---3--:R-:W-:Y:S02]  /*4a80*/  @P4 LOP3.LUT R24, R7, 0x4, RZ, 0xfc, !PT ;  /* 0x0000000407184812 */ /* 0x008fe400078efcff */
[----:B------:R-:W2:Y:S04]  /*4a90*/  @P1 LDL.U8 R7, [R1+0x1e] ;  /* 0x00001e0001071983 */ /* 0x000ea80000100000 */
[----:B------:R0:W-:Y:S04]  /*4aa0*/  @P4 STL.U8 [R1+0x1d], R24 ;  /* 0x00001d1801004387 */ /* 0x0001e80000100000 */
[----:B------:R-:W3:Y:S01]  /*4ab0*/  @P3 LDL.U8 R25, [R1+0x1d] ;  /* 0x00001d0001193983 */ /* 0x000ee20000100000 */
[----:B------:R-:W-:-:S04]  /*4ac0*/  LOP3.LUT R23, R4, 0x1, RZ, 0xc0, !PT ;  /* 0x0000000104177812 */ /* 0x000fc800078ec0ff */
[----:B------:R-:W-:Y:S02]  /*4ad0*/  ISETP.NE.U32.AND P4, PT, R23, 0x1, PT ;  /* 0x000000011700780c */ /* 0x000fe40003f85070 */
[----:B------:R-:W5:Y:S01]  /*4ae0*/  LDL.U16 R23, [R1+0x5c] ;  /* 0x00005c0001177983 */ /* 0x000f620000100400 */
[----:B---3--:R-:W-:Y:S02]  /*4af0*/  @P3 LOP3.LUT R4, R25, 0x2, RZ, 0xfc, !PT ;  /* 0x0000000219043812 */ /* 0x008fe400078efcff */
[----:B--2---:R-:W-:Y:S01]  /*4b00*/  @P1 LOP3.LUT R26, R7, 0x80, RZ, 0xfc, !PT ;  /* 0x00000080071a1812 */ /* 0x004fe200078efcff */
[----:B------:R-:W2:Y:S04]  /*4b10*/  LDL.U8 R25, [R1+0x8] ;  /* 0x0000080001197983 */ /* 0x000ea80000100000 */
[----:B------:R3:W-:Y:S04]  /*4b20*/  @P3 STL.U8 [R1+0x1d], R4 ;  /* 0x00001d0401003387 */ /* 0x0007e80000100000 */
[----:B----4-:R-:W4:Y:S04]  /*4b30*/  @P2 LDL.U8 R6, [R1+0x1d] ;  /* 0x00001d0001062983 */ /* 0x010f280000100000 */
[----:B------:R1:W-:Y:S04]  /*4b40*/  @P1 STL.U8 [R1+0x1e], R26 ;  /* 0x00001e1a01001387 */ /* 0x0003e80000100000 */
[----:B0-----:R-:W3:Y:S01]  /*4b50*/  @!P4 LDL.U8 R24, [R1+0x1e] ;  /* 0x00001e000118c983 */ /* 0x001ee20000100000 */
[----:B----4-:R-:W-:-:S05]  /*4b60*/  @P2 LOP3.LUT R6, R6, 0x1, RZ, 0xfc, !PT ;  /* 0x0000000106062812 */ /* 0x010fca00078efcff */
[----:B------:R0:W-:Y:S01]  /*4b70*/  @P2 STL.U8 [R1+0x1d], R6 ;  /* 0x00001d0601002387 */ /* 0x0001e20000100000 */
[----:B-----5:R-:W-:Y:S02]  /*4b80*/  R2P PR, R23.B1, 0x7 ;  /* 0x0000000717007804 */ /* 0x020fe40000001000 */
[----:B---3--:R-:W-:-:S05]  /*4b90*/  @!P4 LOP3.LUT R24, R24, 0x40, RZ, 0xfc, !PT ;  /* 0x000000401818c812 */ /* 0x008fca00078efcff */
[----:B------:R3:W-:Y:S06]  /*4ba0*/  @!P4 STL.U8 [R1+0x1e], R24 ;  /* 0x00001e180100c387 */ /* 0x0007ec0000100000 */
[----:B------:R-:W4:Y:S02]  /*4bb0*/  @P2 LDL.U8 R4, [R1+0x1e] ;  /* 0x00001e0001042983 */ /* 0x000f240000100000 */
[----:B----4-:R-:W-:-:S05]  /*4bc0*/  @P2 LOP3.LUT R4, R4, 0x20, RZ, 0xfc, !PT ;  /* 0x0000002004042812 */ /* 0x010fca00078efcff */
[----:B------:R4:W-:Y:S04]  /*4bd0*/  @P2 STL.U8 [R1+0x1e], R4 ;  /* 0x00001e0401002387 */ /* 0x0009e80000100000 */
[----:B------:R-:W1:Y:S02]  /*4be0*/  @P1 LDL.U8 R7, [R1+0x1e] ;  /* 0x00001e0001071983 */ /* 0x000e640000100000 */
[----:B-1----:R-:W-:-:S05]  /*4bf0*/  @P1 LOP3.LUT R26, R7, 0x10, RZ, 0xfc, !PT ;  /* 0x00000010071a1812 */ /* 0x002fca00078efcff */
[----:B------:R1:W-:Y:S01]  /*4c00*/  @P1 STL.U8 [R1+0x1e], R26 ;  /* 0x00001e1a01001387 */ /* 0x0003e20000100000 */
[----:B------:R-:W-:-:S03]  /*4c10*/  R2P PR, R23, 0x7e ;  /* 0x0000007e17007804 */ /* 0x000fc60000000000 */
[----:B------:R-:W5:Y:S10]  /*4c20*/  @P0 LDL.U8 R7, [R1+0x1e] ;  /* 0x00001e0001070983 */ /* 0x000f740000100000 */
[----:B0-----:R-:W2:Y:S02]  /*4c30*/  @P4 LDL.U8 R6, [R1+0x1f] ;  /* 0x00001f0001064983 */ /* 0x001ea40000100000 */
[----:B--2---:R-:W-:-:S05]  /*4c40*/  @P4 LOP3.LUT R6, R6, 0x80, RZ, 0xfc, !PT ;  /* 0x0000008006064812 */ /* 0x004fca00078efcff */
[----:B------:R5:W-:Y:S04]  /*4c50*/  @P4 STL.U8 [R1+0x1f], R6 ;  /* 0x00001f0601004387 */ /* 0x000be80000100000 */
[----:B---3--:R-:W2:Y:S02]  /*4c60*/  @P3 LDL.U8 R24, [R1+0x1f] ;  /* 0x00001f0001183983 */ /* 0x008ea40000100000 */
[----:B--2---:R-:W-:-:S05]  /*4c70*/  @P3 LOP3.LUT R24, R24, 0x40, RZ, 0xfc, !PT ;  /* 0x0000004018183812 */ /* 0x004fca00078efcff */
[----:B------:R0:W-:Y:S04]  /*4c80*/  @P3 STL.U8 [R1+0x1f], R24 ;  /* 0x00001f1801003387 */ /* 0x0001e80000100000 */
[----:B------:R-:W2:Y:S01]  /*4c90*/  @P2 LDL.U8 R28, [R1+0x1f] ;  /* 0x00001f00011c2983 */ /* 0x000ea20000100000 */
[----:B----4-:R-:W-:Y:S02]  /*4ca0*/  LOP3.LUT R4, R23, 0x1, RZ, 0xc0, !PT ;  /* 0x0000000117047812 */ /* 0x010fe400078ec0ff */
[----:B--2---:R-:W-:-:S05]  /*4cb0*/  @P2 LOP3.LUT R28, R28, 0x20, RZ, 0xfc, !PT ;  /* 0x000000201c1c2812 */ /* 0x004fca00078efcff */
[----:B------:R2:W-:Y:S04]  /*4cc0*/  @P2 STL.U8 [R1+0x1f], R28 ;  /* 0x00001f1c01002387 */ /* 0x0005e80000100000 */
[----:B-1----:R-:W3:Y:S01]  /*4cd0*/  @P1 LDL.U8 R26, [R1+0x1f] ;  /* 0x00001f00011a1983 */ /* 0x002ee20000100000 */
[----:B------:R-:W-:Y:S02]  /*4ce0*/  LOP3.LUT P3, RZ, R23, 0x80, RZ, 0xc0, !PT ;  /* 0x0000008017ff7812 */ /* 0x000fe4000786c0ff */
[----:B------:R-:W-:Y:S01]  /*4cf0*/  ISETP.NE.U32.AND P4, PT, R4, 0x1, PT ;  /* 0x000000010400780c */ /* 0x000fe20003f85070 */
[----:B------:R-:W4:Y:S01]  /*4d00*/  LDL.U8 R23, [R1+0xf] ;  /* 0x00000f0001177983 */ /* 0x000f220000100000 */
[----:B-----5:R-:W-:-:S03]  /*4d10*/  @P0 LOP3.LUT R6, R7, 0x8, RZ, 0xfc, !PT ;  /* 0x0000000807060812 */ /* 0x020fc600078efcff */
[----:B------:R-:W5:Y:S04]  /*4d20*/  LDL.U16 R4, [R1+0x5e] ;  /* 0x00005e0001047983 */ /* 0x000f680000100400 */
[----:B------:R-:W-:Y:S04]  /*4d30*/  @P0 STL.U8 [R1+0x1e], R6 ;  /* 0x00001e0601000387 */ /* 0x000fe80000100000 */
[----:B0-----:R-:W4:Y:S01]  /*4d40*/  @P3 LDL.U8 R24, [R1+0x1e] ;  /* 0x00001e0001183983 */ /* 0x001f220000100000 */
[----:B---3--:R-:W-:-:S05]  /*4d50*/  @P1 LOP3.LUT R26, R26, 0x10, RZ, 0xfc, !PT ;  /* 0x000000101a1a1812 */ /* 0x008fca00078efcff */
[----:B------:R0:W-:Y:S04]  /*4d60*/  @P1 STL.U8 [R1+0x1f], R26 ;  /* 0x00001f1a01001387 */ /* 0x0001e80000100000 */
[----:B--2---:R-:W2:Y:S01]  /*4d70*/  @!P4 LDL.U8 R28, [R1+0x1f] ;  /* 0x00001f00011cc983 */ /* 0x004ea20000100000 */
[----:B-----5:R-:W-:Y:S02]  /*4d80*/  R2P PR, R4.B1, 0x7 ;  /* 0x0000000704007804 */ /* 0x020fe40000001000 */
[----:B----4-:R-:W-:-:S05]  /*4d90*/  @P3 LOP3.LUT R24, R24, 0x4, RZ, 0xfc, !PT ;  /* 0x0000000418183812 */ /* 0x010fca00078efcff */
[----:B------:R1:W-:Y:S04]  /*4da0*/  @P3 STL.U8 [R1+0x1e], R24 ;  /* 0x00001e1801003387 */ /* 0x0003e80000100000 */
[----:B------:R-:W0:Y:S01]  /*4db0*/  @P6 LDL.U8 R7, [R1+0x1e] ;  /* 0x00001e0001076983 */ /* 0x000e220000100000 */
[----:B--2---:R-:W-:-:S05]  /*4dc0*/  @!P4 LOP3.LUT R28, R28, 0x8, RZ, 0xfc, !PT ;  /* 0x000000081c1cc812 */ /* 0x004fca00078efcff */
[----:B------:R2:W-:Y:S04]  /*4dd0*/  @!P4 STL.U8 [R1+0x1f], R28 ;  /* 0x00001f1c0100c387 */ /* 0x0005e80000100000 */
[----:B------:R-:W3:Y:S01]  /*4de0*/  @P2 LDL.U8 R30, [R1+0x1f] ;  /* 0x00001f00011e2983 */ /* 0x000ee20000100000 */
[----:B------:R-:W-:Y:S02]  /*4df0*/  LOP3.LUT P3, RZ, R21, 0x80, RZ, 0xc0, !PT ;  /* 0x0000008015ff7812 */ /* 0x000fe4000786c0ff */
[----:B------:R-:W-:Y:S01]  /*4e00*/  LOP3.LUT P4, RZ, R4, 0x80, RZ, 0xc0, !PT ;  /* 0x0000008004ff7812 */ /* 0x000fe2000788c0ff */
[----:B------:R-:W4:Y:S01]  /*4e10*/  LDL.U8 R21, [R1+0x7] ;  /* 0x0000070001157983 */ /* 0x000f220000100000 */
[----:B0-----:R-:W-:-:S05]  /*4e20*/  @P6 LOP3.LUT R26, R7, 0x2, RZ, 0xfc, !PT ;  /* 0x00000002071a6812 */ /* 0x001fca00078efcff */
[----:B------:R-:W-:Y:S04]  /*4e30*/  @P6 STL.U8 [R1+0x1e], R26 ;  /* 0x00001e1a01006387 */ /* 0x000fe80000100000 */
[----:B------:R-:W5:Y:S04]  /*4e40*/  @P3 LDL.U8 R6, [R1+0x5] ;  /* 0x0000050001063983 */ /* 0x000f680000100000 */
[----:B-1----:R-:W4:Y:S04]  /*4e50*/  @P5 LDL.U8 R24, [R1+0x1e] ;  /* 0x00001e0001185983 */ /* 0x002f280000100000 */
[----:B------:R-:W4:Y:S01]  /*4e60*/  @P4 LDL.U8 R7, [R1+0x20] ;  /* 0x0000200001074983 */ /* 0x000f220000100000 */
[----:B---3--:R-:W-:-:S05]  /*4e70*/  @P2 LOP3.LUT R30, R30, 0x4, RZ, 0xfc, !PT ;  /* 0x000000041e1e2812 */ /* 0x008fca00078efcff */
[----:B------:R0:W-:Y:S04]  /*4e80*/  @P2 STL.U8 [R1+0x1f], R30 ;  /* 0x00001f1e01002387 */ /* 0x0001e80000100000 */
[----:B--2---:R-:W2:Y:S04]  /*4e90*/  @P1 LDL.U8 R28, [R1+0x1f] ;  /* 0x00001f00011c1983 */ /* 0x004ea80000100000 */
[----:B0-----:R-:W3:Y:S01]  /*4ea0*/  LDL.U8 R30, [R1+0x4] ;  /* 0x00000400011e7983 */ /* 0x001ee20000100000 */
[----:B-----5:R-:W-:Y:S02]  /*4eb0*/  @P3 LOP3.LUT R6, R6, 0x1, RZ, 0xfc, !PT ;  /* 0x0000000106063812 */ /* 0x020fe400078efcff */
[----:B----4-:R-:W-:-:S02]  /*4ec0*/  @P5 LOP3.LUT R24, R24, 0x1, RZ, 0xfc, !PT ;  /* 0x0000000118185812 */ /* 0x010fc400078efcff */
[----:B------:R-:W-:Y:S01]  /*4ed0*/  @P4 LOP3.LUT R44, R7, 0x80, RZ, 0xfc, !PT ;  /* 0x00000080072c4812 */ /* 0x000fe200078efcff */
[----:B------:R-:W-:Y:S04]  /*4ee0*/  @P3 STL.U8 [R1+0x5], R6 ;  /* 0x0000050601003387 */ /* 0x000fe80000100000 */
[----:B------:R0:W-:Y:S04]  /*4ef0*/  @P5 STL.U8 [R1+0x1e], R24 ;  /* 0x00001e1801005387 */ /* 0x0001e80000100000 */
[----:B------:R1:W-:Y:S04]  /*4f00*/  @P4 STL.U8 [R1+0x20], R44 ;  /* 0x0000202c01004387 */ /* 0x0003e80000100000 */
[----:B------:R-:W3:Y:S04]  /*4f10*/  LDL.U8 R43, [R1+0x5] ;  /* 0x00000500012b7983 */ /* 0x000ee80000100000 */
[----:B0-----:R-:W4:Y:S04]  /*4f20*/  LDL.U8 R24, [R1+0xc] ;  /* 0x00000c0001187983 */ /* 0x001f280000100000 */
[----:B-1----:R-:W5:Y:S01]  /*4f30*/  LDL.U8 R44, [R1+0x2] ;  /* 0x00000200012c7983 */ /* 0x002f620000100000 */
[----:B--2---:R-:W-:-:S05]  /*4f40*/  @P1 LOP3.LUT R28, R28, 0x2, RZ, 0xfc, !PT ;  /* 0x000000021c1c1812 */ /* 0x004fca00078efcff */
[----:B------:R0:W-:Y:S01]  /*4f50*/  @P1 STL.U8 [R1+0x1f], R28 ;  /* 0x00001f1c01001387 */ /* 0x0001e20000100000 */
[----:B------:R-:W-:-:S03]  /*4f60*/  R2P PR, R4, 0x7e ;  /* 0x0000007e04007804 */ /* 0x000fc60000000000 */
[----:B0-----:R-:W2:Y:S10]  /*4f70*/  LDL.U8 R28, [R1+0x9] ;  /* 0x00000900011c7983 */ /* 0x001eb40000100000 */
[----:B------:R-:W3:Y:S02]  /*4f80*/  @P6 LDL.U8 R26, [R1+0x20] ;  /* 0x00002000011a6983 */ /* 0x000ee40000100000 */
[----:B---3--:R-:W-:-:S05]  /*4f90*/  @P6 LOP3.LUT R26, R26, 0x40, RZ, 0xfc, !PT ;  /* 0x000000401a1a6812 */ /* 0x008fca00078efcff */
[----:B------:R0:W-:Y:S01]  /*4fa0*/  @P6 STL.U8 [R1+0x20], R26 ;  /* 0x0000201a01006387 */ /* 0x0001e20000100000 */
[----:B------:R-:W-:-:S03]  /*4fb0*/  ISETP.NE.U32.AND P6, PT, R22, 0x1, PT ;  /* 0x000000011600780c */ /* 0x000fc60003fc5070 */
[----:B------:R-:W3:Y:S04]  /*4fc0*/  @P5 LDL.U8 R48, [R1+0x20] ;  /* 0x0000200001305983 */ /* 0x000ee80000100000 */
[----:B------:R-:W4:Y:S04]  /*4fd0*/  LDL.U8 R22, [R1+0x6] ;  /* 0x0000060001167983 */ /* 0x000f280000100000 */
[----:B0-----:R-:W2:Y:S04]  /*4fe0*/  LDL.U8 R26, [R1+0xe] ;  /* 0x00000e00011a7983 */ /* 0x001ea80000100000 */
[----:B------:R-:W3:Y:S01]  /*4ff0*/  @!P6 LDL.U8 R46, [R1+0xa] ;  /* 0x00000a00012ee983 */ /* 0x000ee20000100000 */
[----:B------:R-:W-:Y:S01]  /*5000*/  IMAD R47, R47, 0x100, R42 ;  /* 0x000001002f2f7824 */ /* 0x000fe200078e022a */
[----:B------:R-:W-:-:S03]  /*5010*/  UIADD3 UR4, UPT, UPT, UR4, -0x4f124230, URZ ;  /* 0xb0edbdd004047890 */ /* 0x000fc6000fffe0ff */
[----:B-----5:R-:W-:-:S04]  /*5020*/  IMAD R42, R47, 0x100, R44 ;  /* 0x000001002f2a7824 */ /* 0x020fc800078e022c */
[----:B------:R-:W-:Y:S02]  /*5030*/  IMAD.U32 R42, R42, 0x100, R45 ;  /* 0x000001002a2a7824 */ /* 0x000fe400078e002d */
[----:B------:R-:W-:Y:S02]  /*5040*/  IMAD R43, R30, 0x100, R43 ;  /* 0x000001001e2b7824 */ /* 0x000fe400078e022b */
[----:B------:R-:W-:Y:S01]  /*5050*/  VIADD R44, R42, UR4 ;  /* 0x000000042a2c7c36 */ /* 0x000fe20008000000 */
[----:B---3--:R-:W-:-:S05]  /*5060*/  @!P6 LOP3.LUT R46, R46, 0x1, RZ, 0xfc, !PT ;  /* 0x000000012e2ee812 */ /* 0x008fca00078efcff */
[----:B------:R0:W-:Y:S04]  /*5070*/  @!P6 STL.U8 [R1+0xa], R46 ;  /* 0x00000a2e0100e387 */ /* 0x0001e80000100000 */
[----:B------:R-:W3:Y:S01]  /*5080*/  LDL.U8 R29, [R1+0xa] ;  /* 0x00000a00011d7983 */ /* 0x000ee20000100000 */
[----:B------:R-:W-:-:S13]  /*5090*/  LOP3.LUT P6, RZ, R20, 0x80, RZ, 0xc0, !PT ;  /* 0x0000008014ff7812 */ /* 0x000fda00078cc0ff */
[----:B------:R-:W5:Y:S01]  /*50a0*/  @P6 LDL.U8 R6, [R1+0x10] ;  /* 0x0000100001066983 */ /* 0x000f620000100000 */
[----:B------:R-:W-:-:S05]  /*50b0*/  @P5 LOP3.LUT R48, R48, 0x20, RZ, 0xfc, !PT ;  /* 0x0000002030305812 */ /* 0x000fca00078efcff */
[----:B------:R1:W-:Y:S04]  /*50c0*/  @P5 STL.U8 [R1+0x20], R48 ;  /* 0x0000203001005387 */ /* 0x0003e80000100000 */
[----:B------:R-:W5:Y:S01]  /*50d0*/  @P4 LDL.U8 R7, [R1+0x20] ;  /* 0x0000200001074983 */ /* 0x000f620000100000 */
[----:B------:R-:W-:Y:S02]  /*50e0*/  VIADD R20, R44, 0xa54ff53a ;  /* 0xa54ff53a2c147836 */ /* 0x000fe40000000000 */
[----:B----4-:R-:W-:-:S03]  /*50f0*/  IMAD R43, R43, 0x100, R22 ;  /* 0x000001002b2b7824 */ /* 0x010fc600078e0216 */
[C-C-:B------:R-:W-:Y:S01]  /*5100*/  SHF.L.W.U32.HI R22, R20.reuse, 0x1a, R20.reuse ;  /* 0x0000001a14167819 */ /* 0x140fe20000010e14 */
[----:B------:R-:W-:Y:S01]  /*5110*/  IMAD.SHL.U32 R43, R43, 0x100, RZ ;  /* 0x000001002b2b7824 */ /* 0x000fe200078e00ff */
[C-C-:B------:R-:W-:Y:S02]  /*5120*/  SHF.L.W.U32.HI R45, R20.reuse, 0x15, R20.reuse ;  /* 0x00000015142d7819 */ /* 0x140fe40000010e14 */
[----:B------:R-:W-:-:S04]  /*5130*/  SHF.L.W.U32.HI R30, R20, 0x7, R20 ;  /* 0x00000007141e7819 */ /* 0x000fc80000010e14 */
[----:B0-----:R-:W-:Y:S01]  /*5140*/  LOP3.LUT R46, R30, R22, R45, 0x96, !PT ;  /* 0x000000161e2e7212 */ /* 0x001fe200078e962d */
[----:B------:R-:W-:Y:S01]  /*5150*/  IMAD.IADD R30, R21, 0x1, R43 ;  /* 0x00000001151e7824 */ /* 0x000fe200078e022b */
[----:B------:R-:W-:Y:S02]  /*5160*/  IADD3 R45, PT, PT, -R44, 0x5ab00ac5, RZ ;  /* 0x5ab00ac52c2d7810 */ /* 0x000fe40007ffe1ff */
[----:B------:R-:W-:Y:S01]  /*5170*/  LOP3.LUT R22, R20, 0x510e527f, RZ, 0xc0, !PT ;  /* 0x510e527f14167812 */ /* 0x000fe200078ec0ff */
[----:B------:R-:W-:-:S03]  /*5180*/  VIADD R21, R44, 0x8909ae5 ;  /* 0x08909ae52c157836 */ /* 0x000fc60000000000 */
[----:B------:R-:W-:Y:S02]  /*5190*/  LOP3.LUT R47, R22, 0x9b05688c, R45, 0xf8, !PT ;  /* 0x9b05688c162f7812 */ /* 0x000fe400078ef82d */
[--C-:B------:R-:W-:Y:S02]  /*51a0*/  SHF.L.W.U32.HI R22, R43, 0xe, R30.reuse ;  /* 0x0000000e2b167819 */ /* 0x100fe40000010e1e */
[--C-:B------:R-:W-:Y:S02]  /*51b0*/  SHF.L.W.U32.HI R43, R30, 0x19, R30.reuse ;  /* 0x000000191e2b7819 */ /* 0x100fe40000010e1e */
[----:B------:R-:W-:Y:S02]  /*51c0*/  SHF.R.U32.HI R45, RZ, 0x3, R30 ;  /* 0x00000003ff2d7819 */ /* 0x000fe4000001161e */
[----:B------:R-:W-:Y:S02]  /*51d0*/  IADD3 R47, PT, PT, R47, UR5, R46 ;  /* 0x000000052f2f7c10 */ /* 0x000fe4000fffe02e */
[----:B------:R-:W-:-:S02]  /*51e0*/  LOP3.LUT R43, R45, R43, R22, 0x96, !PT ;  /* 0x0000002b2d2b7212 */ /* 0x000fc400078e9616 */
[C-C-:B------:R-:W-:Y:S02]  /*51f0*/  SHF.L.W.U32.HI R22, R21.reuse, 0x1e, R21.reuse ;  /* 0x0000001e15167819 */ /* 0x140fe40000010e15 */
[C-C-:B------:R-:W-:Y:S02]  /*5200*/  SHF.L.W.U32.HI R45, R21.reuse, 0x13, R21.reuse ;  /* 0x00000013152d7819 */ /* 0x140fe40000010e15 */
[C---:B------:R-:W-:Y:S01]  /*5210*/  SHF.L.W.U32.HI R44, R21.reuse, 0xa, R21 ;  /* 0x0000000a152c7819 */ /* 0x040fe20000010e15 */
[----:B------:R-:W-:Y:S01]  /*5220*/  IMAD.IADD R47, R30, 0x1, R47 ;  /* 0x000000011e2f7824 */ /* 0x000fe200078e022f */
[----:B-1----:R-:W-:Y:S02]  /*5230*/  LOP3.LUT R48, R21, 0xd16e48e2, RZ, 0xc0, !PT ;  /* 0xd16e48e215307812 */ /* 0x002fe400078ec0ff */
[----:B------:R-:W-:-:S04]  /*5240*/  LOP3.LUT R22, R44, R22, R45, 0x96, !PT ;  /* 0x000000162c167212 */ /* 0x000fc800078e962d */
[C---:B------:R-:W-:Y:S01]  /*5250*/  IADD3 R48, PT, PT, R47.reuse, R22, R48 ;  /* 0x000000162f307210 */ /* 0x040fe20007ffe030 */
[----:B------:R-:W-:Y:S02]  /*5260*/  VIADD R22, R47, 0x5bf2cd1d ;  /* 0x5bf2cd1d2f167836 */ /* 0x000fe40000000000 */
[----:B------:R-:W-:Y:S02]  /*5270*/  IMAD.IADD R42, R42, 0x1, R43 ;  /* 0x000000012a2a7824 */ /* 0x000fe400078e022b */
[----:B--2---:R-:W-:Y:S01]  /*5280*/  IMAD R46, R25, 0x100, R28 ;  /* 0x00000100192e7824 */ /* 0x004fe200078e021c */
[C-C-:B------:R-:W-:Y:S02]  /*5290*/  SHF.L.W.U32.HI R25, R22.reuse, 0x1a, R22.reuse ;  /* 0x0000001a16197819 */ /* 0x140fe40000010e16 */
[C-C-:B------:R-:W-:Y:S02]  /*52a0*/  SHF.L.W.U32.HI R28, R22.reuse, 0x15, R22.reuse ;  /* 0x00000015161c7819 */ /* 0x140fe40000010e16 */
[----:B------:R-:W-:-:S02]  /*52b0*/  SHF.L.W.U32.HI R43, R22, 0x7, R22 ;  /* 0x00000007162b7819 */ /* 0x000fc40000010e16 */
[----:B------:R-:W-:Y:S02]  /*52c0*/  IADD3 R47, PT, PT, -R47, 0x240d32e2, RZ ;  /* 0x240d32e22f2f7810 */ /* 0x000fe40007ffe1ff */
[----:B------:R-:W-:Y:S02]  /*52d0*/  LOP3.LUT R44, R22, R20, RZ, 0xc0, !PT ;  /* 0x00000014162c7212 */ /* 0x000fe400078ec0ff */
[----:B------:R-:W-:Y:S02]  /*52e0*/  LOP3.LUT R43, R43, R25, R28, 0x96, !PT ;  /* 0x000000192b2b7212 */ /* 0x000fe400078e961c */
[C-C-:B------:R-:W-:Y:S02]  /*52f0*/  SHF.L.W.U32.HI R25, R42.reuse, 0xf, R42.reuse ;  /* 0x0000000f2a197819 */ /* 0x140fe40000010e2a */
[----:B------:R-:W-:Y:S02]  /*5300*/  SHF.L.W.U32.HI R28, R42, 0xd, R42 ;  /* 0x0000000d2a1c7819 */ /* 0x000fe40000010e2a */
[----:B------:R-:W-:Y:S01]  /*5310*/  LOP3.LUT R44, R44, 0x510e527f, R47, 0xf8, !PT ;  /* 0x510e527f2c2c7812 */ /* 0x000fe200078ef82f */
[----:B------:R-:W-:-:S05]  /*5320*/  VIADD R48, R48, 0x49857fb0 ;  /* 0x49857fb030307836 */ /* 0x000fca0000000000 */
[----:B------:R-:W-:Y:S01]  /*5330*/  SHF.L.W.U32.HI R45, R48, 0x13, R48 ;  /* 0x00000013302d7819 */ /* 0x000fe20000010e30 */
[----:B------:R-:W-:-:S04]  /*5340*/  IMAD R49, R24, 0x100, R27 ;  /* 0x0000010018317824 */ /* 0x000fc800078e021b */
[----:B------:R-:W-:Y:S01]  /*5350*/  IMAD R26, R49, 0x100, R26 ;  /* 0x00000100311a7824 */ /* 0x000fe200078e021a */
[----:B------:R-:W-:-:S04]  /*5360*/  LOP3.LUT R17, R17, 0x1, RZ, 0xc0, !PT ;  /* 0x0000000111117812 */ /* 0x000fc800078ec0ff */
[----:B------:R-:W-:Y:S01]  /*5370*/  ISETP.NE.U32.AND P5, PT, R17, 0x1, PT ;  /* 0x000000011100780c */ /* 0x000fe20003fa5070 */
[----:B---3--:R-:W-:Y:S01]  /*5380*/  IMAD R46, R46, 0x100, R29 ;  /* 0x000001002e2e7824 */ /* 0x008fe200078e021d */
[----:B------:R-:W-:-:S04]  /*5390*/  SHF.R.U32.HI R29, RZ, 0xa, R42 ;  /* 0x0000000aff1d7819 */ /* 0x000fc8000001162a */
[----:B------:R-:W-:Y:S02]  /*53a0*/  LOP3.LUT R25, R29, R25, R28, 0x96, !PT ;  /* 0x000000191d197212 */ /* 0x000fe400078e961c */
[----:B------:R-:W-:Y:S01]  /*53b0*/  IADD3 R29, PT, PT, R44, UR6, R43 ;  /* 0x000000062c1d7c10 */ /* 0x000fe2000fffe02b */
[----:B------:R-:W-:Y:S01]  /*53c0*/  IMAD.SHL.U32 R43, R46, 0x100, RZ ;  /* 0x000001002e2b7824 */ /* 0x000fe200078e00ff */
[----:B------:R-:W-:-:S03]  /*53d0*/  SHF.L.W.U32.HI R28, R48, 0x1e, R48 ;  /* 0x0000001e301c7819 */ /* 0x000fc60000010e30 */
[----:B------:R-:W-:Y:S01]  /*53e0*/  IMAD.IADD R52, R52, 0x1, R43 ;  /* 0x0000000134347824 */ /* 0x000fe200078e022b */
[----:B------:R-:W-:-:S03]  /*53f0*/  SHF.L.W.U32.HI R44, R48, 0xa, R48 ;  /* 0x0000000a302c7819 */ /* 0x000fc60000010e30 */
[----:B------:R-:W-:Y:S01]  /*5400*/  IMAD.IADD R29, R52, 0x1, R29 ;  /* 0x00000001341d7824 */ /* 0x000fe200078e021d */
[----:B------:R-:W-:Y:S02]  /*5410*/  LOP3.LUT R28, R44, R28, R45, 0x96, !PT ;  /* 0x0000001c2c1c7212 */ /* 0x000fe400078e962d */
[--C-:B------:R-:W-:Y:S01]  /*5420*/  SHF.L.W.U32.HI R44, R43, 0xe, R52.reuse ;  /* 0x0000000e2b2c7819 */ /* 0x100fe20000010e34 */
[----:B------:R-:W-:Y:S01]  /*5430*/  VIADD R47, R29, 0x566d1711 ;  /* 0x566d17111d2f7836 */ /* 0x000fe20000000000 */
[--C-:B------:R-:W-:Y:S02]  /*5440*/  SHF.L.W.U32.HI R43, R52, 0x19, R52.reuse ;  /* 0x00000019342b7819 */ /* 0x100fe40000010e34 */
[----:B------:R-:W-:Y:S02]  /*5450*/  SHF.R.U32.HI R45, RZ, 0x3, R52 ;  /* 0x00000003ff2d7819 */ /* 0x000fe40000011634 */
[----:B------:R-:W-:Y:S02]  /*5460*/  SHF.L.W.U32.HI R46, R47, 0x7, R47 ;  /* 0x000000072f2e7819 */ /* 0x000fe40000010e2f */
[----:B------:R-:W-:-:S02]  /*5470*/  LOP3.LUT R43, R45, R43, R44, 0x96, !PT ;  /* 0x0000002b2d2b7212 */ /* 0x000fc400078e962c */
[C-C-:B------:R-:W-:Y:S02]  /*5480*/  SHF.L.W.U32.HI R45, R47.reuse, 0x1a, R47.reuse ;  /* 0x0000001a2f2d7819 */ /* 0x140fe40000010e2f */
[----:B------:R-:W-:Y:S02]  /*5490*/  SHF.L.W.U32.HI R44, R47, 0x15, R47 ;  /* 0x000000152f2c7819 */ /* 0x000fe40000010e2f */
[----:B------:R-:W-:Y:S02]  /*54a0*/  IADD3 R24, PT, PT, -R29, -0x566d1712, RZ ;  /* 0xa992e8ee1d187810 */ /* 0x000fe40007ffe1ff */
[----:B------:R-:W-:Y:S02]  /*54b0*/  LOP3.LUT R27, R47, R22, RZ, 0xc0, !PT ;  /* 0x000000162f1b7212 */ /* 0x000fe400078ec0ff */
[----:B------:R-:W-:Y:S02]  /*54c0*/  LOP3.LUT R45, R46, R45, R44, 0x96, !PT ;  /* 0x0000002d2e2d7212 */ /* 0x000fe400078e962c */
[----:B------:R-:W-:-:S02]  /*54d0*/  LOP3.LUT R46, R27, R20, R24, 0xf8, !PT ;  /* 0x000000141b2e7212 */ /* 0x000fc400078ef818 */
[----:B------:R-:W-:Y:S02]  /*54e0*/  LOP3.LUT R24, R21, 0x6a09e667, R48, 0xe8, !PT ;  /* 0x6a09e66715187812 */ /* 0x000fe400078ee830 */
[----:B------:R-:W-:Y:S01]  /*54f0*/  IADD3 R44, PT, PT, R30, 0xa00000, R43 ;  /* 0x00a000001e2c7810 */ /* 0x000fe20007ffe02b */
[----:B------:R-:W-:Y:S01]  /*5500*/  IMAD.SHL.U32 R30, R26, 0x100, RZ ;  /* 0x000001001a1e7824 */ /* 0x000fe200078e00ff */
[----:B------:R-:W-:Y:S02]  /*5510*/  IADD3 R28, PT, PT, R29, R28, R24 ;  /* 0x0000001c1d1c7210 */ /* 0x000fe40007ffe018 */
[----:B------:R-:W-:Y:S01]  /*5520*/  IADD3 R46, PT, PT, R46, UR7, R45 ;  /* 0x000000072e2e7c10 */ /* 0x000fe2000fffe02d */
[----:B------:R-:W-:Y:S01]  /*5530*/  IMAD.IADD R23, R23, 0x1, R30 ;  /* 0x0000000117177824 */ /* 0x000fe200078e021e */
[C-C-:B------:R-:W-:Y:S02]  /*5540*/  SHF.L.W.U32.HI R50, R44.reuse, 0xf, R44.reuse ;  /* 0x0000000f2c327819 */ /* 0x140fe40000010e2c */
[----:B------:R-:W-:-:S02]  /*5550*/  SHF.L.W.U32.HI R27, R44, 0xd, R44 ;  /* 0x0000000d2c1b7819 */ /* 0x000fc40000010e2c */
[----:B------:R-:W-:Y:S01]  /*5560*/  SHF.R.U32.HI R24, RZ, 0xa, R44 ;  /* 0x0000000aff187819 */ /* 0x000fe2000001162c */
[----:B------:R-:W-:Y:S01]  /*5570*/  VIADD R45, R28, 0x9b05688c ;  /* 0x9b05688c1c2d7836 */ /* 0x000fe20000000000 */
[----:B-----5:R-:W-:Y:S01]  /*5580*/  @P6 LOP3.LUT R51, R6, 0x1, RZ, 0xfc, !PT ;  /* 0x0000000106336812 */ /* 0x020fe200078efcff */
[----:B------:R-:W0:Y:S01]  /*5590*/  LDCU.128 UR4, c[0x3][0x10] ;  /* 0x00c00200ff0477ac */ /* 0x000e220008000c00 */
[----:B------:R-:W-:Y:S01]  /*55a0*/  LOP3.LUT R50, R24, R50, R27, 0x96, !PT ;  /* 0x0000003218327212 */ /* 0x000fe200078e961b */
[----:B------:R-:W-:Y:S01]  /*55b0*/  IMAD.IADD R27, R23, 0x1, R46 ;  /* 0x00000001171b7824 */ /* 0x000fe200078e022e */
[C-C-:B------:R-:W-:Y:S02]  /*55c0*/  SHF.L.W.U32.HI R24, R45.reuse, 0x1e, R45.reuse ;  /* 0x0000001e2d187819 */ /* 0x140fe40000010e2d */
[--C-:B------:R-:W-:Y:S01]  /*55d0*/  SHF.L.W.U32.HI R29, R45, 0x13, R45.reuse ;  /* 0x000000132d1d7819 */ /* 0x100fe20000010e2d */
[----:B------:R-:W-:Y:S01]  /*55e0*/  VIADD R46, R27, 0xbb1838e6 ;  /* 0xbb1838e61b2e7836 */ /* 0x000fe20000000000 */
[----:B------:R-:W-:-:S04]  /*55f0*/  SHF.L.W.U32.HI R26, R45, 0xa, R45 ;  /* 0x0000000a2d1a7819 */ /* 0x000fc80000010e2d */
[----:B------:R-:W-:Y:S02]  /*5600*/  LOP3.LUT R24, R26, R24, R29, 0x96, !PT ;  /* 0x000000181a187212 */ /* 0x000fe400078e961d */
[C-C-:B------:R-:W-:Y:S02]  /*5610*/  SHF.L.W.U32.HI R28, R46.reuse, 0x7, R46.reuse ;  /* 0x000000072e1c7819 */ /* 0x140fe40000010e2e */
[C-C-:B------:R-:W-:Y:S02]  /*5620*/  SHF.L.W.U32.HI R43, R46.reuse, 0x1a, R46.reuse ;  /* 0x0000001a2e2b7819 */ /* 0x140fe40000010e2e */
[----:B------:R-:W-:Y:S01]  /*5630*/  SHF.L.W.U32.HI R26, R46, 0x15, R46 ;  /* 0x000000152e1a7819 */ /* 0x000fe20000010e2e */
[----:B------:R1:W-:Y:S01]  /*5640*/  @P6 STL.U8 [R1+0x10], R51 ;  /* 0x0000103301006387 */ /* 0x0003e20000100000 */
[----:B------:R-:W-:Y:S02]  /*5650*/  LOP3.LUT R6, R48, R21, R45, 0xe8, !PT ;  /* 0x0000001530067212 */ /* 0x000fe400078ee82d */
[----:B------:R-:W-:Y:S01]  /*5660*/  LOP3.LUT R43, R28, R43, R26, 0x96, !PT ;  /* 0x0000002b1c2b7212 */ /* 0x000fe200078e961a */
[----:B------:R-:W2:Y:S04]  /*5670*/  LDL.U8 R29, [R1+0x10] ;  /* 0x00001000011d7983 */ /* 0x000ea80000100000 */
[----:B------:R-:W2:Y:S01]  /*5680*/  LDL.U8 R28, [R1+0x11] ;  /* 0x00001100011c7983 */ /* 0x000ea20000100000 */
[----:B------:R-:W-:-:S02]  /*5690*/  IADD3 R6, PT, PT, R27, R24, R6 ;  /* 0x000000181b067210 */ /* 0x000fc40007ffe006 */
[----:B------:R-:W-:Y:S01]  /*56a0*/  IADD3 R24, PT, PT, -R27, 0x44e7c719, RZ ;  /* 0x44e7c7191b187810 */ /* 0x000fe20007ffe1ff */
[----:B------:R-:W3:Y:S04]  /*56b0*/  LDL.U8 R26, [R1+0x12] ;  /* 0x00001200011a7983 */ /* 0x000ee80000100000 */
[----:B------:R-:W4:Y:S01]  /*56c0*/  @!P5 LDL.U8 R27, [R1+0x15] ;  /* 0x00001500011bd983 */ /* 0x000f220000100000 */
[----:B------:R-:W-:-:S04]  /*56d0*/  LOP3.LUT R17, R46, R47, RZ, 0xc0, !PT ;  /* 0x0000002f2e117212 */ /* 0x000fc800078ec0ff */
[----:B------:R-:W-:Y:S02]  /*56e0*/  LOP3.LUT R49, R17, R22, R24, 0xf8, !PT ;  /* 0x0000001611317212 */ /* 0x000fe400078ef818 */
[----:B------:R-:W5:Y:S01]  /*56f0*/  LDL.U8 R24, [R1+0x13] ;  /* 0x0000130001187983 */ /* 0x000f620000100000 */
[----:B-1----:R-:W-:-:S05]  /*5700*/  @P4 LOP3.LUT R51, R7, 0x10, RZ, 0xfc, !PT ;  /* 0x0000001007334812 */ /* 0x002fca00078efcff */
[----:B------:R-:W-:Y:S04]  /*5710*/  @P4 STL.U8 [R1+0x20], R51 ;  /* 0x0000203301004387 */ /* 0x000fe80000100000 */
[----:B------:R-:W5:Y:S01]  /*5720*/  @P3 LDL.U8 R17, [R1+0x20] ;  /* 0x0000200001113983 */ /* 0x000f620000100000 */
[----:B------:R-:W-:Y:S02]  /*5730*/  IADD3 R20, PT, PT, R43, R49, R20 ;  /* 0x000000312b147210 */ /* 0x000fe40007ffe014 */
[--C-:B------:R-:W-:Y:S02]  /*5740*/  SHF.L.W.U32.HI R49, R23, 0x19, R23.reuse ;  /* 0x0000001917317819 */ /* 0x100fe40000010e17 */
[--C-:B------:R-:W-:Y:S02]  /*5750*/  SHF.R.U32.HI R7, RZ, 0x3, R23.reuse ;  /* 0x00000003ff077819 */ /* 0x100fe40000011617 */
[----:B------:R-:W-:Y:S01]  /*5760*/  LOP3.LUT P4, RZ, R5, 0x80, RZ, 0xc0, !PT ;  /* 0x0000008005ff7812 */ /* 0x000fe2000788c0ff */
[----:B--2---:R-:W-:Y:S01]  /*5770*/  IMAD R29, R29, 0x100, R28 ;  /* 0x000001001d1d7824 */ /* 0x004fe200078e021c */
[----:B------:R-:W-:-:S02]  /*5780*/  SHF.L.W.U32.HI R28, R30, 0xe, R23 ;  /* 0x0000000e1e1c7819 */ /* 0x000fc40000010e17 */
[----:B------:R-:W2:Y:S02]  /*5790*/  LDL.U8 R30, [R1+0x14] ;  /* 0x00001400011e7983 */ /* 0x000ea40000100000 */
[----:B------:R-:W-:Y:S02]  /*57a0*/  LOP3.LUT R49, R7, R49, R28, 0x96, !PT ;  /* 0x0000003107317212 */ /* 0x000fe400078e961c */
[----:B----4-:R-:W-:Y:S01]  /*57b0*/  @!P5 LOP3.LUT R28, R27, 0x1, RZ, 0xfc, !PT ;  /* 0x000000011b1cd812 */ /* 0x010fe200078efcff */
[----:B---3--:R-:W-:-:S04]  /*57c0*/  IMAD R26, R29, 0x100, R26 ;  /* 0x000001001d1a7824 */ /* 0x008fc800078e021a */
[----:B------:R-:W3:Y:S04]  /*57d0*/  @P4 LDL.U8 R27, [R1+0x1b] ;  /* 0x00001b00011b4983 */ /* 0x000ee80000100000 */
[----:B------:R1:W-:Y:S04]  /*57e0*/  @!P5 STL.U8 [R1+0x15], R28 ;  /* 0x0000151c0100d387 */ /* 0x0003e80000100000 */
[----:B------:R-:W2:Y:S01]  /*57f0*/  LDL.U8 R43, [R1+0x15] ;  /* 0x00001500012b7983 */ /* 0x000ea20000100000 */
[----:B------:R-:W-:-:S03]  /*5800*/  IMAD.SHL.U32 R26, R26, 0x100, RZ ;  /* 0x000001001a1a7824 */ /* 0x000fc600078e00ff */
[----:B------:R-:W4:Y:S01]  /*5810*/  LDL.U8 R29, [R1+0x16] ;  /* 0x00001600011d7983 */ /* 0x000f220000100000 */
[----:B-----5:R-:W-:-:S03]  /*5820*/  IMAD.IADD R7, R24, 0x1, R26 ;  /* 0x0000000118077824 */ /* 0x020fc600078e021a */
[----:B-1----:R-:W5:Y:S02]  /*5830*/  LDL.U8 R28, [R1+0x17] ;  /* 0x00001700011c7983 */ /* 0x002f640000100000 */
[--C-:B------:R-:W-:Y:S02]  /*5840*/  SHF.L.W.U32.HI R26, R26, 0xe, R7.reuse ;  /* 0x0000000e1a1a7819 */ /* 0x100fe40000010e07 */
[--C-:B------:R-:W-:Y:S02]  /*5850*/  SHF.L.W.U32.HI R5, R7, 0x19, R7.reuse ;  /* 0x0000001907057819 */ /* 0x100fe40000010e07 */
[----:B------:R-:W-:-:S04]  /*5860*/  SHF.R.U32.HI R24, RZ, 0x3, R7 ;  /* 0x00000003ff187819 */ /* 0x000fc80000011607 */
[----:B------:R-:W-:Y:S02]  /*5870*/  LOP3.LUT R51, R24, R5, R26, 0x96, !PT ;  /* 0x0000000518337212 */ /* 0x000fe400078e961a */
[----:B------:R-:W5:Y:S01]  /*5880*/  @P0 LDL.U8 R26, [R1+0x1f] ;  /* 0x00001f00011a0983 */ /* 0x000f620000100000 */
[----:B------:R-:W-:-:S05]  /*5890*/  @P3 LOP3.LUT R53, R17, 0x8, RZ, 0xfc, !PT ;  /* 0x0000000811353812 */ /* 0x000fca00078efcff */
[----:B------:R-:W-:Y:S04]  /*58a0*/  @P3 STL.U8 [R1+0x20], R53 ;  /* 0x0000203501003387 */ /* 0x000fe80000100000 */
[----:B------:R-:W5:Y:S01]  /*58b0*/  @P2 LDL.U8 R24, [R1+0x20] ;  /* 0x0000200001182983 */ /* 0x000f620000100000 */
[----:B------:R-:W-:Y:S02]  /*58c0*/  IADD3 R17, PT, PT, R51, R50, R23 ;  /* 0x0000003233117210 */ /* 0x000fe40007ffe017 */
[----:B0-----:R-:W-:-:S05]  /*58d0*/  IADD3 R23, PT, PT, R7, UR4, R20 ;  /* 0x0000000407177c10 */ /* 0x001fca000fffe014 */
[----:B------:R-:W-:Y:S01]  /*58e0*/  IMAD.IADD R21, R21, 0x1, R23 ;  /* 0x0000000115157824 */ /* 0x000fe200078e0217 */
[----:B------:R-:W-:-:S04]  /*58f0*/  IADD3 R5, PT, PT, R49, R25, R52 ;  /* 0x0000001931057210 */ /* 0x000fc80007ffe034 */
[C-C-:B------:R-:W-:Y:S02]  /*5900*/  SHF.L.W.U32.HI R20, R21.reuse, 0x15, R21.reuse ;  /* 0x0000001515147819 */ /* 0x140fe40000010e15 */
[C-C-:B------:R-:W-:Y:S02]  /*5910*/  SHF.L.W.U32.HI R25, R21.reuse, 0x7, R21.reuse ;  /* 0x0000000715197819 */ /* 0x140fe40000010e15 */
[----:B------:R-:W-:-:S04]  /*5920*/  SHF.L.W.U32.HI R49, R21, 0x1a, R21 ;  /* 0x0000001a15317819 */ /* 0x000fc80000010e15 */
[----:B------:R-:W-:Y:S02]  /*5930*/  LOP3.LUT R49, R25, R49, R20, 0x96, !PT ;  /* 0x0000003119317212 */ /* 0x000fe400078e9614 */
[----:B------:R-:W5:Y:S04]  /*5940*/  LDL.U8 R25, [R1+0x18] ;  /* 0x0000180001197983 */ /* 0x000f680000100000 */
[----:B------:R-:W5:Y:S01]  /*5950*/  LDL.U8 R20, [R1+0x19] ;  /* 0x0000190001147983 */ /* 0x000f620000100000 */
[----:B------:R-:W-:-:S04]  /*5960*/  LOP3.LUT R50, R47, R21, R46, 0xb8, !PT ;  /* 0x000000152f327212 */ /* 0x000fc800078eb82e */
[----:B------:R-:W-:Y:S02]  /*5970*/  IADD3 R22, PT, PT, R49, R50, R22 ;  /* 0x0000003231167210 */ /* 0x000fe40007ffe016 */
[----:B------:R-:W-:Y:S01]  /*5980*/  SHF.R.U32.HI R49, RZ, 0xa, R5 ;  /* 0x0000000aff317819 */ /* 0x000fe20000011605 */
[----:B--2---:R-:W-:Y:S01]  /*5990*/  IMAD R50, R30, 0x100, R43 ;  /* 0x000001001e327824 */ /* 0x004fe200078e022b */
[C-C-:B------:R-:W-:Y:S02]  /*59a0*/  SHF.L.W.U32.HI R30, R5.reuse, 0xf, R5.reuse ;  /* 0x0000000f051e7819 */ /* 0x140fe40000010e05 */
[----:B------:R-:W-:-:S04]  /*59b0*/  SHF.L.W.U32.HI R43, R5, 0xd, R5 ;  /* 0x0000000d052b7819 */ /* 0x000fc80000010e05 */
[----:B------:R-:W-:Y:S01]  /*59c0*/  LOP3.LUT R30, R49, R30, R43, 0x96, !PT ;  /* 0x0000001e311e7212 */ /* 0x000fe200078e962b */
[----:B----4-:R-:W-:Y:S01]  /*59d0*/  IMAD R43, R50, 0x100, R29 ;  /* 0x00000100322b7824 */ /* 0x010fe200078e021d */
[----:B---3--:R-:W-:Y:S01]  /*59e0*/  @P4 LOP3.LUT R52, R27, 0x1, RZ, 0xfc, !PT ;  /* 0x000000011b344812 */ /* 0x008fe200078efcff */
[----:B------:R-:W2:Y:S02]  /*59f0*/  LDL.U8 R29, [R1+0x1a] ;  /* 0x00001a00011d7983 */ /* 0x000ea40000100000 */
[----:B------:R-:W-:Y:S02]  /*5a00*/  IMAD.SHL.U32 R43, R43, 0x100, RZ ;  /* 0x000001002b2b7824 */ /* 0x000fe400078e00ff */
[----:B------:R0:W-:Y:S02]  /*5a10*/  @P4 STL.U8 [R1+0x1b], R52 ;  /* 0x00001b3401004387 */ /* 0x0001e40000100000 */
[----:B-----5:R-:W-:Y:S02]  /*5a20*/  IMAD.IADD R27, R28, 0x1, R43 ;  /* 0x000000011c1b7824 */ /* 0x020fe400078e022b */
[----:B------:R-:W3:Y:S01]  /*5a30*/  LDL.U8 R28, [R1+0x1b] ;  /* 0x00001b00011c7983 */ /* 0x000ee20000100000 */
[----:B------:R-:W-:-:S02]  /*5a40*/  @P0 LOP3.LUT R51, R26, 0x1, RZ, 0xfc, !PT ;  /* 0x000000011a330812 */ /* 0x000fc400078efcff */
[--C-:B------:R-:W-:Y:S01]  /*5a50*/  SHF.R.U32.HI R26, RZ, 0x3, R27.reuse ;  /* 0x00000003ff1a7819 */ /* 0x100fe2000001161b */
[----:B------:R-:W4:Y:S01]  /*5a60*/  LDL.U8 R49, [R1+0x1c] ;  /* 0x00001c0001317983 */ /* 0x000f220000100000 */
[--C-:B------:R-:W-:Y:S02]  /*5a70*/  SHF.L.W.U32.HI R43, R43, 0xe, R27.reuse ;  /* 0x0000000e2b2b7819 */ /* 0x100fe40000010e1b */
[----:B------:R-:W-:-:S04]  /*5a80*/  SHF.L.W.U32.HI R50, R27, 0x19, R27 ;  /* 0x000000191b327819 */ /* 0x000fc80000010e1b */
[----:B------:R-:W-:Y:S02]  /*5a90*/  LOP3.LUT R50, R26, R50, R43, 0x96, !PT ;  /* 0x000000321a327212 */ /* 0x000fe400078e962b */
[----:B------:R-:W4:Y:S04]  /*5aa0*/  LDL.U8 R26, [R1+0x1d] ;  /* 0x00001d00011a7983 */ /* 0x000f280000100000 */
[----:B------:R-:W5:Y:S01]  /*5ab0*/  LDL.U8 R43, [R1+0x1e] ;  /* 0x00001e00012b7983 */ /* 0x000f620000100000 */
[----:B0-----:R-:W-:-:S03]  /*5ac0*/  @P2 LOP3.LUT R52, R24, 0x4, RZ, 0xfc, !PT ;  /* 0x0000000418342812 */ /* 0x001fc600078efcff */
[----:B------:R0:W-:Y:S04]  /*5ad0*/  @P0 STL.U8 [R1+0x1f], R51 ;  /* 0x00001f3301000387 */ /* 0x0001e80000100000 */
[----:B------:R-:W5:Y:S04]  /*5ae0*/  LDL.U8 R24, [R1+0x1f] ;  /* 0x00001f0001187983 */ /* 0x000f680000100000 */
[----:B------:R1:W-:Y:S01]  /*5af0*/  @P2 STL.U8 [R1+0x20], R52 ;  /* 0x0000203401002387 */ /* 0x0003e20000100000 */
[----:B------:R-:W-:-:S03]  /*5b00*/  IMAD R20, R25, 0x100, R20 ;  /* 0x0000010019147824 */ /* 0x000fc600078e0214 */
[----:B------:R-:W5:Y:S01]  /*5b10*/  @P1 LDL.U8 R25, [R1+0x20] ;  /* 0x0000200001191983 */ /* 0x000f620000100000 */
[----:B------:R-:W-:Y:S02]  /*5b20*/  IADD3 R30, PT, PT, R50, R30, R7 ;  /* 0x0000001e321e7210 */ /* 0x000fe40007ffe007 */
[----:B------:R-:W-:Y:S02]  /*5b30*/  SHF.L.W.U32.HI R7, R17, 0xd, R17 ;  /* 0x0000000d11077819 */ /* 0x000fe40000010e11 */
[----:B0-----:R-:W-:Y:S01]  /*5b40*/  IADD3 R51, PT, PT, R27, UR5, R22 ;  /* 0x000000051b337c10 */ /* 0x001fe2000fffe016 */
[----:B------:R-:W0:Y:S01]  /*5b50*/  LDCU.64 UR4, c[0x3][0x50] ;  /* 0x00c00a00ff0477ac */ /* 0x000e220008000a00 */
[----:B------:R-:W-:-:S04]  /*5b60*/  LOP3.LUT R4, R4, 0x1, RZ, 0xc0, !PT ;  /* 0x0000000104047812 */ /* 0x000fc800078ec0ff */
[----:B------:R-:W-:Y:S01]  /*5b70*/  ISETP.NE.U32.AND P0, PT, R4, 0x1, PT ;  /* 0x000000010400780c */ /* 0x000fe20003f05070 */
[----:B--2---:R-:W-:Y:S01]  /*5b80*/  IMAD R50, R20, 0x100, R29 ;  /* 0x0000010014327824 */ /* 0x004fe200078e021d */
[--C-:B------:R-:W-:Y:S02]  /*5b90*/  SHF.L.W.U32.HI R20, R17, 0xf, R17.reuse ;  /* 0x0000000f11147819 */ /* 0x100fe40000010e11 */
[----:B------:R-:W-:-:S04]  /*5ba0*/  SHF.R.U32.HI R29, RZ, 0xa, R17 ;  /* 0x0000000aff1d7819 */ /* 0x000fc80000011611 */
[----:B------:R-:W-:Y:S01]  /*5bb0*/  LOP3.LUT R20, R29, R20, R7, 0x96, !PT ;  /* 0x000000141d147212 */ /* 0x000fe200078e9607 */
[----:B------:R-:W-:-:S04]  /*5bc0*/  IMAD.SHL.U32 R7, R50, 0x100, RZ ;  /* 0x0000010032077824 */ /* 0x000fc800078e00ff */
[----:B---3--:R-:W-:-:S05]  /*5bd0*/  IMAD.IADD R28, R28, 0x1, R7 ;  /* 0x000000011c1c7824 */ /* 0x008fca00078e0207 */
[--C-:B------:R-:W-:Y:S02]  /*5be0*/  SHF.L.W.U32.HI R50, R7, 0xe, R28.reuse ;  /* 0x0000000e07327819 */ /* 0x100fe40000010e1c */
[--C-:B------:R-:W-:Y:S02]  /*5bf0*/  SHF.L.W.U32.HI R29, R28, 0x19, R28.reuse ;  /* 0x000000191c1d7819 */ /* 0x100fe40000010e1c */
[----:B------:R-:W-:Y:S01]  /*5c00*/  SHF.R.U32.HI R7, RZ, 0x3, R28 ;  /* 0x00000003ff077819 */ /* 0x000fe2000001161c */
[----:B----4-:R-:W-:-:S03]  /*5c10*/  IMAD R26, R49, 0x100, R26 ;  /* 0x00000100311a7824 */ /* 0x010fc600078e021a */
[----:B------:R-:W-:Y:S01]  /*5c20*/  LOP3.LUT R29, R7, R29, R50, 0x96, !PT ;  /* 0x0000001d071d7212 */ /* 0x000fe200078e9632 */
[----:B------:R-:W-:Y:S02]  /*5c30*/  IMAD.IADD R7, R48, 0x1, R51 ;  /* 0x0000000130077824 */ /* 0x000fe400078e0233 */
[----:B-----5:R-:W-:-:S03]  /*5c40*/  IMAD R26, R26, 0x100, R43 ;  /* 0x000001001a1a7824 */ /* 0x020fc600078e022b */
[C-C-:B------:R-:W-:Y:S02]  /*5c50*/  SHF.L.W.U32.HI R22, R7.reuse, 0x15, R7.reuse ;  /* 0x0000001507167819 */ /* 0x140fe40000010e07 */
[C-C-:B------:R-:W-:Y:S02]  /*5c60*/  SHF.L.W.U32.HI R43, R7.reuse, 0x7, R7.reuse ;  /* 0x00000007072b7819 */ /* 0x140fe40000010e07 */
[----:B------:R-:W-:-:S04]  /*5c70*/  SHF.L.W.U32.HI R49, R7, 0x1a, R7 ;  /* 0x0000001a07317819 */ /* 0x000fc80000010e07 */
[----:B------:R-:W-:Y:S02]  /*5c80*/  LOP3.LUT R22, R43, R49, R22, 0x96, !PT ;  /* 0x000000312b167212 */ /* 0x000fe400078e9616 */
[----:B------:R-:W-:-:S04]  /*5c90*/  LOP3.LUT R43, R46, R7, R21, 0xb8, !PT ;  /* 0x000000072e2b7212 */ /* 0x000fc800078eb815 */
[----:B------:R-:W-:Y:S01]  /*5ca0*/  IADD3 R43, PT, PT, R22, R43, R47 ;  /* 0x0000002b162b7210 */ /* 0x000fe20007ffe02f */
[----:B------:R-:W-:-:S05]  /*5cb0*/  VIADD R22, R6, 0x510e527f ;  /* 0x510e527f06167836 */ /* 0x000fca0000000000 */
[C-C-:B------:R-:W-:Y:S02]  /*5cc0*/  SHF.L.W.U32.HI R6, R22.reuse, 0x13, R22.reuse ;  /* 0x0000001316067819 */ /* 0x140fe40000010e16 */
[C-C-:B------:R-:W-:Y:S02]  /*5cd0*/  SHF.L.W.U32.HI R49, R22.reuse, 0x1e, R22.reuse ;  /* 0x0000001e16317819 */ /* 0x140fe40000010e16 */
[--C-:B------:R-:W-:Y:S02]  /*5ce0*/  SHF.L.W.U32.HI R47, R22, 0xa, R22.reuse ;  /* 0x0000000a162f7819 */ /* 0x100fe40000010e16 */
[----:B------:R-:W-:Y:S02]  /*5cf0*/  LOP3.LUT R48, R45, R48, R22, 0xe8, !PT ;  /* 0x000000302d307212 */ /* 0x000fe400078ee816 */
[----:B------:R-:W-:-:S04]  /*5d00*/  LOP3.LUT R6, R47, R49, R6, 0x96, !PT ;  /* 0x000000312f067212 */ /* 0x000fc800078e9606 */
[----:B------:R-:W-:-:S04]  /*5d10*/  IADD3 R6, PT, PT, R23, R6, R48 ;  /* 0x0000000617067210 */ /* 0x000fc80007ffe030 */
[C-C-:B------:R-:W-:Y:S02]  /*5d20*/  SHF.L.W.U32.HI R23, R6.reuse, 0x13, R6.reuse ;  /* 0x0000001306177819 */ /* 0x140fe40000010e06 */
[C-C-:B------:R-:W-:Y:S02]  /*5d30*/  SHF.L.W.U32.HI R48, R6.reuse, 0xa, R6.reuse ;  /* 0x0000000a06307819 */ /* 0x140fe40000010e06 */
[----:B------:R-:W-:-:S04]  /*5d40*/  SHF.L.W.U32.HI R47, R6, 0x1e, R6 ;  /* 0x0000001e062f7819 */ /* 0x000fc80000010e06 */
[----:B------:R-:W-:Y:S02]  /*5d50*/  LOP3.LUT R48, R48, R47, R23, 0x96, !PT ;  /* 0x0000002f30307212 */ /* 0x000fe400078e9617 */
[----:B------:R-:W-:-:S04]  /*5d60*/  LOP3.LUT R47, R22, R45, R6, 0xe8, !PT ;  /* 0x0000002d162f7212 */ /* 0x000fc800078ee806 */
[----:B------:R-:W-:Y:S02]  /*5d70*/  IADD3 R47, PT, PT, R51, R48, R47 ;  /* 0x00000030332f7210 */ /* 0x000fe40007ffe02f */
[----:B------:R-:W-:Y:S02]  /*5d80*/  IADD3 R50, PT, PT, R28, UR6, R43 ;  /* 0x000000061c327c10 */ /* 0x000fe4000fffe02b */
[C-C-:B------:R-:W-:Y:S02]  /*5d90*/  SHF.L.W.U32.HI R23, R47.reuse, 0x1e, R47.reuse ;  /* 0x0000001e2f177819 */ /* 0x140fe40000010e2f */
[C-C-:B------:R-:W-:Y:S02]  /*5da0*/  SHF.L.W.U32.HI R48, R47.reuse, 0x13, R47.reuse ;  /* 0x000000132f307819 */ /* 0x140fe40000010e2f */
[--C-:B------:R-:W-:Y:S02]  /*5db0*/  SHF.L.W.U32.HI R49, R47, 0xa, R47.reuse ;  /* 0x0000000a2f317819 */ /* 0x100fe40000010e2f */
[----:B------:R-:W-:-:S02]  /*5dc0*/  LOP3.LUT R43, R6, R22, R47, 0xe8, !PT ;  /* 0x00000016062b7212 */ /* 0x000fc400078ee82f */
[----:B------:R-:W-:Y:S01]  /*5dd0*/  LOP3.LUT R23, R49, R23, R48, 0x96, !PT ;  /* 0x0000001731177212 */ /* 0x000fe200078e9630 */
[----:B------:R-:W-:-:S03]  /*5de0*/  IMAD.IADD R48, R45, 0x1, R50 ;  /* 0x000000012d307824 */ /* 0x000fc600078e0232 */
[----:B------:R-:W-:Y:S02]  /*5df0*/  IADD3 R50, PT, PT, R50, R23, R43 ;  /* 0x0000001732327210 */ /* 0x000fe40007ffe02b */
[C-C-:B------:R-:W-:Y:S02]  /*5e00*/  SHF.L.W.U32.HI R23, R48.reuse, 0x1a, R48.reuse ;  /* 0x0000001a30177819 */ /* 0x140fe40000010e30 */
[C-C-:B-1----:R-:W-:Y:S02]  /*5e10*/  SHF.L.W.U32.HI R52, R48.reuse, 0x15, R48.reuse ;  /* 0x0000001530347819 */ /* 0x142fe40000010e30 */
[----:B------:R-:W-:-:S04]  /*5e20*/  SHF.L.W.U32.HI R43, R48, 0x7, R48 ;  /* 0x00000007302b7819 */ /* 0x000fc80000010e30 */
[----:B------:R-:W-:Y:S02]  /*5e30*/  LOP3.LUT R23, R43, R23, R52, 0x96, !PT ;  /* 0x000000172b177212 */ /* 0x000fe400078e9634 */
[----:B------:R-:W-:Y:S01]  /*5e40*/  LOP3.LUT R43, R21, R48, R7, 0xb8, !PT ;  /* 0x00000030152b7212 */ /* 0x000fe200078eb807 */
[----:B------:R-:W-:Y:S01]  /*5e50*/  IMAD.SHL.U32 R26, R26, 0x100, RZ ;  /* 0x000001001a1a7824 */ /* 0x000fe200078e00ff */
[C---:B------:R-:W-:Y:S02]  /*5e60*/  SHF.L.W.U32.HI R52, R50.reuse, 0x13, R50 ;  /* 0x0000001332347819 */ /* 0x040fe40000010e32 */
[----:B------:R-:W-:Y:S02]  /*5e70*/  IADD3 R46, PT, PT, R23, R43, R46 ;  /* 0x0000002b172e7210 */ /* 0x000fe40007ffe02e */
[C-C-:B------:R-:W-:Y:S02]  /*5e80*/  SHF.L.W.U32.HI R23, R50.reuse, 0x1e, R50.reuse ;  /* 0x0000001e32177819 */ /* 0x140fe40000010e32 */
[----:B------:R-:W-:-:S04]  /*5e90*/  SHF.L.W.U32.HI R43, R50, 0xa, R50 ;  /* 0x0000000a322b7819 */ /* 0x000fc80000010e32 */
[----:B------:R-:W-:Y:S01]  /*5ea0*/  LOP3.LUT R52, R43, R23, R52, 0x96, !PT ;  /* 0x000000172b347212 */ /* 0x000fe200078e9634 */
[----:B------:R-:W-:-:S05]  /*5eb0*/  IMAD.IADD R23, R24, 0x1, R26 ;  /* 0x0000000118177824 */ /* 0x000fca00078e021a */
[----:B------:R-:W-:Y:S02]  /*5ec0*/  IADD3 R49, PT, PT, R23, UR7, R46 ;  /* 0x0000000717317c10 */ /* 0x000fe4000fffe02e */
[----:B------:R-:W-:-:S03]  /*5ed0*/  LOP3.LUT R43, R47, R6, R50, 0xe8, !PT ;  /* 0x000000062f2b7212 */ /* 0x000fc600078ee832 */
[----:B------:R-:W-:Y:S01]  /*5ee0*/  IMAD.IADD R24, R22, 0x1, R49 ;  /* 0x0000000116187824 */ /* 0x000fe200078e0231 */
[----:B------:R-:W-:-:S04]  /*5ef0*/  IADD3 R49, PT, PT, R49, R52, R43 ;  /* 0x0000003431317210 */ /* 0x000fc80007ffe02b */
[C-C-:B------:R-:W-:Y:S02]  /*5f00*/  SHF.L.W.U32.HI R22, R24.reuse, 0x1a, R24.reuse ;  /* 0x0000001a18167819 */ /* 0x140fe40000010e18 */
[C-C-:B------:R-:W-:Y:S02]  /*5f10*/  SHF.L.W.U32.HI R43, R24.reuse, 0x15, R24.reuse ;  /* 0x00000015182b7819 */ /* 0x140fe40000010e18 */
[----:B------:R-:W-:-:S04]  /*5f20*/  SHF.L.W.U32.HI R45, R24, 0x7, R24 ;  /* 0x00000007182d7819 */ /* 0x000fc80000010e18 */
[----:B------:R-:W-:Y:S02]  /*5f30*/  LOP3.LUT R22, R45, R22, R43, 0x96, !PT ;  /* 0x000000162d167212 */ /* 0x000fe400078e962b */
[----:B------:R-:W-:-:S04]  /*5f40*/  LOP3.LUT R43, R7, R24, R48, 0xb8, !PT ;  /* 0x00000018072b7212 */ /* 0x000fc800078eb830 */
[----:B------:R-:W-:-:S05]  /*5f50*/  IADD3 R22, PT, PT, R22, R43, R21 ;  /* 0x0000002b16167210 */ /* 0x000fca0007ffe015 */
[----:B------:R-:W-:-:S05]  /*5f60*/  VIADD R22, R22, UR8 ;  /* 0x0000000816167c36 */ /* 0x000fca0008000000 */
[----:B------:R-:W-:Y:S02]  /*5f70*/  LOP3.LUT R51, R22, 0x80000000, RZ, 0x3c, !PT ;  /* 0x8000000016337812 */ /* 0x000fe400078e3cff */
[C-C-:B------:R-:W-:Y:S02]  /*5f80*/  SHF.L.W.U32.HI R45, R49.reuse, 0x1e, R49.reuse ;  /* 0x0000001e312d7819 */ /* 0x140fe40000010e31 */
[C---:B------:R-:W-:Y:S01]  /*5f90*/  SHF.L.W.U32.HI R46, R49.reuse, 0x13, R49 ;  /* 0x00000013312e7819 */ /* 0x040fe20000010e31 */
[----:B------:R-:W-:Y:S01]  /*5fa0*/  IMAD.IADD R43, R6, 0x1, R51 ;  /* 0x00000001062b7824 */ /* 0x000fe200078e0233 */
[----:B------:R-:W-:Y:S02]  /*5fb0*/  SHF.L.W.U32.HI R21, R49, 0xa, R49 ;  /* 0x0000000a31157819 */ /* 0x000fe40000010e31 */
[----:B------:R-:W-:Y:S02]  /*5fc0*/  @P1 LOP3.LUT R52, R25, 0x2, RZ, 0xfc, !PT ;  /* 0x0000000219341812 */ /* 0x000fe400078efcff */
[----:B------:R-:W-:-:S02]  /*5fd0*/  LOP3.LUT R45, R21, R45, R46, 0x96, !PT ;  /* 0x0000002d152d7212 */ /* 0x000fc400078e962e */
[C-C-:B------:R-:W-:Y:S02]  /*5fe0*/  SHF.L.W.U32.HI R21, R43.reuse, 0x15, R43.reuse ;  /* 0x000000152b157819 */ /* 0x140fe40000010e2b */
[C-C-:B------:R-:W-:Y:S02]  /*5ff0*/  SHF.L.W.U32.HI R4, R43.reuse, 0x1a, R43.reuse ;  /* 0x0000001a2b047819 */ /* 0x140fe40000010e2b */
[----:B------:R-:W-:Y:S01]  /*6000*/  SHF.L.W.U32.HI R6, R43, 0x7, R43 ;  /* 0x000000072b067819 */ /* 0x000fe20000010e2b */
[----:B------:R1:W-:Y:S03]  /*6010*/  @P1 STL.U8 [R1+0x20], R52 ;  /* 0x0000203401001387 */ /* 0x0003e60000100000 */
[----:B------:R-:W-:Y:S02]  /*6020*/  LOP3.LUT R4, R6, R4, R21, 0x96, !PT ;  /* 0x0000000406047212 */ /* 0x000fe400078e9615 */
[----:B------:R-:W1:Y:S01]  /*6030*/  @!P0 LDL.U8 R21, [R1+0x20] ;  /* 0x0000200001158983 */ /* 0x000e620000100000 */
[----:B------:R-:W-:-:S02]  /*6040*/  LOP3.LUT R6, R48, R43, R24, 0xb8, !PT ;  /* 0x0000002b30067212 */ /* 0x000fc400078eb818 */
[----:B------:R-:W-:Y:S02]  /*6050*/  LOP3.LUT R22, R50, R47, R49, 0xe8, !PT ;  /* 0x0000002f32167212 */ /* 0x000fe400078ee831 */
[----:B------:R-:W-:Y:S02]  /*6060*/  IADD3 R6, PT, PT, R4, R6, R7 ;  /* 0x0000000604067210 */ /* 0x000fe40007ffe007 */
[----:B------:R-:W-:-:S03]  /*6070*/  IADD3 R22, PT, PT, R51, R45, R22 ;  /* 0x0000002d33167210 */ /* 0x000fc60007ffe016 */
[----:B------:R-:W-:Y:S01]  /*6080*/  VIADD R6, R6, UR9 ;  /* 0x0000000906067c36 */ /* 0x000fe20008000000 */
[C-C-:B------:R-:W-:Y:S02]  /*6090*/  SHF.L.W.U32.HI R7, R22.reuse, 0x1e, R22.reuse ;  /* 0x0000001e16077819 */ /* 0x140fe40000010e16 */
[C---:B------:R-:W-:Y:S01]  /*60a0*/  SHF.L.W.U32.HI R46, R22.reuse, 0x13, R22 ;  /* 0x00000013162e7819 */ /* 0x040fe20000010e16 */
[----:B------:R-:W-:Y:S01]  /*60b0*/  IMAD.IADD R4, R47, 0x1, R6 ;  /* 0x000000012f047824 */ /* 0x000fe200078e0206 */
[----:B------:R-:W-:-:S04]  /*60c0*/  SHF.L.W.U32.HI R25, R22, 0xa, R22 ;  /* 0x0000000a16197819 */ /* 0x000fc80000010e16 */
[----:B------:R-:W-:Y:S02]  /*60d0*/  LOP3.LUT R7, R25, R7, R46, 0x96, !PT ;  /* 0x0000000719077212 */ /* 0x000fe400078e962e */
[C-C-:B------:R-:W-:Y:S02]  /*60e0*/  SHF.L.W.U32.HI R25, R4.reuse, 0x1a, R4.reuse ;  /* 0x0000001a04197819 */ /* 0x140fe40000010e04 */
[C-C-:B------:R-:W-:Y:S02]  /*60f0*/  SHF.L.W.U32.HI R46, R4.reuse, 0x15, R4.reuse ;  /* 0x00000015042e7819 */ /* 0x140fe40000010e04 */
[----:B------:R-:W-:-:S04]  /*6100*/  SHF.L.W.U32.HI R45, R4, 0x7, R4 ;  /* 0x00000007042d7819 */ /* 0x000fc80000010e04 */
[----:B------:R-:W-:Y:S02]  /*6110*/  LOP3.LUT R25, R45, R25, R46, 0x96, !PT ;  /* 0x000000192d197212 */ /* 0x000fe400078e962e */
[----:B------:R-:W-:-:S04]  /*6120*/  LOP3.LUT R45, R24, R4, R43, 0xb8, !PT ;  /* 0x00000004182d7212 */ /* 0x000fc800078eb82b */
[----:B------:R-:W-:Y:S02]  /*6130*/  IADD3 R45, PT, PT, R25, R45, R48 ;  /* 0x0000002d192d7210 */ /* 0x000fe40007ffe030 */
[----:B------:R-:W-:-:S04]  /*6140*/  LOP3.LUT R25, R49, R50, R22, 0xe8, !PT ;  /* 0x0000003231197212 */ /* 0x000fc800078ee816 */
[----:B------:R-:W-:Y:S01]  /*6150*/  IADD3 R25, PT, PT, R6, R7, R25 ;  /* 0x0000000706197210 */ /* 0x000fe20007ffe019 */
[----:B------:R-:W-:-:S03]  /*6160*/  VIADD R7, R45, UR10 ;  /* 0x0000000a2d077c36 */ /* 0x000fc60008000000 */
[C---:B------:R-:W-:Y:S01]  /*6170*/  SHF.L.W.U32.HI R6, R25.reuse, 0x1e, R25 ;  /* 0x0000001e19067819 */ /* 0x040fe20000010e19 */
[----:B------:R-:W-:Y:S01]  /*6180*/  IMAD.IADD R45, R50, 0x1, R7 ;  /* 0x00000001322d7824 */ /* 0x000fe200078e0207 */
[C-C-:B------:R-:W-:Y:S02]  /*6190*/  SHF.L.W.U32.HI R47, R25.reuse, 0x13, R25.reuse ;  /* 0x00000013192f7819 */ /* 0x140fe40000010e19 */
[----:B------:R-:W-:Y:S02]  /*61a0*/  SHF.L.W.U32.HI R46, R25, 0xa, R25 ;  /* 0x0000000a192e7819 */ /* 0x000fe40000010e19 */
[C---:B------:R-:W-:Y:S02]  /*61b0*/  SHF.L.W.U32.HI R48, R45.reuse, 0x7, R45 ;  /* 0x000000072d307819 */ /* 0x040fe40000010e2d */
[----:B------:R-:W-:Y:S02]  /*61c0*/  LOP3.LUT R46, R46, R6, R47, 0x96, !PT ;  /* 0x000000062e2e7212 */ /* 0x000fe400078e962f */
[----:B------:R-:W-:-:S02]  /*61d0*/  SHF.L.W.U32.HI R6, R45, 0x1a, R45 ;  /* 0x0000001a2d067819 */ /* 0x000fc40000010e2d */
[----:B------:R-:W-:-:S04]  /*61e0*/  SHF.L.W.U32.HI R47, R45, 0x15, R45 ;  /* 0x000000152d2f7819 */ /* 0x000fc80000010e2d */
[----:B------:R-:W-:Y:S02]  /*61f0*/  LOP3.LUT R47, R48, R6, R47, 0x96, !PT ;  /* 0x00000006302f7212 */ /* 0x000fe400078e962f */
[----:B------:R-:W-:-:S04]  /*6200*/  LOP3.LUT R6, R43, R45, R4, 0xb8, !PT ;  /* 0x0000002d2b067212 */ /* 0x000fc800078eb804 */
[----:B------:R-:W-:Y:S02]  /*6210*/  IADD3 R24, PT, PT, R47, R6, R24 ;  /* 0x000000062f187210 */ /* 0x000fe40007ffe018 */
[----:B------:R-:W-:-:S03]  /*6220*/  LOP3.LUT R6, R22, R49, R25, 0xe8, !PT ;  /* 0x0000003116067212 */ /* 0x000fc600078ee819 */
[----:B------:R-:W-:Y:S01]  /*6230*/  VIADD R24, R24, UR11 ;  /* 0x0000000b18187c36 */ /* 0x000fe20008000000 */
[----:B------:R-:W-:-:S03]  /*6240*/  IADD3 R46, PT, PT, R7, R46, R6 ;  /* 0x0000002e072e7210 */ /* 0x000fc60007ffe006 */
[----:B------:R-:W-:Y:S01]  /*6250*/  IMAD.IADD R48, R49, 0x1, R24 ;  /* 0x0000000131307824 */ /* 0x000fe200078e0218 */
[C-C-:B------:R-:W-:Y:S02]  /*6260*/  SHF.L.W.U32.HI R47, R46.reuse, 0x1e, R46.reuse ;  /* 0x0000001e2e2f7819 */ /* 0x140fe40000010e2e */
[C-C-:B------:R-:W-:Y:S02]  /*6270*/  SHF.L.W.U32.HI R6, R46.reuse, 0x13, R46.reuse ;  /* 0x000000132e067819 */ /* 0x140fe40000010e2e */
[----:B------:R-:W-:Y:S02]  /*6280*/  SHF.L.W.U32.HI R7, R46, 0xa, R46 ;  /* 0x0000000a2e077819 */ /* 0x000fe40000010e2e */
[C---:B------:R-:W-:Y:S02]  /*6290*/  SHF.L.W.U32.HI R49, R48.reuse, 0x7, R48 ;  /* 0x0000000730317819 */ /* 0x040fe40000010e30 */
[----:B------:R-:W-:Y:S02]  /*62a0*/  LOP3.LUT R47, R7, R47, R6, 0x96, !PT ;  /* 0x0000002f072f7212 */ /* 0x000fe400078e9606 */
[----:B------:R-:W-:-:S02]  /*62b0*/  SHF.L.W.U32.HI R6, R48, 0x1a, R48 ;  /* 0x0000001a30067819 */ /* 0x000fc40000010e30 */
[----:B------:R-:W-:-:S04]  /*62c0*/  SHF.L.W.U32.HI R7, R48, 0x15, R48 ;  /* 0x0000001530077819 */ /* 0x000fc80000010e30 */
[----:B------:R-:W-:Y:S02]  /*62d0*/  LOP3.LUT R50, R49, R6, R7, 0x96, !PT ;  /* 0x0000000631327212 */ /* 0x000fe400078e9607 */
[----:B------:R-:W2:Y:S01]  /*62e0*/  LDC.64 R6, c[0x3][0x30] ;  /* 0x00c00c00ff067b82 */ /* 0x000ea20000000a00 */
[----:B------:R-:W-:-:S04]  /*62f0*/  LOP3.LUT R49, R4, R48, R45, 0xb8, !PT ;  /* 0x0000003004317212 */ /* 0x000fc800078eb82d */
[----:B------:R-:W-:-:S05]  /*6300*/  IADD3 R49, PT, PT, R50, R49, R43 ;  /* 0x0000003132317210 */ /* 0x000fca0007ffe02b */
[----:B--2---:R-:W-:Y:S01]  /*6310*/  IMAD.IADD R49, R49, 0x1, R6 ;  /* 0x0000000131317824 */ /* 0x004fe200078e0206 */
        /* <DEDUP_REMOVED lines=8> */
[----:B------:R-:W-:Y:S02]  /*63a0*/  IADD3 R24, PT, PT, R51, R6, R4 ;  /* 0x0000000633187210 */ /* 0x000fe40007ffe004 */
[C-C-:B------:R-:W-:Y:S02]  /*63b0*/  SHF.L.W.U32.HI R4, R47.reuse, 0x1e, R47.reuse ;  /* 0x0000001e2f047819 */ /* 0x140fe40000010e2f */
[C-C-:B------:R-:W-:Y:S02]  /*63c0*/  SHF.L.W.U32.HI R51, R47.reuse, 0x13, R47.reuse ;  /* 0x000000132f337819 */ /* 0x140fe40000010e2f */
[--C-:B------:R-:W-:Y:S02]  /*63d0*/  SHF.L.W.U32.HI R6, R47, 0xa, R47.reuse ;  /* 0x0000000a2f067819 */ /* 0x100fe40000010e2f */
[----:B------:R-:W-:Y:S02]  /*63e0*/  LOP3.LUT R22, R46, R25, R47, 0xe8, !PT ;  /* 0x000000192e167212 */ /* 0x000fe400078ee82f */
[----:B------:R-:W-:-:S04]  /*63f0*/  LOP3.LUT R4, R6, R4, R51, 0x96, !PT ;  /* 0x0000000406047212 */ /* 0x000fc800078e9633 */
[----:B------:R-:W-:Y:S01]  /*6400*/  IADD3 R22, PT, PT, R49, R4, R22 ;  /* 0x0000000431167210 */ /* 0x000fe20007ffe016 */
[----:B------:R-:W-:-:S03]  /*6410*/  IMAD.IADD R4, R24, 0x1, R7 ;  /* 0x0000000118047824 */ /* 0x000fc600078e0207 */
[C-C-:B------:R-:W-:Y:S02]  /*6420*/  SHF.L.W.U32.HI R6, R22.reuse, 0x1e, R22.reuse ;  /* 0x0000001e16067819 */ /* 0x140fe40000010e16 */
[C-C-:B------:R-:W-:Y:S02]  /*6430*/  SHF.L.W.U32.HI R7, R22.reuse, 0x13, R22.reuse ;  /* 0x0000001316077819 */ /* 0x140fe40000010e16 */
[----:B------:R-:W-:-:S04]  /*6440*/  SHF.L.W.U32.HI R24, R22, 0xa, R22 ;  /* 0x0000000a16187819 */ /* 0x000fc80000010e16 */
[----:B------:R-:W-:Y:S02]  /*6450*/  LOP3.LUT R7, R24, R6, R7, 0x96, !PT ;  /* 0x0000000618077212 */ /* 0x000fe400078e9607 */
[----:B------:R-:W-:Y:S01]  /*6460*/  LOP3.LUT R6, R47, R46, R22, 0xe8, !PT ;  /* 0x0000002e2f067212 */ /* 0x000fe200078ee816 */
[----:B------:R-:W-:-:S03]  /*6470*/  IMAD.IADD R24, R25, 0x1, R4 ;  /* 0x0000000119187824 */ /* 0x000fc600078e0204 */
[----:B------:R-:W-:Y:S02]  /*6480*/  IADD3 R25, PT, PT, R4, R7, R6 ;  /* 0x0000000704197210 */ /* 0x000fe40007ffe006 */
[----:B------:R-:W2:Y:S01]  /*6490*/  LDC.64 R6, c[0x3][0x38] ;  /* 0x00c00e00ff067b82 */ /* 0x000ea20000000a00 */
[----:B------:R-:W-:Y:S02]  /*64a0*/  IADD3 R29, PT, PT, R29, R20, R27 ;  /* 0x000000141d1d7210 */ /* 0x000fe40007ffe01b */
[C-C-:B------:R-:W-:Y:S02]  /*64b0*/  SHF.L.W.U32.HI R4, R24.reuse, 0x1a, R24.reuse ;  /* 0x0000001a18047819 */ /* 0x140fe40000010e18 */
[C-C-:B------:R-:W-:Y:S02]  /*64c0*/  SHF.L.W.U32.HI R27, R24.reuse, 0x15, R24.reuse ;  /* 0x00000015181b7819 */ /* 0x140fe40000010e18 */
[----:B------:R-:W-:-:S04]  /*64d0*/  SHF.L.W.U32.HI R20, R24, 0x7, R24 ;  /* 0x0000000718147819 */ /* 0x000fc80000010e18 */
[----:B------:R-:W-:Y:S02]  /*64e0*/  LOP3.LUT R4, R20, R4, R27, 0x96, !PT ;  /* 0x0000000414047212 */ /* 0x000fe400078e961b */
[----:B------:R-:W-:-:S04]  /*64f0*/  LOP3.LUT R20, R48, R24, R43, 0xb8, !PT ;  /* 0x0000001830147212 */ /* 0x000fc800078eb82b */
[----:B------:R-:W-:Y:S02]  /*6500*/  IADD3 R49, PT, PT, R4, R20, R45 ;  /* 0x0000001404317210 */ /* 0x000fe40007ffe02d */
[C-C-:B------:R-:W-:Y:S02]  /*6510*/  SHF.L.W.U32.HI R45, R30.reuse, 0xf, R30.reuse ;  /* 0x0000000f1e2d7819 */ /* 0x140fe40000010e1e */
[--C-:B------:R-:W-:Y:S02]  /*6520*/  SHF.L.W.U32.HI R4, R30, 0xd, R30.reuse ;  /* 0x0000000d1e047819 */ /* 0x100fe40000010e1e */
[----:B------:R-:W-:Y:S02]  /*6530*/  SHF.R.U32.HI R20, RZ, 0xa, R30 ;  /* 0x0000000aff147819 */ /* 0x000fe4000001161e */
[----:B------:R-:W-:Y:S02]  /*6540*/  SHF.L.W.U32.HI R27, R26, 0xe, R23 ;  /* 0x0000000e1a1b7819 */ /* 0x000fe40000010e17 */
[----:B------:R-:W-:-:S02]  /*6550*/  LOP3.LUT R45, R20, R45, R4, 0x96, !PT ;  /* 0x0000002d142d7212 */ /* 0x000fc400078e9604 */
[--C-:B------:R-:W-:Y:S02]  /*6560*/  SHF.L.W.U32.HI R4, R23, 0x19, R23.reuse ;  /* 0x0000001917047819 */ /* 0x100fe40000010e17 */
[----:B------:R-:W-:Y:S01]  /*6570*/  SHF.R.U32.HI R20, RZ, 0x3, R23 ;  /* 0x00000003ff147819 */ /* 0x000fe20000011617 */
[----:B--2---:R-:W-:Y:S01]  /*6580*/  IMAD.IADD R49, R49, 0x1, R6 ;  /* 0x0000000131317824 */ /* 0x004fe200078e0206 */
[C---:B------:R-:W-:Y:S02]  /*6590*/  SHF.L.W.U32.HI R6, R25.reuse, 0x1e, R25 ;  /* 0x0000001e19067819 */ /* 0x040fe40000010e19 */
[----:B------:R-:W-:Y:S02]  /*65a0*/  LOP3.LUT R4, R20, R4, R27, 0x96, !PT ;  /* 0x0000000414047212 */ /* 0x000fe400078e961b */
[C-C-:B------:R-:W-:Y:S02]  /*65b0*/  SHF.L.W.U32.HI R27, R25.reuse, 0x13, R25.reuse ;  /* 0x00000013191b7819 */ /* 0x140fe40000010e19 */
[----:B------:R-:W-:-:S02]  /*65c0*/  SHF.L.W.U32.HI R20, R25, 0xa, R25 ;  /* 0x0000000a19147819 */ /* 0x000fc40000010e19 */
[----:B------:R-:W-:Y:S02]  /*65d0*/  IADD3 R45, PT, PT, R4, R45, R28 ;  /* 0x0000002d042d7210 */ /* 0x000fe40007ffe01c */
[----:B------:R-:W-:Y:S01]  /*65e0*/  LOP3.LUT R6, R20, R6, R27, 0x96, !PT ;  /* 0x0000000614067212 */ /* 0x000fe200078e961b */
[----:B------:R-:W-:Y:S01]  /*65f0*/  IMAD.IADD R27, R46, 0x1, R49 ;  /* 0x000000012e1b7824 */ /* 0x000fe200078e0231 */
[----:B------:R-:W-:Y:S01]  /*6600*/  LOP3.LUT R20, R22, R47, R25, 0xe8, !PT ;  /* 0x0000002f16147212 */ /* 0x000fe200078ee819 */
[----:B------:R-:W-:-:S03]  /*6610*/  VIADD R45, R45, 0x100 ;  /* 0x000001002d2d7836 */ /* 0x000fc60000000000 */
[----:B------:R-:W-:Y:S02]  /*6620*/  IADD3 R46, PT, PT, R49, R6, R20 ;  /* 0x00000006312e7210 */ /* 0x000fe40007ffe014 */
[C-C-:B------:R-:W-:Y:S02]  /*6630*/  SHF.L.W.U32.HI R4, R27.reuse, 0x1a, R27.reuse ;  /* 0x0000001a1b047819 */ /* 0x140fe40000010e1b */
[C-C-:B------:R-:W-:Y:S02]  /*6640*/  SHF.L.W.U32.HI R49, R27.reuse, 0x15, R27.reuse ;  /* 0x000000151b317819 */ /* 0x140fe40000010e1b */
[----:B------:R-:W-:Y:S02]  /*6650*/  SHF.L.W.U32.HI R6, R27, 0x7, R27 ;  /* 0x000000071b067819 */ /* 0x000fe40000010e1b */
[----:B------:R-:W-:Y:S02]  /*6660*/  LOP3.LUT R20, R43, R27, R24, 0xb8, !PT ;  /* 0x0000001b2b147212 */ /* 0x000fe400078eb818 */
[----:B------:R-:W-:-:S02]  /*6670*/  LOP3.LUT R53, R6, R4, R49, 0x96, !PT ;  /* 0x0000000406357212 */ /* 0x000fc400078e9631 */
[C-C-:B------:R-:W-:Y:S02]  /*6680*/  SHF.L.W.U32.HI R4, R45.reuse, 0xf, R45.reuse ;  /* 0x0000000f2d047819 */ /* 0x140fe40000010e2d */
[--C-:B------:R-:W-:Y:S02]  /*6690*/  SHF.L.W.U32.HI R49, R45, 0xd, R45.reuse ;  /* 0x0000000d2d317819 */ /* 0x100fe40000010e2d */
[----:B------:R-:W-:Y:S02]  /*66a0*/  SHF.R.U32.HI R6, RZ, 0xa, R45 ;  /* 0x0000000aff067819 */ /* 0x000fe4000001162d */
[----:B------:R-:W-:Y:S02]  /*66b0*/  IADD3 R48, PT, PT, R53, R20, R48 ;  /* 0x0000001435307210 */ /* 0x000fe40007ffe030 */
[----:B------:R-:W-:Y:S02]  /*66c0*/  LOP3.LUT R51, R6, R4, R49, 0x96, !PT ;  /* 0x0000000406337212 */ /* 0x000fe400078e9631 */
[----:B------:R-:W-:-:S02]  /*66d0*/  SHF.L.W.U32.HI R20, R29, 0xf, R29 ;  /* 0x0000000f1d147819 */ /* 0x000fc40000010e1d */
[--C-:B------:R-:W-:Y:S02]  /*66e0*/  SHF.L.W.U32.HI R49, R29, 0xd, R29.reuse ;  /* 0x0000000d1d317819 */ /* 0x100fe40000010e1d */
[----:B------:R-:W-:-:S04]  /*66f0*/  SHF.R.U32.HI R4, RZ, 0xa, R29 ;  /* 0x0000000aff047819 */ /* 0x000fc8000001161d */
[----:B------:R-:W-:Y:S01]  /*6700*/  LOP3.LUT R20, R4, R20, R49, 0x96, !PT ;  /* 0x0000001404147212 */ /* 0x000fe200078e9631 */
[----:B------:R-:W-:Y:S01]  /*6710*/  IMAD.IADD R49, R44, 0x1, R51 ;  /* 0x000000012c317824 */ /* 0x000fe200078e0233 */
[C-C-:B------:R-:W-:Y:S02]  /*6720*/  SHF.L.W.U32.HI R4, R46.reuse, 0x1e, R46.reuse ;  /* 0x0000001e2e047819 */ /* 0x140fe40000010e2e */
[C-C-:B------:R-:W-:Y:S02]  /*6730*/  SHF.L.W.U32.HI R51, R46.reuse, 0x13, R46.reuse ;  /* 0x000000132e337819 */ /* 0x140fe40000010e2e */
[----:B------:R-:W-:Y:S02]  /*6740*/  SHF.L.W.U32.HI R6, R46, 0xa, R46 ;  /* 0x0000000a2e067819 */ /* 0x000fe40000010e2e */
[----:B------:R-:W-:Y:S02]  /*6750*/  LOP3.LUT R28, R49, 0x80000000, RZ, 0x3c, !PT ;  /* 0x80000000311c7812 */ /* 0x000fe400078e3cff */
[----:B------:R-:W-:-:S02]  /*6760*/  IADD3 R7, PT, PT, R48, 0x100, R7 ;  /* 0x0000010030077810 */ /* 0x000fc40007ffe007 */
[----:B------:R-:W-:Y:S02]  /*6770*/  LOP3.LUT R4, R6, R4, R51, 0x96, !PT ;  /* 0x0000000406047212 */ /* 0x000fe400078e9633 */
[C-C-:B------:R-:W-:Y:S02]  /*6780*/  SHF.L.W.U32.HI R6, R28.reuse, 0xf, R49.reuse ;  /* 0x0000000f1c067819 */ /* 0x140fe40000010e31 */
[----:B------:R-:W-:Y:S02]  /*6790*/  SHF.L.W.U32.HI R51, R28, 0xd, R49 ;  /* 0x0000000d1c337819 */ /* 0x000fe40000010e31 */
[----:B------:R-:W-:Y:S01]  /*67a0*/  SHF.R.U32.HI R26, RZ, 0xa, R28 ;  /* 0x0000000aff1a7819 */ /* 0x000fe2000001161c */
[----:B------:R-:W-:Y:S01]  /*67b0*/  IMAD.IADD R48, R47, 0x1, R7 ;  /* 0x000000012f307824 */ /* 0x000fe200078e0207 */
[----:B------:R-:W-:Y:S02]  /*67c0*/  IADD3 R23, PT, PT, R23, R20, R42 ;  /* 0x0000001417177210 */ /* 0x000fe40007ffe02a */
[----:B------:R-:W-:-:S02]  /*67d0*/  LOP3.LUT R20, R25, R22, R46, 0xe8, !PT ;  /* 0x0000001619147212 */ /* 0x000fc400078ee82e */
[----:B------:R-:W-:Y:S02]  /*67e0*/  LOP3.LUT R6, R26, R6, R51, 0x96, !PT ;  /* 0x000000061a067212 */ /* 0x000fe400078e9633 */
[C-C-:B------:R-:W-:Y:S01]  /*67f0*/  SHF.L.W.U32.HI R26, R28.reuse, 0x19, R49.reuse ;  /* 0x000000191c1a7819 */ /* 0x140fe20000010e31 */
[----:B------:R-:W-:Y:S01]  /*6800*/  VIADD R23, R23, 0x11002000 ;  /* 0x1100200017177836 */ /* 0x000fe20000000000 */
[----:B------:R-:W-:Y:S02]  /*6810*/  SHF.L.W.U32.HI R49, R28, 0xe, R49 ;  /* 0x0000000e1c317819 */ /* 0x000fe40000010e31 */
[----:B------:R-:W-:Y:S02]  /*6820*/  SHF.R.U32.HI R50, RZ, 0x3, R28 ;  /* 0x00000003ff327819 */ /* 0x000fe4000001161c */
[----:B------:R-:W-:Y:S02]  /*6830*/  IADD3 R47, PT, PT, R7, R4, R20 ;  /* 0x00000004072f7210 */ /* 0x000fe40007ffe014 */
[----:B------:R-:W-:-:S02]  /*6840*/  SHF.L.W.U32.HI R4, R48, 0x1a, R48 ;  /* 0x0000001a30047819 */ /* 0x000fc40000010e30 */
[C-C-:B------:R-:W-:Y:S02]  /*6850*/  SHF.L.W.U32.HI R7, R48.reuse, 0x15, R48.reuse ;  /* 0x0000001530077819 */ /* 0x140fe40000010e30 */
[----:B------:R-:W-:Y:S02]  /*6860*/  SHF.L.W.U32.HI R20, R48, 0x7, R48 ;  /* 0x0000000730147819 */ /* 0x000fe40000010e30 */
[----:B------:R-:W-:Y:S02]  /*6870*/  LOP3.LUT R26, R50, R26, R49, 0x96, !PT ;  /* 0x0000001a321a7212 */ /* 0x000fe400078e9631 */
[----:B------:R-:W-:Y:S02]  /*6880*/  LOP3.LUT R50, R20, R4, R7, 0x96, !PT ;  /* 0x0000000414327212 */ /* 0x000fe400078e9607 */
[C-C-:B------:R-:W-:Y:S02]  /*6890*/  SHF.L.W.U32.HI R4, R23.reuse, 0xf, R23.reuse ;  /* 0x0000000f17047819 */ /* 0x140fe40000010e17 */
[----:B------:R-:W-:-:S02]  /*68a0*/  SHF.L.W.U32.HI R7, R23, 0xd, R23 ;  /* 0x0000000d17077819 */ /* 0x000fc40000010e17 */
[----:B------:R-:W-:-:S04]  /*68b0*/  SHF.R.U32.HI R20, RZ, 0xa, R23 ;  /* 0x0000000aff147819 */ /* 0x000fc80000011617 */
[----:B------:R-:W-:Y:S02]  /*68c0*/  LOP3.LUT R4, R20, R4, R7, 0x96, !PT ;  /* 0x0000000414047212 */ /* 0x000fe400078e9607 */
[----:B------:R-:W-:-:S03]  /*68d0*/  LOP3.LUT R7, R24, R48, R27, 0xb8, !PT ;  /* 0x0000003018077212 */ /* 0x000fc600078eb81b */
[----:B------:R-:W-:Y:S01]  /*68e0*/  IMAD.IADD R49, R5, 0x1, R4 ;  /* 0x0000000105317824 */ /* 0x000fe200078e0204 */
[----:B------:R-:W-:-:S04]  /*68f0*/  IADD3 R43, PT, PT, R50, R7, R43 ;  /* 0x00000007322b7210 */ /* 0x000fc80007ffe02b */
[C-C-:B------:R-:W-:Y:S02]  /*6900*/  SHF.L.W.U32.HI R4, R49.reuse, 0xf, R49.reuse ;  /* 0x0000000f31047819 */ /* 0x140fe40000010e31 */
[--C-:B------:R-:W-:Y:S02]  /*6910*/  SHF.L.W.U32.HI R7, R49, 0xd, R49.reuse ;  /* 0x0000000d31077819 */ /* 0x100fe40000010e31 */
[----:B------:R-:W-:-:S04]  /*6920*/  SHF.R.U32.HI R20, RZ, 0xa, R49 ;  /* 0x0000000aff147819 */ /* 0x000fc80000011631 */
[----:B------:R-:W-:-:S05]  /*6930*/  LOP3.LUT R7, R20, R4, R7, 0x96, !PT ;  /* 0x0000000414077212 */ /* 0x000fca00078e9607 */
[----:B------:R-:W-:-:S05]  /*6940*/  IMAD.IADD R50, R30, 0x1, R7 ;  /* 0x000000011e327824 */ /* 0x000fca00078e0207 */
[C-C-:B------:R-:W-:Y:S02]  /*6950*/  SHF.L.W.U32.HI R4, R50.reuse, 0xf, R50.reuse ;  /* 0x0000000f32047819 */ /* 0x140fe40000010e32 */
[--C-:B------:R-:W-:Y:S02]  /*6960*/  SHF.L.W.U32.HI R7, R50, 0xd, R50.reuse ;  /* 0x0000000d32077819 */ /* 0x100fe40000010e32 */
[----:B------:R-:W-:-:S04]  /*6970*/  SHF.R.U32.HI R20, RZ, 0xa, R50 ;  /* 0x0000000aff147819 */ /* 0x000fc80000011632 */
[----:B------:R-:W-:Y:S02]  /*6980*/  LOP3.LUT R20, R20, R4, R7, 0x96, !PT ;  /* 0x0000000414147212 */ /* 0x000fe400078e9607 */
[----:B-1----:R-:W-:Y:S01]  /*6990*/  @!P0 LOP3.LUT R52, R21, 0x1, RZ, 0xfc, !PT ;  /* 0x0000000115348812 */ /* 0x002fe200078efcff */
[----:B------:R1:W2:Y:S02]  /*69a0*/  LDG.E.U16 R4, desc[UR14][R18.64] ;  /* 0x0000000e12047981 */ /* 0x0002a4000c1e1500 */
[----:B------:R-:W-:-:S05]  /*69b0*/  IMAD.IADD R51, R45, 0x1, R20 ;  /* 0x000000012d337824 */ /* 0x000fca00078e0214 */
[C-C-:B------:R-:W-:Y:S02]  /*69c0*/  SHF.L.W.U32.HI R7, R51.reuse, 0xf, R51.reuse ;  /* 0x0000000f33077819 */ /* 0x140fe40000010e33 */
[--C-:B------:R-:W-:Y:S02]  /*69d0*/  SHF.L.W.U32.HI R20, R51, 0xd, R51.reuse ;  /* 0x0000000d33147819 */ /* 0x100fe40000010e33 */
[----:B------:R-:W-:-:S04]  /*69e0*/  SHF.R.U32.HI R21, RZ, 0xa, R51 ;  /* 0x0000000aff157819 */ /* 0x000fc80000011633 */
[----:B------:R-:W-:Y:S02]  /*69f0*/  LOP3.LUT R53, R21, R7, R20, 0x96, !PT ;  /* 0x0000000715357212 */ /* 0x000fe400078e9614 */
[C-C-:B------:R-:W-:Y:S02]  /*6a00*/  SHF.L.W.U32.HI R7, R42.reuse, 0x19, R42.reuse ;  /* 0x000000192a077819 */ /* 0x140fe40000010e2a */
[--C-:B------:R-:W-:Y:S02]  /*6a10*/  SHF.L.W.U32.HI R20, R42, 0xe, R42.reuse ;  /* 0x0000000e2a147819 */ /* 0x100fe40000010e2a */
[----:B------:R-:W-:-:S04]  /*6a20*/  SHF.R.U32.HI R21, RZ, 0x3, R42 ;  /* 0x00000003ff157819 */ /* 0x000fc8000001162a */
[----:B------:R-:W-:Y:S01]  /*6a30*/  LOP3.LUT R21, R21, R7, R20, 0x96, !PT ;  /* 0x0000000715157212 */ /* 0x000fe200078e9614 */
[----:B------:R-:W-:-:S05]  /*6a40*/  IMAD.IADD R7, R17, 0x1, R6 ;  /* 0x0000000111077824 */ /* 0x000fca00078e0206 */
[C-C-:B-1----:R-:W-:Y:S02]  /*6a50*/  SHF.L.W.U32.HI R18, R7.reuse, 0xf, R7.reuse ;  /* 0x0000000f07127819 */ /* 0x142fe40000010e07 */
[--C-:B------:R-:W-:Y:S02]  /*6a60*/  SHF.L.W.U32.HI R19, R7, 0xd, R7.reuse ;  /* 0x0000000d07137819 */ /* 0x100fe40000010e07 */
[----:B------:R-:W-:-:S04]  /*6a70*/  SHF.R.U32.HI R20, RZ, 0xa, R7 ;  /* 0x0000000aff147819 */ /* 0x000fc80000011607 */
[----:B------:R-:W-:-:S05]  /*6a80*/  LOP3.LUT R18, R20, R18, R19, 0x96, !PT ;  /* 0x0000001214127212 */ /* 0x000fca00078e9613 */
[----:B------:R-:W-:Y:S01]  /*6a90*/  IMAD.IADD R20, R29, 0x1, R18 ;  /* 0x000000011d147824 */ /* 0x000fe200078e0212 */
[----:B------:R-:W-:-:S04]  /*6aa0*/  IADD3 R6, PT, PT, R21, R53, R28 ;  /* 0x0000003515067210 */ /* 0x000fc80007ffe01c */
[C-C-:B------:R-:W-:Y:S02]  /*6ab0*/  SHF.L.W.U32.HI R18, R20.reuse, 0xf, R20.reuse ;  /* 0x0000000f14127819 */ /* 0x140fe40000010e14 */
[--C-:B------:R-:W-:Y:S02]  /*6ac0*/  SHF.L.W.U32.HI R19, R20, 0xd, R20.reuse ;  /* 0x0000000d14137819 */ /* 0x100fe40000010e14 */
[----:B------:R-:W-:-:S04]  /*6ad0*/  SHF.R.U32.HI R21, RZ, 0xa, R20 ;  /* 0x0000000aff157819 */ /* 0x000fc80000011614 */
[----:B------:R-:W-:Y:S01]  /*6ae0*/  LOP3.LUT R18, R21, R18, R19, 0x96, !PT ;  /* 0x0000001215127212 */ /* 0x000fe200078e9613 */
[----:B------:R1:W-:Y:S03]  /*6af0*/  @!P0 STL.U8 [R1+0x20], R52 ;  /* 0x0000203401008387 */ /* 0x0003e60000100000 */
[----:B------:R-:W-:-:S04]  /*6b00*/  IADD3 R18, PT, PT, R18, 0x400022, R23 ;  /* 0x0040002212127810 */ /* 0x000fc80007ffe017 */
[C-C-:B------:R-:W-:Y:S02]  /*6b10*/  SHF.L.W.U32.HI R19, R18.reuse, 0xf, R18.reuse ;  /* 0x0000000f12137819 */ /* 0x140fe40000010e12 */
[--C-:B------:R-:W-:Y:S02]  /*6b20*/  SHF.R.U32.HI R21, RZ, 0xa, R18.reuse ;  /* 0x0000000aff157819 */ /* 0x100fe40000011612 */
[----:B-1----:R-:W-:-:S04]  /*6b30*/  SHF.L.W.U32.HI R52, R18, 0xd, R18 ;  /* 0x0000000d12347819 */ /* 0x002fc80000010e12 */
[----:B------:R-:W-:Y:S02]  /*6b40*/  LOP3.LUT R21, R21, R19, R52, 0x96, !PT ;  /* 0x0000001315157212 */ /* 0x000fe400078e9634 */
[C---:B------:R-:W-:Y:S02]  /*6b50*/  IADD3 R43, PT, PT, R42.reuse, UR16, R43 ;  /* 0x000000102a2b7c10 */ /* 0x040fe4000fffe02b */
[----:B------:R-:W-:Y:S02]  /*6b60*/  IADD3 R21, PT, PT, R42, R21, R49 ;  /* 0x000000152a157210 */ /* 0x000fe40007ffe031 */
[C-C-:B------:R-:W-:Y:S02]  /*6b70*/  SHF.L.W.U32.HI R19, R47.reuse, 0x1e, R47.reuse ;  /* 0x0000001e2f137819 */ /* 0x140fe40000010e2f */
[C-C-:B------:R-:W-:Y:S02]  /*6b80*/  SHF.L.W.U32.HI R42, R47.reuse, 0x13, R47.reuse ;  /* 0x000000132f2a7819 */ /* 0x140fe40000010e2f */
[----:B------:R-:W-:-:S04]  /*6b90*/  SHF.L.W.U32.HI R52, R47, 0xa, R47 ;  /* 0x0000000a2f347819 */ /* 0x000fc80000010e2f */
[----:B------:R-:W-:Y:S01]  /*6ba0*/  LOP3.LUT R42, R52, R19, R42, 0x96, !PT ;  /* 0x00000013342a7212 */ /* 0x000fe200078e962a */
[----:B------:R-:W-:Y:S01]  /*6bb0*/  IMAD.IADD R19, R22, 0x1, R43 ;  /* 0x0000000116137824 */ /* 0x000fe200078e022b */
[----:B------:R-:W-:-:S04]  /*6bc0*/  LOP3.LUT R22, R46, R25, R47, 0xe8, !PT ;  /* 0x000000192e167212 */ /* 0x000fc800078ee82f */
[----:B------:R-:W-:Y:S02]  /*6bd0*/  IADD3 R22, PT, PT, R43, R42, R22 ;  /* 0x0000002a2b167210 */ /* 0x000fe40007ffe016 */
[C-C-:B------:R-:W-:Y:S02]  /*6be0*/  SHF.L.W.U32.HI R42, R19.reuse, 0x1a, R19.reuse ;  /* 0x0000001a132a7819 */ /* 0x140fe40000010e13 */
[C-C-:B------:R-:W-:Y:S02]  /*6bf0*/  SHF.L.W.U32.HI R43, R19.reuse, 0x15, R19.reuse ;  /* 0x00000015132b7819 */ /* 0x140fe40000010e13 */
[----:B------:R-:W-:Y:S02]  /*6c00*/  SHF.L.W.U32.HI R52, R19, 0x7, R19 ;  /* 0x0000000713347819 */ /* 0x000fe40000010e13 */
[----:B------:R-:W-:Y:S02]  /*6c10*/  LOP3.LUT R53, R27, R19, R48, 0xb8, !PT ;  /* 0x000000131b357212 */ /* 0x000fe400078eb830 */
[----:B------:R-:W-:-:S02]  /*6c20*/  LOP3.LUT R43, R52, R42, R43, 0x96, !PT ;  /* 0x0000002a342b7212 */ /* 0x000fc400078e962b */
[----:B------:R-:W-:Y:S02]  /*6c30*/  SHF.R.U32.HI R42, RZ, 0x3, R44 ;  /* 0x00000003ff2a7819 */ /* 0x000fe4000001162c */
[----:B------:R-:W-:Y:S02]  /*6c40*/  IADD3 R53, PT, PT, R43, R53, R24 ;  /* 0x000000352b357210 */ /* 0x000fe40007ffe018 */
[C-C-:B------:R-:W-:Y:S02]  /*6c50*/  SHF.L.W.U32.HI R24, R44.reuse, 0x19, R44.reuse ;  /* 0x000000192c187819 */ /* 0x140fe40000010e2c */
[----:B------:R-:W-:Y:S01]  /*6c60*/  SHF.L.W.U32.HI R43, R44, 0xe, R44 ;  /* 0x0000000e2c2b7819 */ /* 0x000fe20000010e2c */
[----:B------:R-:W-:-:S03]  /*6c70*/  VIADD R6, R6, 0x100 ;  /* 0x0000010006067836 */ /* 0x000fc60000000000 */
[----:B------:R-:W-:Y:S02]  /*6c80*/  LOP3.LUT R24, R42, R24, R43, 0x96, !PT ;  /* 0x000000182a187212 */ /* 0x000fe400078e962b */
[--C-:B------:R-:W-:Y:S02]  /*6c90*/  SHF.L.W.U32.HI R42, R6, 0xd, R6.reuse ;  /* 0x0000000d062a7819 */ /* 0x100fe40000010e06 */
[--C-:B------:R-:W-:Y:S01]  /*6ca0*/  SHF.R.U32.HI R43, RZ, 0xa, R6.reuse ;  /* 0x0000000aff2b7819 */ /* 0x100fe20000011606 */
[----:B------:R-:W-:Y:S01]  /*6cb0*/  IMAD.IADD R24, R24, 0x1, R21 ;  /* 0x0000000118187824 */ /* 0x000fe200078e0215 */
[----:B------:R-:W-:-:S04]  /*6cc0*/  SHF.L.W.U32.HI R21, R6, 0xf, R6 ;  /* 0x0000000f06157819 */ /* 0x000fc80000010e06 */
[----:B------:R-:W-:Y:S02]  /*6cd0*/  LOP3.LUT R43, R43, R21, R42, 0x96, !PT ;  /* 0x000000152b2b7212 */ /* 0x000fe400078e962a */
[--C-:B------:R-:W-:Y:S02]  /*6ce0*/  SHF.L.W.U32.HI R21, R22, 0x1e, R22.reuse ;  /* 0x0000001e16157819 */ /* 0x100fe40000010e16 */
[C---:B------:R-:W-:Y:S02]  /*6cf0*/  IADD3 R43, PT, PT, R44.reuse, R43, R7 ;  /* 0x0000002b2c2b7210 */ /* 0x040fe40007ffe007 */
[----:B------:R-:W-:Y:S02]  /*6d00*/  IADD3 R44, PT, PT, R44, UR17, R53 ;  /* 0x000000112c2c7c10 */ /* 0x000fe4000fffe035 */
        /* <DEDUP_REMOVED lines=8> */
[----:B------:R-:W-:-:S04]  /*6d90*/  SHF.L.W.U32.HI R52, R42, 0x7, R42 ;  /* 0x000000072a347819 */ /* 0x000fc80000010e2a */
[----:B------:R-:W-:Y:S02]  /*6da0*/  LOP3.LUT R44, R52, R25, R44, 0x96, !PT ;  /* 0x00000019342c7212 */ /* 0x000fe400078e962c */
[----:B------:R-:W-:Y:S02]  /*6db0*/  LOP3.LUT R25, R48, R42, R19, 0xb8, !PT ;  /* 0x0000002a30197212 */ /* 0x000fe400078eb813 */
[C---:B------:R-:W-:Y:S02]  /*6dc0*/  SHF.L.W.U32.HI R52, R5.reuse, 0xe, R5 ;  /* 0x0000000e05347819 */ /* 0x040fe40000010e05 */
[----:B------:R-:W-:Y:S02]  /*6dd0*/  IADD3 R44, PT, PT, R44, R25, R27 ;  /* 0x000000192c2c7210 */ /* 0x000fe40007ffe01b */
[--C-:B------:R-:W-:Y:S02]  /*6de0*/  SHF.L.W.U32.HI R25, R5, 0x19, R5.reuse ;  /* 0x0000001905197819 */ /* 0x100fe40000010e05 */
[----:B------:R-:W-:-:S04]  /*6df0*/  SHF.R.U32.HI R27, RZ, 0x3, R5 ;  /* 0x00000003ff1b7819 */ /* 0x000fc80000011605 */
[----:B------:R-:W-:Y:S02]  /*6e00*/  LOP3.LUT R52, R27, R25, R52, 0x96, !PT ;  /* 0x000000191b347212 */ /* 0x000fe400078e9634 */
[----:B------:R-:W-:-:S03]  /*6e10*/  SHF.L.W.U32.HI R27, R24, 0xf, R24 ;  /* 0x0000000f181b7819 */ /* 0x000fc60000010e18 */
[----:B------:R-:W-:Y:S01]  /*6e20*/  IMAD.IADD R25, R52, 0x1, R43 ;  /* 0x0000000134197824 */ /* 0x000fe200078e022b */
[--C-:B------:R-:W-:Y:S02]  /*6e30*/  SHF.L.W.U32.HI R52, R24, 0xd, R24.reuse ;  /* 0x0000000d18347819 */ /* 0x100fe40000010e18 */
[----:B------:R-:W-:-:S04]  /*6e40*/  SHF.R.U32.HI R43, RZ, 0xa, R24 ;  /* 0x0000000aff2b7819 */ /* 0x000fc80000011618 */
        /* <DEDUP_REMOVED lines=15> */
[--C-:B------:R-:W-:Y:S02]  /*6f40*/  SHF.R.U32.HI R52, RZ, 0x3, R17.reuse ;  /* 0x00000003ff347819 */ /* 0x100fe40000011611 */
[----:B------:R-:W-:Y:S02]  /*6f50*/  IADD3 R48, PT, PT, R43, R46, R48 ;  /* 0x0000002e2b307210 */ /* 0x000fe40007ffe030 */
[C-C-:B------:R-:W-:Y:S02]  /*6f60*/  SHF.L.W.U32.HI R43, R17.reuse, 0x19, R17.reuse ;  /* 0x00000019112b7819 */ /* 0x140fe40000010e11 */
[----:B------:R-:W-:-:S04]  /*6f70*/  SHF.L.W.U32.HI R46, R17, 0xe, R17 ;  /* 0x0000000e112e7819 */ /* 0x000fc80000010e11 */
[----:B------:R-:W-:Y:S02]  /*6f80*/  LOP3.LUT R46, R52, R43, R46, 0x96, !PT ;  /* 0x0000002b342e7212 */ /* 0x000fe400078e962e */
[C-C-:B------:R-:W-:Y:S02]  /*6f90*/  SHF.L.W.U32.HI R52, R25.reuse, 0xd, R25.reuse ;  /* 0x0000000d19347819 */ /* 0x140fe40000010e19 */
[----:B------:R-:W-:Y:S01]  /*6fa0*/  SHF.R.U32.HI R43, RZ, 0xa, R25 ;  /* 0x0000000aff2b7819 */ /* 0x000fe20000011619 */
[----:B------:R-:W-:Y:S01]  /*6fb0*/  IMAD.IADD R46, R46, 0x1, R27 ;  /* 0x000000012e2e7824 */ /* 0x000fe200078e021b */
[----:B------:R-:W-:-:S04]  /*6fc0*/  SHF.L.W.U32.HI R27, R25, 0xf, R25 ;  /* 0x0000000f191b7819 */ /* 0x000fc80000010e19 */
[----:B------:R-:W-:Y:S02]  /*6fd0*/  LOP3.LUT R52, R43, R27, R52, 0x96, !PT ;  /* 0x0000001b2b347212 */ /* 0x000fe400078e9634 */
[C---:B------:R-:W-:Y:S02]  /*6fe0*/  SHF.L.W.U32.HI R27, R44.reuse, 0x1e, R44 ;  /* 0x0000001e2c1b7819 */ /* 0x040fe40000010e2c */
[C---:B------:R-:W-:Y:S02]  /*6ff0*/  IADD3 R52, PT, PT, R17.reuse, R52, R20 ;  /* 0x0000003411347210 */ /* 0x040fe40007ffe014 */
[----:B------:R-:W-:Y:S01]  /*7000*/  IADD3 R17, PT, PT, R17, UR19, R48 ;  /* 0x0000001311117c10 */ /* 0x000fe2000fffe030 */
[----:B------:R-:W1:Y:S01]  /*7010*/  LDCU.128 UR16, c[0x3][0x60] ;  /* 0x00c00c00ff1077ac */ /* 0x000e620008000c00 */
        /* <DEDUP_REMOVED lines=21> */
[C---:B0-----:R-:W-:Y:S01]  /*7170*/  IADD3 R43, PT, PT, R30.reuse, UR4, R19 ;  /* 0x000000041e2b7c10 */ /* 0x041fe2000fffe013 */
[----:B------:R-:W0:Y:S01]  /*7180*/  LDCU UR4, c[0x3][0x58] ;  /* 0x00c00b00ff0477ac */ /* 0x000e220008000800 */
        /* <DEDUP_REMOVED lines=18> */
[--C-:B------:R-:W-:Y:S02]  /*72b0*/  SHF.L.W.U32.HI R43, R52, 0xd, R52.reuse ;  /* 0x0000000d342b7819 */ /* 0x100fe40000010e34 */
[--C-:B------:R-:W-:Y:S01]  /*72c0*/  SHF.R.U32.HI R47, RZ, 0xa, R52.reuse ;  /* 0x0000000aff2f7819 */ /* 0x100fe20000011634 */
[----:B------:R-:W-:Y:S01]  /*72d0*/  IMAD.IADD R27, R42, 0x1, R27 ;  /* 0x000000012a1b7824 */ /* 0x000fe200078e021b */
[----:B------:R-:W-:-:S04]  /*72e0*/  SHF.L.W.U32.HI R42, R52, 0xf, R52 ;  /* 0x0000000f342a7819 */ /* 0x000fc80000010e34 */
[----:B------:R-:W-:Y:S02]  /*72f0*/  LOP3.LUT R42, R47, R42, R43, 0x96, !PT ;  /* 0x0000002a2f2a7212 */ /* 0x000fe400078e962b */
[C---:B------:R-:W-:Y:S02]  /*7300*/  SHF.L.W.U32.HI R43, R22.reuse, 0x13, R22 ;  /* 0x00000013162b7819 */ /* 0x040fe40000010e16 */
        /* <DEDUP_REMOVED lines=13> */
[----:B------:R-:W-:Y:S02]  /*73e0*/  SHF.R.U32.HI R47, RZ, 0x3, R45 ;  /* 0x00000003ff2f7819 */ /* 0x000fe4000001162d */
        /* <DEDUP_REMOVED lines=9> */
[----:B------:R-:W-:Y:S02]  /*7480*/  SHF.L.W.U32.HI R42, R21, 0xa, R21 ;  /* 0x0000000a152a7819 */ /* 0x000fe40000010e15 */
[C---:B------:R-:W-:Y:S02]  /*7490*/  IADD3 R43, PT, PT, R45.reuse, R43, R6 ;  /* 0x0000002b2d2b7210 */ /* 0x040fe40007ffe006 */
[----:B0-----:R-:W-:Y:S01]  /*74a0*/  IADD3 R45, PT, PT, R45, UR4, R29 ;  /* 0x000000042d2d7c10 */ /* 0x001fe2000fffe01d */
[----:B------:R-:W0:Y:S01]  /*74b0*/  LDCU UR4, c[0x3][0x5c] ;  /* 0x00c00b80ff0477ac */ /* 0x000e220008000800 */
        /* <DEDUP_REMOVED lines=20> */
[----:B------:R-:W-:-:S04]  /*7600*/  LOP3.LUT R43, R47, R43, R45, 0x96, !PT ;  /* 0x0000002b2f2b7212 */ /* 0x000fc800078e962d */
[C---:B------:R-:W-:Y:S02]  /*7610*/  IADD3 R43, PT, PT, R23.reuse, R43, R24 ;  /* 0x0000002b172b7210 */ /* 0x040fe40007ffe018 */
[----:B0-----:R-:W-:Y:S02]  /*7620*/  IADD3 R48, PT, PT, R23, UR4, R48 ;  /* 0x0000000417307c10 */ /* 0x001fe4000fffe030 */
[--C-:B------:R-:W-:Y:S01]  /*7630*/  SHF.L.W.U32.HI R23, R42, 0x1e, R42.reuse ;  /* 0x0000001e2a177819 */ /* 0x100fe20000010e2a */
[----:B------:R-:W-:Y:S01]  /*7640*/  IMAD.IADD R43, R26, 0x1, R43 ;  /* 0x000000011a2b7824 */ /* 0x000fe200078e022b */
        /* <DEDUP_REMOVED lines=14> */
[----:B------:R-:W-:-:S04]  /*7730*/  SHF.R.U32.HI R23, RZ, 0xa, R44 ;  /* 0x0000000aff177819 */ /* 0x000fc8000001162c */
[----:B------:R-:W-:Y:S02]  /*7740*/  LOP3.LUT R23, R23, R19, R48, 0x96, !PT ;  /* 0x0000001317177212 */ /* 0x000fe400078e9630 */
[C---:B-1----:R-:W-:Y:S02]  /*7750*/  IADD3 R45, PT, PT, R28.reuse, UR16, R45 ;  /* 0x000000101c2d7c10 */ /* 0x042fe4000fffe02d */
        /* <DEDUP_REMOVED lines=21> */
[----:B------:R-:W-:Y:S02]  /*78b0*/  SHF.L.W.U32.HI R28, R43, 0xf, R43 ;  /* 0x0000000f2b1c7819 */ /* 0x000fe40000010e2b */
[----:B------:R-:W-:Y:S02]  /*78c0*/  IADD3 R30, PT, PT, R49, UR17, R30 ;  /* 0x00000011311e7c10 */ /* 0x000fe4000fffe01e */
[----:B------:R-:W-:-:S02]  /*78d0*/  LOP3.LUT R45, R47, R28, R45, 0x96, !PT ;  /* 0x0000001c2f2d7212 */ /* 0x000fc400078e962d */
        /* <DEDUP_REMOVED lines=15> */
[----:B------:R-:W-:-:S02]  /*79d0*/  SHF.R.U32.HI R47, RZ, 0x3, R7 ;  /* 0x00000003ff2f7819 */ /* 0x000fc40000011607 */
[----:B------:R-:W-:Y:S02]  /*79e0*/  IADD3 R45, PT, PT, R49, R45, R46 ;  /* 0x0000002d312d7210 */ /* 0x000fe40007ffe02e */
[----:B------:R-:W-:Y:S02]  /*79f0*/  LOP3.LUT R48, R47, R29, R48, 0x96, !PT ;  /* 0x0000001d2f307212 */ /* 0x000fe400078e9630 */
[----:B------:R-:W-:-:S03]  /*7a00*/  SHF.R.U32.HI R47, RZ, 0xa, R23 ;  /* 0x0000000aff2f7819 */ /* 0x000fc60000011617 */
[----:B------:R-:W-:Y:S01]  /*7a10*/  IMAD.IADD R29, R48, 0x1, R45 ;  /* 0x00000001301d7824 */ /* 0x000fe200078e022d */
[C-C-:B------:R-:W-:Y:S02]  /*7a20*/  SHF.L.W.U32.HI R45, R23.reuse, 0xf, R23.reuse ;  /* 0x0000000f172d7819 */ /* 0x140fe40000010e17 */
[----:B------:R-:W-:-:S04]  /*7a30*/  SHF.L.W.U32.HI R48, R23, 0xd, R23 ;  /* 0x0000000d17307819 */ /* 0x000fc80000010e17 */
        /* <DEDUP_REMOVED lines=20> */
[C-C-:B------:R-:W-:Y:S02]  /*7b80*/  SHF.L.W.U32.HI R42, R29.reuse, 0xf, R29.reuse ;  /* 0x0000000f1d2a7819 */ /* 0x140fe40000010e1d */
[----:B------:R-:W-:Y:S01]  /*7b90*/  SHF.R.U32.HI R48, RZ, 0xa, R29 ;  /* 0x0000000aff307819 */ /* 0x000fe2000001161d */
[----:B------:R-:W-:Y:S01]  /*7ba0*/  IMAD.IADD R26, R26, 0x1, R45 ;  /* 0x000000011a1a7824 */ /* 0x000fe200078e022d */
[----:B------:R-:W-:-:S04]  /*7bb0*/  SHF.L.W.U32.HI R45, R29, 0xd, R29 ;  /* 0x0000000d1d2d7819 */ /* 0x000fc80000010e1d */
[----:B------:R-:W-:Y:S02]  /*7bc0*/  LOP3.LUT R45, R48, R42, R45, 0x96, !PT ;  /* 0x0000002a302d7212 */ /* 0x000fe400078e962d */
[--C-:B------:R-:W-:Y:S02]  /*7bd0*/  SHF.L.W.U32.HI R42, R30, 0x1e, R30.reuse ;  /* 0x0000001e1e2a7819 */ /* 0x100fe40000010e1e */
[C---:B------:R-:W-:Y:S02]  /*7be0*/  IADD3 R45, PT, PT, R50.reuse, R45, R27 ;  /* 0x0000002d322d7210 */ /* 0x040fe40007ffe01b */
[----:B------:R-:W-:Y:S01]  /*7bf0*/  IADD3 R50, PT, PT, R50, UR19, R47 ;  /* 0x0000001332327c10 */ /* 0x000fe2000fffe02f */
[----:B------:R-:W0:Y:S01]  /*7c00*/  LDCU.128 UR16, c[0x3][0x70] ;  /* 0x00c00e00ff1077ac */ /* 0x000e220008000c00 */
        /* <DEDUP_REMOVED lines=16> */
[----:B------:R-:W-:-:S03]  /*7d10*/  SHF.R.U32.HI R49, RZ, 0xa, R26 ;  /* 0x0000000aff317819 */ /* 0x000fc6000001161a */
[----:B------:R-:W-:Y:S01]  /*7d20*/  IMAD.IADD R19, R48, 0x1, R45 ;  /* 0x0000000130137824 */ /* 0x000fe200078e022d */
[C-C-:B------:R-:W-:Y:S02]  /*7d30*/  SHF.L.W.U32.HI R45, R26.reuse, 0xf, R26.reuse ;  /* 0x0000000f1a2d7819 */ /* 0x140fe40000010e1a */
[----:B------:R-:W-:-:S04]  /*7d40*/  SHF.L.W.U32.HI R48, R26, 0xd, R26 ;  /* 0x0000000d1a307819 */ /* 0x000fc80000010e1a */
[----:B------:R-:W-:Y:S02]  /*7d50*/  LOP3.LUT R48, R49, R45, R48, 0x96, !PT ;  /* 0x0000002d31307212 */ /* 0x000fe400078e9630 */
[C---:B0-----:R-:W-:Y:S02]  /*7d60*/  IADD3 R47, PT, PT, R20.reuse, UR16, R47 ;  /* 0x00000010142f7c10 */ /* 0x041fe4000fffe02f */
        /* <DEDUP_REMOVED lines=19> */
[--C-:B------:R-:W-:Y:S01]  /*7ea0*/  SHF.L.W.U32.HI R49, R19, 0xd, R19.reuse ;  /* 0x0000000d13317819 */ /* 0x100fe20000010e13 */
[----:B------:R-:W-:Y:S01]  /*7eb0*/  IMAD.IADD R47, R47, 0x1, R48 ;  /* 0x000000012f2f7824 */ /* 0x000fe200078e0230 */
[----:B------:R-:W-:Y:S02]  /*7ec0*/  SHF.R.U32.HI R48, RZ, 0xa, R19 ;  /* 0x0000000aff307819 */ /* 0x000fe40000011613 */
        /* <DEDUP_REMOVED lines=17> */
[----:B------:R-:W-:-:S02]  /*7fe0*/  SHF.L.W.U32.HI R49, R18, 0xe, R18 ;  /* 0x0000000e12317819 */ /* 0x000fc40000010e12 */
        /* <DEDUP_REMOVED lines=31> */
[C---:B------:R-:W-:Y:S01]  /*81e0*/  IADD3 R48, PT, PT, R6.reuse, UR19, R49 ;  /* 0x0000001306307c10 */ /* 0x040fe2000fffe031 */
[----:B------:R-:W0:Y:S01]  /*81f0*/  LDCU.128 UR16, c[0x3][0x80] ;  /* 0x00c01000ff1077ac */ /* 0x000e220008000c00 */
        /* <DEDUP_REMOVED lines=219> */
[----:B0-----:R-:W-:Y:S02]  /*8fb0*/  IADD3 R23, PT, PT, R23, UR16, R52 ;  /* 0x0000001017177c10 */ /* 0x001fe4000fffe034 */
        /* <DEDUP_REMOVED lines=11> */
[--C-:B------:R-:W-:Y:S02]  /*9070*/  SHF.L.W.U32.HI R52, R29, 0xe, R29.reuse ;  /* 0x0000000e1d347819 */ /* 0x100fe40000010e1d */
        /* <DEDUP_REMOVED lines=77> */
[C-C-:B------:R-:W-:Y:S02]  /*9550*/  SHF.L.W.U32.HI R43, R26.reuse, 0xd, R26.reuse ;  /* 0x0000000d1a2b7819 */ /* 0x140fe40000010e1a */
        /* <DEDUP_REMOVED lines=48> */
[----:B------:R-:W-:Y:S01]  /*9860*/  SHF.L.W.U32.HI R52, R29, 0xd, R29 ;  /* 0x0000000d1d347819 */ /* 0x000fe20000010e1d */
        /* <DEDUP_REMOVED lines=62> */
[C---:B------:R-:W-:Y:S02]  /*9c50*/  SHF.L.W.U32.HI R48, R45.reuse, 0xa, R45 ;  /* 0x0000000a2d307819 */ /* 0x040fe40000010e2d */
        /* <DEDUP_REMOVED lines=12> */
[----:B------:R-:W-:-:S04]  /*9d20*/  IADD3 R5, PT, PT, R42, R5, R7 ;  /* 0x000000052a057210 */ /* 0x000fc80007ffe007 */
[----:B------:R-:W-:Y:S02]  /*9d30*/  IADD3 R42, PT, PT, R6, UR18, R5 ;  /* 0x00000012062a7c10 */ /* 0x000fe4000fffe005 */
        /* <DEDUP_REMOVED lines=10> */
[----:B------:R-:W-:-:S04]  /*9de0*/  IADD3 R6, PT, PT, R5, R6, R46 ;  /* 0x0000000605067210 */ /* 0x000fc80007ffe02e */
[----:B------:R-:W-:Y:S01]  /*9df0*/  IADD3 R51, PT, PT, R25, UR19, R6 ;  /* 0x0000001319337c10 */ /* 0x000fe2000fffe006 */
[----:B------:R-:W0:Y:S04]  /*9e00*/  LDCU.128 UR16, c[0x3][0xd0] ;  /* 0x00c01a00ff1077ac */ /* 0x000e280008000c00 */
[----:B------:R-:W-:-:S05]  /*9e10*/  IMAD.IADD R25, R44, 0x1, R51 ;  /* 0x000000012c197824 */ /* 0x000fca00078e0233 */
[C-C-:B------:R-:W-:Y:S02]  /*9e20*/  SHF.L.W.U32.HI R5, R25.reuse, 0x1a, R25.reuse ;  /* 0x0000001a19057819 */ /* 0x140fe40000010e19 */
[C-C-:B------:R-:W-:Y:S02]  /*9e30*/  SHF.L.W.U32.HI R6, R25.reuse, 0x15, R25.reuse ;  /* 0x0000001519067819 */ /* 0x140fe40000010e19 */
[----:B------:R-:W-:-:S04]  /*9e40*/  SHF.L.W.U32.HI R7, R25, 0x7, R25 ;  /* 0x0000000719077819 */ /* 0x000fc80000010e19 */
[----:B------:R-:W-:Y:S02]  /*9e50*/  LOP3.LUT R6, R7, R5, R6, 0x96, !PT ;  /* 0x0000000507067212 */ /* 0x000fe400078e9606 */
[----:B------:R-:W-:-:S04]  /*9e60*/  LOP3.LUT R5, R49, R25, R48, 0xb8, !PT ;  /* 0x0000001931057212 */ /* 0x000fc800078eb830 */
[----:B------:R-:W-:-:S04]  /*9e70*/  IADD3 R5, PT, PT, R6, R5, R17 ;  /* 0x0000000506057210 */ /* 0x000fc80007ffe011 */
[----:B0-----:R-:W-:Y:S02]  /*9e80*/  IADD3 R46, PT, PT, R24, UR16, R5 ;  /* 0x00000010182e7c10 */ /* 0x001fe4000fffe005 */
[----:B------:R-:W3:Y:S03]  /*9e90*/  LDL.U8 R24, [R1+0x20] ;  /* 0x0000200001187983 */ /* 0x000ee60000100000 */
[----:B------:R-:W-:-:S05]  /*9ea0*/  IMAD.IADD R5, R45, 0x1, R46 ;  /* 0x000000012d057824 */ /* 0x000fca00078e022e */
[C-C-:B------:R-:W-:Y:S02]  /*9eb0*/  SHF.L.W.U32.HI R6, R5.reuse, 0x1a, R5.reuse ;  /* 0x0000001a05067819 */ /* 0x140fe40000010e05 */
[C-C-:B------:R-:W-:Y:S02]  /*9ec0*/  SHF.L.W.U32.HI R7, R5.reuse, 0x15, R5.reuse ;  /* 0x0000001505077819 */ /* 0x140fe40000010e05 */
[----:B------:R-:W-:-:S04]  /*9ed0*/  SHF.L.W.U32.HI R17, R5, 0x7, R5 ;  /* 0x0000000705117819 */ /* 0x000fc80000010e05 */
[----:B------:R-:W-:Y:S02]  /*9ee0*/  LOP3.LUT R6, R17, R6, R7, 0x96, !PT ;  /* 0x0000000611067212 */ /* 0x000fe400078e9607 */
[----:B------:R-:W-:-:S04]  /*9ef0*/  LOP3.LUT R7, R48, R5, R25, 0xb8, !PT ;  /* 0x0000000530077212 */ /* 0x000fc800078eb819 */
[----:B------:R-:W-:-:S04]  /*9f00*/  IADD3 R7, PT, PT, R6, R7, R49 ;  /* 0x0000000706077210 */ /* 0x000fc80007ffe031 */
[----:B------:R-:W-:-:S05]  /*9f10*/  IADD3 R7, PT, PT, R20, UR17, R7 ;  /* 0x0000001114077c10 */ /* 0x000fca000fffe007 */
[----:B------:R-:W-:-:S05]  /*9f20*/  IMAD.IADD R6, R22, 0x1, R7 ;  /* 0x0000000116067824 */ /* 0x000fca00078e0207 */
[C-C-:B------:R-:W-:Y:S02]  /*9f30*/  SHF.L.W.U32.HI R17, R6.reuse, 0x1a, R6.reuse ;  /* 0x0000001a06117819 */ /* 0x140fe40000010e06 */
[C-C-:B------:R-:W-:Y:S02]  /*9f40*/  SHF.L.W.U32.HI R20, R6.reuse, 0x15, R6.reuse ;  /* 0x0000001506147819 */ /* 0x140fe40000010e06 */
[----:B------:R-:W-:Y:S02]  /*9f50*/  SHF.L.W.U32.HI R49, R6, 0x7, R6 ;  /* 0x0000000706317819 */ /* 0x000fe40000010e06 */
[----:B------:R-:W-:Y:S02]  /*9f60*/  LOP3.LUT R44, R45, R44, R22, 0xe8, !PT ;  /* 0x0000002c2d2c7212 */ /* 0x000fe400078ee816 */
[----:B------:R-:W-:Y:S02]  /*9f70*/  LOP3.LUT R17, R49, R17, R20, 0x96, !PT ;  /* 0x0000001131117212 */ /* 0x000fe400078e9614 */
[----:B------:R-:W-:-:S02]  /*9f80*/  LOP3.LUT R20, R25, R6, R5, 0xb8, !PT ;  /* 0x0000000619147212 */ /* 0x000fc400078eb805 */
[----:B------:R-:W-:Y:S02]  /*9f90*/  IADD3 R47, PT, PT, R42, R47, R44 ;  /* 0x0000002f2a2f7210 */ /* 0x000fe40007ffe02c */
[----:B------:R-:W-:Y:S02]  /*9fa0*/  IADD3 R20, PT, PT, R17, R20, R48 ;  /* 0x0000001411147210 */ /* 0x000fe40007ffe030 */
[--C-:B------:R-:W-:Y:S02]  /*9fb0*/  SHF.L.W.U32.HI R17, R47, 0x1e, R47.reuse ;  /* 0x0000001e2f117819 */ /* 0x100fe40000010e2f */
[----:B------:R-:W-:Y:S02]  /*9fc0*/  IADD3 R21, PT, PT, R21, UR18, R20 ;  /* 0x0000001215157c10 */ /* 0x000fe4000fffe014 */
[C-C-:B------:R-:W-:Y:S02]  /*9fd0*/  SHF.L.W.U32.HI R20, R47.reuse, 0x13, R47.reuse ;  /* 0x000000132f147819 */ /* 0x140fe40000010e2f */
[----:B------:R-:W-:-:S02]  /*9fe0*/  SHF.L.W.U32.HI R42, R47, 0xa, R47 ;  /* 0x0000000a2f2a7819 */ /* 0x000fc40000010e2f */
[----:B------:R-:W-:Y:S02]  /*9ff0*/  LOP3.LUT R45, R22, R45, R47, 0xe8, !PT ;  /* 0x0000002d162d7212 */ /* 0x000fe400078ee82f */
[----:B------:R-:W-:Y:S01]  /*a000*/  LOP3.LUT R42, R42, R17, R20, 0x96, !PT ;  /* 0x000000112a2a7212 */ /* 0x000fe200078e9614 */
[----:B------:R-:W-:-:S03]  /*a010*/  IMAD.IADD R17, R47, 0x1, R21 ;  /* 0x000000012f117824 */ /* 0x000fc600078e0215 */
        /* <DEDUP_REMOVED lines=9> */
[----:B------:R-:W-:Y:S02]  /*a0b0*/  SHF.L.W.U32.HI R44, R42, 0xa, R42 ;  /* 0x0000000a2a2c7819 */ /* 0x000fe40000010e2a */
[----:B------:R-:W-:Y:S01]  /*a0c0*/  IADD3 R27, PT, PT, R27, UR19, R48 ;  /* 0x000000131b1b7c10 */ /* 0x000fe2000fffe030 */
[----:B------:R-:W0:Y:S01]  /*a0d0*/  LDCU.128 UR16, c[0x3][0xe0] ;  /* 0x00c01c00ff1077ac */ /* 0x000e220008000c00 */
[----:B------:R-:W-:-:S02]  /*a0e0*/  LOP3.LUT R25, R44, R20, R25, 0x96, !PT ;  /* 0x000000142c197212 */ /* 0x000fc400078e9619 */
        /* <DEDUP_REMOVED lines=12> */
[----:B0-----:R-:W-:Y:S02]  /*a1b0*/  IADD3 R18, PT, PT, R18, UR16, R45 ;  /* 0x0000001012127c10 */ /* 0x001fe4000fffe02d */
[----:B------:R-:W-:-:S02]  /*a1c0*/  LOP3.LUT R22, R44, R5, R22, 0x96, !PT ;  /* 0x000000052c167212 */ /* 0x000fc400078e9616 */
[----:B------:R-:W-:Y:S01]  /*a1d0*/  LOP3.LUT R47, R42, R47, R25, 0xe8, !PT ;  /* 0x0000002f2a2f7212 */ /* 0x000fe200078ee819 */
[----:B------:R-:W-:-:S03]  /*a1e0*/  IMAD.IADD R5, R25, 0x1, R18 ;  /* 0x0000000119057824 */ /* 0x000fc600078e0212 */
[----:B------:R-:W-:Y:S02]  /*a1f0*/  IADD3 R22, PT, PT, R7, R22, R47 ;  /* 0x0000001607167210 */ /* 0x000fe40007ffe02f */
[C-C-:B------:R-:W-:Y:S02]  /*a200*/  SHF.L.W.U32.HI R7, R5.reuse, 0x1a, R5.reuse ;  /* 0x0000001a05077819 */ /* 0x140fe40000010e05 */
[C-C-:B------:R-:W-:Y:S02]  /*a210*/  SHF.L.W.U32.HI R44, R5.reuse, 0x15, R5.reuse ;  /* 0x00000015052c7819 */ /* 0x140fe40000010e05 */
[----:B------:R-:W-:Y:S02]  /*a220*/  SHF.L.W.U32.HI R45, R5, 0x7, R5 ;  /* 0x00000007052d7819 */ /* 0x000fe40000010e05 */
[----:B------:R-:W-:Y:S02]  /*a230*/  LOP3.LUT R46, R17, R5, R20, 0xb8, !PT ;  /* 0x00000005112e7212 */ /* 0x000fe400078eb814 */
[----:B------:R-:W-:-:S02]  /*a240*/  LOP3.LUT R47, R45, R7, R44, 0x96, !PT ;  /* 0x000000072d2f7212 */ /* 0x000fc400078e962c */
[C---:B------:R-:W-:Y:S02]  /*a250*/  SHF.L.W.U32.HI R7, R22.reuse, 0x1e, R22 ;  /* 0x0000001e16077819 */ /* 0x040fe40000010e16 */
[----:B------:R-:W-:Y:S02]  /*a260*/  IADD3 R46, PT, PT, R47, R46, R6 ;  /* 0x0000002e2f2e7210 */ /* 0x000fe40007ffe006 */
[C-C-:B------:R-:W-:Y:S02]  /*a270*/  SHF.L.W.U32.HI R44, R22.reuse, 0x13, R22.reuse ;  /* 0x00000013162c7819 */ /* 0x140fe40000010e16 */
[----:B------:R-:W-:Y:S02]  /*a280*/  SHF.L.W.U32.HI R45, R22, 0xa, R22 ;  /* 0x0000000a162d7819 */ /* 0x000fe40000010e16 */
[----:B------:R-:W-:Y:S02]  /*a290*/  IADD3 R23, PT, PT, R23, UR17, R46 ;  /* 0x0000001117177c10 */ /* 0x000fe4000fffe02e */
[----:B------:R-:W-:-:S02]  /*a2a0*/  LOP3.LUT R44, R45, R7, R44, 0x96, !PT ;  /* 0x000000072d2c7212 */ /* 0x000fc400078e962c */
[----:B------:R-:W-:Y:S01]  /*a2b0*/  LOP3.LUT R42, R25, R42, R22, 0xe8, !PT ;  /* 0x0000002a192a7212 */ /* 0x000fe200078ee816 */
[----:B------:R-:W-:-:S03]  /*a2c0*/  IMAD.IADD R6, R22, 0x1, R23 ;  /* 0x0000000116067824 */ /* 0x000fc600078e0217 */
[----:B------:R-:W-:Y:S02]  /*a2d0*/  IADD3 R21, PT, PT, R21, R44, R42 ;  /* 0x0000002c15157210 */ /* 0x000fe40007ffe02a */
[C-C-:B------:R-:W-:Y:S02]  /*a2e0*/  SHF.L.W.U32.HI R45, R6.reuse, 0x1a, R6.reuse ;  /* 0x0000001a062d7819 */ /* 0x140fe40000010e06 */
[C-C-:B------:R-:W-:Y:S02]  /*a2f0*/  SHF.L.W.U32.HI R7, R21.reuse, 0x1e, R21.reuse ;  /* 0x0000001e15077819 */ /* 0x140fe40000010e15 */
[C-C-:B------:R-:W-:Y:S02]  /*a300*/  SHF.L.W.U32.HI R42, R21.reuse, 0x13, R21.reuse ;  /* 0x00000013152a7819 */ /* 0x140fe40000010e15 */
[----:B------:R-:W-:Y:S02]  /*a310*/  SHF.L.W.U32.HI R44, R21, 0xa, R21 ;  /* 0x0000000a152c7819 */ /* 0x000fe40000010e15 */
[----:B------:R-:W-:-:S02]  /*a320*/  SHF.L.W.U32.HI R46, R6, 0x15, R6 ;  /* 0x00000015062e7819 */ /* 0x000fc40000010e06 */
[----:B------:R-:W-:Y:S02]  /*a330*/  SHF.L.W.U32.HI R47, R6, 0x7, R6 ;  /* 0x00000007062f7819 */ /* 0x000fe40000010e06 */
[----:B------:R-:W-:Y:S02]  /*a340*/  LOP3.LUT R42, R44, R7, R42, 0x96, !PT ;  /* 0x000000072c2a7212 */ /* 0x000fe400078e962a */
[----:B------:R-:W-:Y:S02]  /*a350*/  LOP3.LUT R46, R47, R45, R46, 0x96, !PT ;  /* 0x0000002d2f2e7212 */ /* 0x000fe400078e962e */
[----:B------:R-:W-:Y:S02]  /*a360*/  LOP3.LUT R7, R20, R6, R5, 0xb8, !PT ;  /* 0x0000000614077212 */ /* 0x000fe400078eb805 */
[----:B------:R-:W-:Y:S02]  /*a370*/  LOP3.LUT R25, R22, R25, R21, 0xe8, !PT ;  /* 0x0000001916197212 */ /* 0x000fe400078ee815 */
[----:B------:R-:W-:-:S02]  /*a380*/  IADD3 R7, PT, PT, R46, R7, R17 ;  /* 0x000000072e077210 */ /* 0x000fc40007ffe011 */
[----:B------:R-:W-:Y:S02]  /*a390*/  IADD3 R42, PT, PT, R27, R42, R25 ;  /* 0x0000002a1b2a7210 */ /* 0x000fe40007ffe019 */
[----:B------:R-:W-:Y:S02]  /*a3a0*/  IADD3 R26, PT, PT, R26, UR18, R7 ;  /* 0x000000121a1a7c10 */ /* 0x000fe4000fffe007 */
[C-C-:B------:R-:W-:Y:S02]  /*a3b0*/  SHF.L.W.U32.HI R17, R42.reuse, 0x1e, R42.reuse ;  /* 0x0000001e2a117819 */ /* 0x140fe40000010e2a */
[C---:B------:R-:W-:Y:S01]  /*a3c0*/  SHF.L.W.U32.HI R44, R42.reuse, 0x13, R42 ;  /* 0x000000132a2c7819 */ /* 0x040fe20000010e2a */
[C---:B------:R-:W-:Y:S01]  /*a3d0*/  IMAD.IADD R7, R21.reuse, 0x1, R26 ;  /* 0x0000000115077824 */ /* 0x040fe200078e021a */
[--C-:B------:R-:W-:Y:S02]  /*a3e0*/  SHF.L.W.U32.HI R25, R42, 0xa, R42.reuse ;  /* 0x0000000a2a197819 */ /* 0x100fe40000010e2a */
[----:B------:R-:W-:-:S02]  /*a3f0*/  LOP3.LUT R22, R21, R22, R42, 0xe8, !PT ;  /* 0x0000001615167212 */ /* 0x000fc400078ee82a */
[----:B------:R-:W-:Y:S02]  /*a400*/  LOP3.LUT R17, R25, R17, R44, 0x96, !PT ;  /* 0x0000001119117212 */ /* 0x000fe400078e962c */
[C-C-:B------:R-:W-:Y:S02]  /*a410*/  SHF.L.W.U32.HI R25, R7.reuse, 0x1a, R7.reuse ;  /* 0x0000001a07197819 */ /* 0x140fe40000010e07 */
[C-C-:B------:R-:W-:Y:S02]  /*a420*/  SHF.L.W.U32.HI R44, R7.reuse, 0x15, R7.reuse ;  /* 0x00000015072c7819 */ /* 0x140fe40000010e07 */
[----:B------:R-:W-:Y:S02]  /*a430*/  SHF.L.W.U32.HI R27, R7, 0x7, R7 ;  /* 0x00000007071b7819 */ /* 0x000fe40000010e07 */
[----:B------:R-:W-:Y:S02]  /*a440*/  IADD3 R17, PT, PT, R18, R17, R22 ;  /* 0x0000001112117210 */ /* 0x000fe40007ffe016 */
        /* <DEDUP_REMOVED lines=8> */
[----:B------:R-:W-:Y:S01]  /*a4d0*/  IADD3 R19, PT, PT, R19, UR19, R44 ;  /* 0x0000001313137c10 */ /* 0x000fe2000fffe02c */
[----:B------:R-:W0:Y:S01]  /*a4e0*/  LDCU.128 UR16, c[0x3][0xf0] ;  /* 0x00c01e00ff1077ac */ /* 0x000e220008000c00 */
[----:B------:R-:W-:-:S03]  /*a4f0*/  IADD3 R20, PT, PT, R23, R18, R20 ;  /* 0x0000001217147210 */ /* 0x000fc60007ffe014 */
[----:B------:R-:W-:Y:S01]  /*a500*/  IMAD.IADD R18, R42, 0x1, R19 ;  /* 0x000000012a127824 */ /* 0x000fe200078e0213 */
[C-C-:B------:R-:W-:Y:S02]  /*a510*/  SHF.L.W.U32.HI R21, R20.reuse, 0x1e, R20.reuse ;  /* 0x0000001e14157819 */ /* 0x140fe40000010e14 */
[C-C-:B------:R-:W-:Y:S02]  /*a520*/  SHF.L.W.U32.HI R22, R20.reuse, 0x13, R20.reuse ;  /* 0x0000001314167819 */ /* 0x140fe40000010e14 */
[----:B------:R-:W-:Y:S02]  /*a530*/  SHF.L.W.U32.HI R23, R20, 0xa, R20 ;  /* 0x0000000a14177819 */ /* 0x000fe40000010e14 */
[C-C-:B------:R-:W-:Y:S02]  /*a540*/  SHF.L.W.U32.HI R25, R18.reuse, 0x1a, R18.reuse ;  /* 0x0000001a12197819 */ /* 0x140fe40000010e12 */
[C-C-:B------:R-:W-:Y:S02]  /*a550*/  SHF.L.W.U32.HI R44, R18.reuse, 0x15, R18.reuse ;  /* 0x00000015122c7819 */ /* 0x140fe40000010e12 */
[----:B------:R-:W-:-:S02]  /*a560*/  SHF.L.W.U32.HI R27, R18, 0x7, R18 ;  /* 0x00000007121b7819 */ /* 0x000fc40000010e12 */
[----:B------:R-:W-:Y:S02]  /*a570*/  LOP3.LUT R21, R23, R21, R22, 0x96, !PT ;  /* 0x0000001517157212 */ /* 0x000fe400078e9616 */
[----:B------:R-:W-:Y:S02]  /*a580*/  LOP3.LUT R44, R27, R25, R44, 0x96, !PT ;  /* 0x000000191b2c7212 */ /* 0x000fe400078e962c */
[----:B------:R-:W-:Y:S02]  /*a590*/  LOP3.LUT R22, R6, R18, R7, 0xb8, !PT ;  /* 0x0000001206167212 */ /* 0x000fe400078eb807 */
[----:B------:R-:W-:Y:S02]  /*a5a0*/  LOP3.LUT R42, R17, R42, R20, 0xe8, !PT ;  /* 0x0000002a112a7212 */ /* 0x000fe400078ee814 */
[----:B------:R-:W-:Y:S02]  /*a5b0*/  IADD3 R22, PT, PT, R44, R22, R5 ;  /* 0x000000162c167210 */ /* 0x000fe40007ffe005 */
[----:B------:R-:W-:-:S02]  /*a5c0*/  IADD3 R5, PT, PT, R26, R21, R42 ;  /* 0x000000151a057210 */ /* 0x000fc40007ffe02a */
[----:B0-----:R-:W-:Y:S02]  /*a5d0*/  IADD3 R22, PT, PT, R29, UR16, R22 ;  /* 0x000000101d167c10 */ /* 0x001fe4000fffe016 */
[C-C-:B------:R-:W-:Y:S02]  /*a5e0*/  SHF.L.W.U32.HI R23, R5.reuse, 0x1e, R5.reuse ;  /* 0x0000001e05177819 */ /* 0x140fe40000010e05 */
[--C-:B------:R-:W-:Y:S01]  /*a5f0*/  SHF.L.W.U32.HI R26, R5, 0x13, R5.reuse ;  /* 0x00000013051a7819 */ /* 0x100fe20000010e05 */
[----:B------:R-:W-:Y:S01]  /*a600*/  IMAD.IADD R21, R17, 0x1, R22 ;  /* 0x0000000111157824 */ /* 0x000fe200078e0216 */
[----:B------:R-:W-:-:S04]  /*a610*/  SHF.L.W.U32.HI R25, R5, 0xa, R5 ;  /* 0x0000000a05197819 */ /* 0x000fc80000010e05 */
[----:B------:R-:W-:Y:S02]  /*a620*/  LOP3.LUT R26, R25, R23, R26, 0x96, !PT ;  /* 0x00000017191a7212 */ /* 0x000fe400078e961a */
[C-C-:B------:R-:W-:Y:S02]  /*a630*/  SHF.L.W.U32.HI R23, R21.reuse, 0x1a, R21.reuse ;  /* 0x0000001a15177819 */ /* 0x140fe40000010e15 */
[C-C-:B------:R-:W-:Y:S02]  /*a640*/  SHF.L.W.U32.HI R42, R21.reuse, 0x15, R21.reuse ;  /* 0x00000015152a7819 */ /* 0x140fe40000010e15 */
[----:B------:R-:W-:Y:S02]  /*a650*/  SHF.L.W.U32.HI R25, R21, 0x7, R21 ;  /* 0x0000000715197819 */ /* 0x000fe40000010e15 */
[----:B------:R-:W-:Y:S02]  /*a660*/  LOP3.LUT R17, R20, R17, R5, 0xe8, !PT ;  /* 0x0000001114117212 */ /* 0x000fe400078ee805 */
[----:B------:R-:W-:-:S02]  /*a670*/  LOP3.LUT R23, R25, R23, R42, 0x96, !PT ;  /* 0x0000001719177212 */ /* 0x000fc400078e962a */
[----:B------:R-:W-:Y:S02]  /*a680*/  LOP3.LUT R25, R7, R21, R18, 0xb8, !PT ;  /* 0x0000001507197212 */ /* 0x000fe400078eb812 */
[----:B------:R-:W-:Y:S02]  /*a690*/  IADD3 R26, PT, PT, R19, R26, R17 ;  /* 0x0000001a131a7210 */ /* 0x000fe40007ffe011 */
[----:B------:R-:W-:Y:S02]  /*a6a0*/  IADD3 R23, PT, PT, R23, R25, R6 ;  /* 0x0000001917177210 */ /* 0x000fe40007ffe006 */
[C-C-:B------:R-:W-:Y:S02]  /*a6b0*/  SHF.L.W.U32.HI R17, R26.reuse, 0x1e, R26.reuse ;  /* 0x0000001e1a117819 */ /* 0x140fe40000010e1a */
[C-C-:B------:R-:W-:Y:S02]  /*a6c0*/  SHF.L.W.U32.HI R42, R26.reuse, 0x13, R26.reuse ;  /* 0x000000131a2a7819 */ /* 0x140fe40000010e1a */
[----:B------:R-:W-:-:S02]  /*a6d0*/  SHF.L.W.U32.HI R19, R26, 0xa, R26 ;  /* 0x0000000a1a137819 */ /* 0x000fc40000010e1a */
[----:B------:R-:W-:Y:S02]  /*a6e0*/  IADD3 R23, PT, PT, R28, UR17, R23 ;  /* 0x000000111c177c10 */ /* 0x000fe4000fffe017 */
[----:B------:R-:W-:Y:S02]  /*a6f0*/  LOP3.LUT R17, R19, R17, R42, 0x96, !PT ;  /* 0x0000001113117212 */ /* 0x000fe400078e962a */
        /* <DEDUP_REMOVED lines=18> */
[----:B------:R-:W-:Y:S01]  /*a820*/  IMAD.IADD R5, R5, 0x1, R30 ;  /* 0x0000000105057824 */ /* 0x000fe200078e021e */
        /* <DEDUP_REMOVED lines=11> */
[--C-:B------:R-:W-:Y:S02]  /*a8e0*/  SHF.L.W.U32.HI R22, R7, 0xa, R7.reuse ;  /* 0x0000000a07167819 */ /* 0x100fe40000010e07 */
[----:B------:R-:W-:Y:S02]  /*a8f0*/  IADD3 R18, PT, PT, R19, R5, R18 ;  /* 0x0000000513127210 */ /* 0x000fe40007ffe012 */
[----:B------:R-:W-:-:S02]  /*a900*/  LOP3.LUT R6, R6, R17, R7, 0xe8, !PT ;  /* 0x0000001106067212 */ /* 0x000fc400078ee807 */
[----:B------:R-:W-:Y:S02]  /*a910*/  LOP3.LUT R21, R22, R20, R21, 0x96, !PT ;  /* 0x0000001416157212 */ /* 0x000fe400078e9615 */
[----:B------:R-:W-:-:S04]  /*a920*/  IADD3 R18, PT, PT, R43, UR19, R18 ;  /* 0x000000132b127c10 */ /* 0x000fc8000fffe012 */
[----:B------:R-:W-:-:S05]  /*a930*/  IADD3 R6, PT, PT, R18, R21, R6 ;  /* 0x0000001512067210 */ /* 0x000fca0007ffe006 */
[----:B------:R-:W-:-:S05]  /*a940*/  VIADD R6, R6, 0x6a09e667 ;  /* 0x6a09e66706067836 */ /* 0x000fca0000000000 */
[----:B------:R-:W-:-:S04]  /*a950*/  SHF.R.U32.HI R6, RZ, 0x18, R6 ;  /* 0x00000018ff067819 */ /* 0x000fc80000011606 */
[----:B------:R-:W-:-:S04]  /*a960*/  PRMT R5, R6, 0x9910, RZ ;  /* 0x0000991006057816 */ /* 0x000fc800000000ff */
[----:B---3--:R-:W-:Y:S01]  /*a970*/  ISETP.NE.AND P0, PT, R24, R5, PT ;  /* 0x000000051800720c */ /* 0x008fe20003f05270 */
[----:B--2---:R0:W-:-:S12]  /*a980*/  STL.U16 [R1+0x5a], R4 ;  /* 0x00005a0401007387 */ /* 0x0041d80000100400 */
[----:B0-----:R-:W-:Y:S05]  /*a990*/  @P0 EXIT ;  /* 0x000000000000094d */ /* 0x001fea0003800000 */
[----:B------:R-:W2:Y:S04]  /*a9a0*/  LDL.U16 R42, [R1+0x30] ;  /* 0x00003000012a7983 */ /* 0x000ea80000100400 */
[----:B------:R0:W5:Y:S04]  /*a9b0*/  LDL.U16 R21, [R1+0x32] ;  /* 0x0000320001157983 */ /* 0x0001680000100400 */
        /* <DEDUP_REMOVED lines=19> */
[----:B------:R0:W5:Y:S01]  /*aaf0*/  LDL.U16 R5, [R1+0x5e] ;  /* 0x00005e0001057983 */ /* 0x0001620000100400 */
[----:B------:R-:W1:Y:S01]  /*ab00*/  S2UR UR5, SR_CgaCtaId ;  /* 0x00000000000579c3 */ /* 0x000e620000008800 */
[----:B------:R-:W-:Y:S01]  /*ab10*/  UMOV UR4, 0x400 ;  /* 0x0000040000047882 */ /* 0x000fe20000000000 */
[----:B------:R-:W-:Y:S01]  /*ab20*/  BSSY.RECONVERGENT B0, `(.L_x_10) ;  /* 0x0000026000007945 */ /* 0x000fe20003800200 */
[----:B------:R-:W-:Y:S04]  /*ab30*/  STL.U8 [R1+0xd], RZ ;  /* 0x00000dff01007387 */ /* 0x000fe80000100000 */
[----:B------:R-:W-:Y:S04]  /*ab40*/  STL.U8 [R1+0xe], RZ ;  /* 0x00000eff01007387 */ /* 0x000fe80000100000 */
[----:B------:R-:W-:Y:S04]  /*ab50*/  STL.U8 [R1+0xf], RZ ;  /* 0x00000fff01007387 */ /* 0x000fe80000100000 */
[----:B------:R-:W-:Y:S04]  /*ab60*/  STL.U8 [R1+0x10], RZ ;  /* 0x000010ff01007387 */ /* 0x000fe80000100000 */
[----:B------:R-:W-:Y:S04]  /*ab70*/  STL.U8 [R1+0x11], RZ ;  /* 0x000011ff01007387 */ /* 0x000fe80000100000 */
[----:B------:R-:W-:Y:S01]  /*ab80*/  STL.U8 [R1+0x12], RZ ;  /* 0x000012ff01007387 */ /* 0x000fe20000100000 */
[----:B-1----:R-:W-:-:S03]  /*ab90*/  ULEA UR4, UR5, UR4, 0x18 ;  /* 0x0000000405047291 */ /* 0x002fc6000f8ec0ff */
[----:B------:R-:W-:Y:S04]  /*aba0*/  STL.U8 [R1+0x13], RZ ;  /* 0x000013ff01007387 */ /* 0x000fe80000100000 */
[----:B------:R-:W-:Y:S04]  /*abb0*/  STL.U8 [R1+0x14], RZ ;  /* 0x000014ff01007387 */ /* 0x000fe80000100000 */
[----:B------:R-:W1:Y:S04]  /*abc0*/  LDS.U16 R24, [UR4+0x2] ;  /* 0x00000204ff187984 */ /* 0x000e680008000400 */
[----:B------:R0:W-:Y:S04]  /*abd0*/  STL.U8 [R1+0x15], RZ ;  /* 0x000015ff01007387 */ /* 0x0001e80000100000 */
        /* <DEDUP_REMOVED lines=8> */
[----:B-1----:R0:W-:Y:S04]  /*ac60*/  STL.U16 [R1+0x5c], R24 ;  /* 0x00005c1801007387 */ /* 0x0021e80000100400 */
[----:B------:R0:W-:Y:S04]  /*ac70*/  STL.U8 [R1+0x1e], RZ ;  /* 0x00001eff01007387 */ /* 0x0001e80000100000 */
[----:B------:R0:W-:Y:S04]  /*ac80*/  STL.U8 [R1+0x1f], RZ ;  /* 0x00001fff01007387 */ /* 0x0001e80000100000 */
[----:B------:R0:W-:Y:S04]  /*ac90*/  STL.U8 [R1+0x20], RZ ;  /* 0x000020ff01007387 */ /* 0x0001e80000100000 */
[----:B------:R0:W-:Y:S01]  /*aca0*/  STL.U8 [R1], RZ ;  /* 0x000000ff01007387 */ /* 0x0001e20000100000 */
[----:B--2---:R-:W-:-:S02]  /*acb0*/  LOP3.LUT P6, RZ, R42, 0x400, RZ, 0xc0, !PT ;  /* 0x000004002aff7812 */ /* 0x004fc400078cc0ff */
[C---:B------:R-:W-:Y:S02]  /*acc0*/  LOP3.LUT P2, RZ, R42.reuse, 0x200, RZ, 0xc0, !PT ;  /* 0x000002002aff7812 */ /* 0x040fe4000784c0ff */
[C---:B------:R-:W-:Y:S02]  /*acd0*/  LOP3.LUT P0, RZ, R42.reuse, 0x100, RZ, 0xc0, !PT ;  /* 0x000001002aff7812 */ /* 0x040fe4000780c0ff */
[----:B------:R-:W-:Y:S02]  /*ace0*/  P2R R23, PR, RZ, 0x4 ;  /* 0x00000004ff177803 */ /* 0x000fe40000000000 */
[C---:B------:R-:W-:Y:S02]  /*acf0*/  LOP3.LUT P1, RZ, R42.reuse, 0x80, RZ, 0xc0, !PT ;  /* 0x000000802aff7812 */ /* 0x040fe4000782c0ff */
[C---:B------:R-:W-:Y:S02]  /*ad00*/  LOP3.LUT P2, RZ, R42.reuse, 0x40, RZ, 0xc0, !PT ;  /* 0x000000402aff7812 */ /* 0x040fe4000784c0ff */
[----:B------:R-:W-:-:S02]  /*ad10*/  LOP3.LUT P3, RZ, R42, 0x20, RZ, 0xc0, !PT ;  /* 0x000000202aff7812 */ /* 0x000fc4000786c0ff */
[C---:B------:R-:W-:Y:S02]  /*ad20*/  LOP3.LUT P4, RZ, R42.reuse, 0x10, RZ, 0xc0, !PT ;  /* 0x000000102aff7812 */ /* 0x040fe4000788c0ff */
[----:B------:R-:W-:Y:S01]  /*ad30*/  LOP3.LUT P5, RZ, R42, 0x8, RZ, 0xc0, !PT ;  /* 0x000000082aff7812 */ /* 0x000fe200078ac0ff */
[----:B0-----:R-:W-:-:S12]  /*ad40*/  @!P6 BRA `(.L_x_11) ;  /* 0x00000000000ce947 */ /* 0x001fd80003800000 */
[----:B------:R-:W2:Y:S02]  /*ad50*/  LDL.U8 R24, [R1] ;  /* 0x0000000001187983 */ /* 0x000ea40000100000 */
[----:B--2---:R-:W-:-:S05]  /*ad60*/  LOP3.LUT R24, R24, 0x80, RZ, 0xfc, !PT ;  /* 0x0000008018187812 */ /* 0x004fca00078efcff */
[----:B------:R0:W-:Y:S02]  /*ad70*/  STL.U8 [R1], R24 ;  /* 0x0000001801007387 */ /* 0x0001e40000100000 */
.L_x_11:
[----:B------:R-:W-:Y:S05]  /*ad80*/  BSYNC.RECONVERGENT B0 ;  /* 0x0000000000007941 */ /* 0x000fea0003800200 */
.L_x_10:
[----:B------:R-:W-:Y:S01]  /*ad90*/  LOP3.LUT P6, RZ, R42, 0x200, RZ, 0xc0, !PT ;  /* 0x000002002aff7812 */ /* 0x000fe200078cc0ff */
[----:B------:R-:W-:-:S12]  /*ada0*/  BSSY.RECONVERGENT B0, `(.L_x_12) ;  /* 0x0000005000007945 */ /* 0x000fd80003800200 */
[----:B------:R-:W-:Y:S05]  /*adb0*/  @!P6 BRA `(.L_x_13) ;  /* 0x00000000000ce947 */ /* 0x000fea0003800000 */
[----:B0-----:R-:W2:Y:S02]  /*adc0*/  LDL.U8 R24, [R1] ;  /* 0x0000000001187983 */ /* 0x001ea40000100000 */
[----:B--2---:R-:W-:-:S05]  /*add0*/  LOP3.LUT R24, R24, 0x40, RZ, 0xfc, !PT ;  /* 0x0000004018187812 */ /* 0x004fca00078efcff */
[----:B------:R1:W-:Y:S02]  /*ade0*/  STL.U8 [R1], R24 ;  /* 0x0000001801007387 */ /* 0x0003e40000100000 */
.L_x_13:
[----:B------:R-:W-:Y:S05]  /*adf0*/  BSYNC.RECONVERGENT B0 ;  /* 0x0000000000007941 */ /* 0x000fea0003800200 */
.L_x_12:
[----:B------:R-:W-:Y:S04]  /*ae00*/  BSSY.RECONVERGENT B0, `(.L_x_14) ;  /* 0x0000005000007945 */ /* 0x000fe80003800200 */
[----:B------:R-:W-:Y:S05]  /*ae10*/  @!P0 BRA `(.L_x_15) ;  /* 0x00000000000c8947 */ /* 0x000fea0003800000 */
[----:B01----:R-:W2:Y:S02]  /*ae20*/  LDL.U8 R24, [R1] ;  /* 0x0000000001187983 */ /* 0x003ea40000100000 */
[----:B--2---:R-:W-:-:S05]  /*ae30*/  LOP3.LUT R24, R24, 0x20, RZ, 0xfc, !PT ;  /* 0x0000002018187812 */ /* 0x004fca00078efcff */
[----:B------:R2:W-:Y:S02]  /*ae40*/  STL.U8 [R1], R24 ;  /* 0x0000001801007387 */ /* 0x0005e40000100000 */
.L_x_15:
[----:B------:R-:W-:Y:S05]  /*ae50*/  BSYNC.RECONVERGENT B0 ;  /* 0x0000000000007941 */ /* 0x000fea0003800200 */
.L_x_14:
[----:B------:R-:W-:Y:S04]  /*ae60*/  BSSY.RECONVERGENT B0, `(.L_x_16) ;  /* 0x0000005000007945 */ /* 0x000fe80003800200 */
[----:B------:R-:W-:Y:S05]  /*ae70*/  @!P1 BRA `(.L_x_17) ;  /* 0x00000000000c9947 */ /* 0x000fea0003800000 */
[----:B012---:R-:W2:Y:S02]  /*ae80*/  LDL.U8 R24, [R1] ;  /* 0x0000000001187983 */ /* 0x007ea40000100000 */
[----:B--2---:R-:W-:-:S05]  /*ae90*/  LOP3.LUT R24, R24, 0x10, RZ, 0xfc, !PT ;  /* 0x0000001018187812 */ /* 0x004fca00078efcff */
[----:B------:R3:W-:Y:S02]  /*aea0*/  STL.U8 [R1], R24 ;  /* 0x0000001801007387 */ /* 0x0007e40000100000 */
.L_x_17:
[----:B------:R-:W-:Y:S05]  /*aeb0*/  BSYNC.RECONVERGENT B0 ;  /* 0x0000000000007941 */ /* 0x000fea0003800200 */
.L_x_16:
[----:B------:R-:W-:Y:S04]  /*aec0*/  BSSY.RECONVERGENT B0, `(.L_x_18) ;  /* 0x0000005000007945 */ /* 0x000fe80003800200 */
[----:B------:R-:W-:Y:S05]  /*aed0*/  @!P2 BRA `(.L_x_19) ;  /* 0x00000000000ca947 */ /* 0x000fea0003800000 */
[----:B0123--:R-:W2:Y:S02]  /*aee0*/  LDL.U8 R24, [R1] ;  /* 0x0000000001187983 */ /* 0x00fea40000100000 */
[----:B--2---:R-:W-:-:S05]  /*aef0*/  LOP3.LUT R24, R24, 0x8, RZ, 0xfc, !PT ;  /* 0x0000000818187812 */ /* 0x004fca00078efcff */
[----:B------:R4:W-:Y:S02]  /*af00*/  STL.U8 [R1], R24 ;  /* 0x0000001801007387 */ /* 0x0009e40000100000 */
.L_x_19:
[----:B------:R-:W-:Y:S05]  /*af10*/  BSYNC.RECONVERGENT B0 ;  /* 0x0000000000007941 */ /* 0x000fea0003800200 */
.L_x_18:
[----:B------:R-:W-:Y:S04]  /*af20*/  BSSY.RECONVERGENT B0, `(.L_x_20) ;  /* 0x0000005000007945 */ /* 0x000fe80003800200 */
[----:B------:R-:W-:Y:S05]  /*af30*/  @!P3 BRA `(.L_x_21) ;  /* 0x00000000000cb947 */ /* 0x000fea0003800000 */
[----:B01234-:R-:W2:Y:S02]  /*af40*/  LDL.U8 R24, [R1] ;  /* 0x0000000001187983 */ /* 0x01fea40000100000 */
[----:B--2---:R-:W-:-:S05]  /*af50*/  LOP3.LUT R24, R24, 0x4, RZ, 0xfc, !PT ;  /* 0x0000000418187812 */ /* 0x004fca00078efcff */
[----:B------:R0:W-:Y:S02]  /*af60*/  STL.U8 [R1], R24 ;  /* 0x0000001801007387 */ /* 0x0001e40000100000 */
.L_x_21:
[----:B------:R-:W-:Y:S05]  /*af70*/  BSYNC.RECONVERGENT B0 ;  /* 0x0000000000007941 */ /* 0x000fea0003800200 */
.L_x_20:
[----:B------:R-:W-:Y:S04]  /*af80*/  BSSY.RECONVERGENT B0, `(.L_x_22) ;  /* 0x0000005000007945 */ /* 0x000fe80003800200 */
[----:B------:R-:W-:Y:S05]  /*af90*/  @!P4 BRA `(.L_x_23) ;  /* 0x00000000000cc947 */ /* 0x000fea0003800000 */
[----:B01234-:R-:W2:Y:S02]  /*afa0*/  LDL.U8 R24, [R1] ;  /* 0x0000000001187983 */ /* 0x01fea40000100000 */
[----:B--2---:R-:W-:-:S05]  /*afb0*/  LOP3.LUT R24, R24, 0x2, RZ, 0xfc, !PT ;  /* 0x0000000218187812 */ /* 0x004fca00078efcff */
[----:B------:R0:W-:Y:S02]  /*afc0*/  STL.U8 [R1], R24 ;  /* 0x0000001801007387 */ /* 0x0001e40000100000 */
.L_x_23:
[----:B------:R-:W-:Y:S05]  /*afd0*/  BSYNC.RECONVERGENT B0 ;  /* 0x0000000000007941 */ /* 0x000fea0003800200 */
.L_x_22:
[----:B------:R-:W-:Y:S04]  /*afe0*/  BSSY.RECONVERGENT B0, `(.L_x_24) ;  /* 0x0000005000007945 */ /* 0x000fe80003800200 */
[----:B------:R-:W-:Y:S05]  /*aff0*/  @!P5 BRA `(.L_x_25) ;  /* 0x00000000000cd947 */ /* 0x000fea0003800000 */
[----:B01234-:R-:W2:Y:S02]  /*b000*/  LDL.U8 R24, [R1] ;  /* 0x0000000001187983 */ /* 0x01fea40000100000 */
[----:B--2---:R-:W-:-:S05]  /*b010*/  LOP3.LUT R24, R24, 0x1, RZ, 0xfc, !PT ;  /* 0x0000000118187812 */ /* 0x004fca00078efcff */
[----:B------:R0:W-:Y:S02]  /*b020*/  STL.U8 [R1], R24 ;  /* 0x0000001801007387 */ /* 0x0001e40000100000 */
.L_x_25:
[----:B------:R-:W-:Y:S05]  /*b030*/  BSYNC.RECONVERGENT B0 ;  /* 0x0000000000007941 */ /* 0x000fea0003800200 */
.L_x_24:
[----:B------:R0:W5:Y:S04]  /*b040*/  LDL.U16 R51, [R1+0x42] ;  /* 0x0000420001337983 */ /* 0x0001680000100400 */
[----:B01234-:R0:W5:Y:S04]  /*b050*/  LDL.U16 R24, [R1+0x5c] ;  /* 0x00005c0001187983 */ /* 0x01f1680000100400 */
[----:B------:R0:W5:Y:S01]  /*b060*/  LDL.U8 R23, [R1] ;  /* 0x0000000001177983 */ /* 0x0001620000100000 */
[C---:B------:R-:W-:Y:S01]  /*b070*/  LOP3.LUT P4, RZ, R42.reuse, 0x4, RZ, 0xc0, !PT ;  /* 0x000000042aff7812 */ /* 0x040fe2000788c0ff */
[----:B------:R-:W-:Y:S01]  /*b080*/  BSSY.RECONVERGENT B0, `(.L_x_26) ;  /* 0x0000013000007945 */ /* 0x000fe20003800200 */
[----:B-----5:R-:W-:Y:S01]  /*b090*/  LOP3.LUT P3, RZ, R21, 0x100, RZ, 0xc0, !PT ;  /* 0x0000010015ff7812 */ /* 0x020fe2000786c0ff */
[----:B------:R0:W-:Y:S01]  /*b0a0*/  STL.U8 [R1+0x2], RZ ;  /* 0x000002ff01007387 */ /* 0x0001e20000100000 */
[----:B------:R-:W-:-:S02]  /*b0b0*/  LOP3.LUT R49, R42, 0x1, RZ, 0xc0, !PT ;  /* 0x000000012a317812 */ /* 0x000fc400078ec0ff */
[C---:B------:R-:W-:Y:S01]  /*b0c0*/  LOP3.LUT P5, RZ, R42.reuse, 0x2, RZ, 0xc0, !PT ;  /* 0x000000022aff7812 */ /* 0x040fe200078ac0ff */
[----:B------:R0:W-:Y:S01]  /*b0d0*/  STL.U8 [R1+0x3], RZ ;  /* 0x000003ff01007387 */ /* 0x0001e20000100000 */
[----:B------:R-:W-:Y:S02]  /*b0e0*/  LOP3.LUT R42, R42, 0xfffffffe, RZ, 0xc0, !PT ;  /* 0xfffffffe2a2a7812 */ /* 0x000fe400078ec0ff */
[----:B------:R-:W-:Y:S01]  /*b0f0*/  ISETP.NE.U32.AND P1, PT, R49, 0x1, PT ;  /* 0x000000013100780c */ /* 0x000fe20003f25070 */
[----:B------:R0:W-:Y:S01]  /*b100*/  STL.U8 [R1+0x4], RZ ;  /* 0x000004ff01007387 */ /* 0x0001e20000100000 */
[C---:B------:R-:W-:Y:S02]  /*b110*/  LOP3.LUT P0, RZ, R21.reuse, 0x400, RZ, 0xc0, !PT ;  /* 0x0000040015ff7812 */ /* 0x040fe4000780c0ff */
[----:B------:R-:W-:Y:S01]  /*b120*/  LOP3.LUT P2, RZ, R21, 0x200, RZ, 0xc0, !PT ;  /* 0x0000020015ff7812 */ /* 0x000fe2000784c0ff */
[----:B------:R0:W-:Y:S01]  /*b130*/  STL.U8 [R1+0x1], RZ ;  /* 0x000001ff01007387 */ /* 0x0001e20000100000 */
[----:B------:R-:W-:-:S02]  /*b140*/  @P3 LOP3.LUT R42, R42, 0x1, RZ, 0xfc, !PT ;  /* 0x000000012a2a3812 */ /* 0x000fc400078efcff */
[C---:B------:R-:W-:Y:S02]  /*b150*/  LOP3.LUT P6, RZ, R21.reuse, 0x80, RZ, 0xc0, !PT ;  /* 0x0000008015ff7812 */ /* 0x040fe400078cc0ff */
[----:B------:R-:W-:Y:S01]  /*b160*/  LOP3.LUT P3, RZ, R21, 0x40, RZ, 0xc0, !PT ;  /* 0x0000004015ff7812 */ /* 0x000fe2000786c0ff */
[----:B------:R-:W-:-:S12]  /*b170*/  @!P4 BRA `(.L_x_27) ;  /* 0x00000000000cc947 */ /* 0x000fd80003800000 */
[----:B------:R-:W2:Y:S02]  /*b180*/  LDL.U8 R50, [R1+0x1] ;  /* 0x0000010001327983 */ /* 0x000ea40000100000 */
[----:B--2---:R-:W-:-:S05]  /*b190*/  LOP3.LUT R50, R50, 0x80, RZ, 0xfc, !PT ;  /* 0x0000008032327812 */ /* 0x004fca00078efcff */
[----:B------:R1:W-:Y:S02]  /*b1a0*/  STL.U8 [R1+0x1], R50 ;  /* 0x0000013201007387 */ /* 0x0003e40000100000 */
.L_x_27:
[----:B------:R-:W-:Y:S05]  /*b1b0*/  BSYNC.RECONVERGENT B0 ;  /* 0x0000000000007941 */ /* 0x000fea0003800200 */
.L_x_26:
[----:B------:R-:W-:Y:S01]  /*b1c0*/  BSSY.RECONVERGENT B0, `(.L_x_28) ;  /* 0x0000006000007945 */ /* 0x000fe20003800200 */
[----:B------:R-:W-:-:S03]  /*b1d0*/  LOP3.LUT P4, RZ, R21, 0x20, RZ, 0xc0, !PT ;  /* 0x0000002015ff7812 */ /* 0x000fc6000788c0ff */
[----:B------:R-:W-:Y:S10]  /*b1e0*/  @!P5 BRA `(.L_x_29) ;  /* 0x00000000000cd947 */ /* 0x000ff40003800000 */
[----:B-1----:R-:W2:Y:S02]  /*b1f0*/  LDL.U8 R50, [R1+0x1] ;  /* 0x0000010001327983 */ /* 0x002ea40000100000 */
[----:B--2---:R-:W-:-:S05]  /*b200*/  LOP3.LUT R50, R50, 0x40, RZ, 0xfc, !PT ;  /* 0x0000004032327812 */ /* 0x004fca00078efcff */
[----:B------:R2:W-:Y:S02]  /*b210*/  STL.U8 [R1+0x1], R50 ;  /* 0x0000013201007387 */ /* 0x0005e40000100000 */
.L_x_29:
[----:B------:R-:W-:Y:S05]  /*b220*/  BSYNC.RECONVERGENT B0 ;  /* 0x0000000000007941 */ /* 0x000fea0003800200 */
.L_x_28:
[----:B------:R-:W-:Y:S01]  /*b230*/  BSSY.RECONVERGENT B0, `(.L_x_30) ;  /* 0x0000006000007945 */ /* 0x000fe20003800200 */
[----:B------:R-:W-:-:S03]  /*b240*/  LOP3.LUT P5, RZ, R21, 0x10, RZ, 0xc0, !PT ;  /* 0x0000001015ff7812 */ /* 0x000fc600078ac0ff */
[----:B------:R-:W-:Y:S10]  /*b250*/  @P1 BRA `(.L_x_31) ;  /* 0x00000000000c1947 */ /* 0x000ff40003800000 */
[----:B-12---:R-:W2:Y:S02]  /*b260*/  LDL.U8 R50, [R1+0x1] ;  /* 0x0000010001327983 */ /* 0x006ea40000100000 */
[----:B--2---:R-:W-:-:S05]  /*b270*/  LOP3.LUT R50, R50, 0x20, RZ, 0xfc, !PT ;  /* 0x0000002032327812 */ /* 0x004fca00078efcff */
[----:B------:R3:W-:Y:S02]  /*b280*/  STL.U8 [R1+0x1], R50 ;  /* 0x0000013201007387 */ /* 0x0007e40000100000 */
.L_x_31:
[----:B------:R-:W-:Y:S05]  /*b290*/  BSYNC.RECONVERGENT B0 ;  /* 0x0000000000007941 */ /* 0x000fea0003800200 */
.L_x_30:
[----:B------:R-:W-:Y:S01]  /*b2a0*/  BSSY.RECONVERGENT B0, `(.L_x_32) ;  /* 0x0000006000007945 */ /* 0x000fe20003800200 */
[----:B------:R-:W-:-:S03]  /*b2b0*/  LOP3.LUT P1, RZ, R21, 0x8, RZ, 0xc0, !PT ;  /* 0x0000000815ff7812 */ /* 0x000fc6000782c0ff */
[----:B------:R-:W-:Y:S10]  /*b2c0*/  @!P0 BRA `(.L_x_33) ;  /* 0x00000000000c8947 */ /* 0x000ff40003800000 */
[----:B-123--:R-:W2:Y:S02]  /*b2d0*/  LDL.U8 R50, [R1+0x1] ;  /* 0x0000010001327983 */ /* 0x00eea40000100000 */
[----:B--2---:R-:W-:-:S05]  /*b2e0*/  LOP3.LUT R50, R50, 0x10, RZ, 0xfc, !PT ;  /* 0x0000001032327812 */ /* 0x004fca00078efcff */
[----:B------:R4:W-:Y:S02]  /*b2f0*/  STL.U8 [R1+0x1], R50 ;  /* 0x0000013201007387 */ /* 0x0009e40000100000 */
.L_x_33:
[----:B------:R-:W-:Y:S05]  /*b300*/  BSYNC.RECONVERGENT B0 ;  /* 0x0000000000007941 */ /* 0x000fea0003800200 */
.L_x_32:
[----:B------:R-:W-:Y:S01]  /*b310*/  BSSY.RECONVERGENT B0, `(.L_x_34) ;  /* 0x0000006000007945 */ /* 0x000fe20003800200 */
[----:B------:R-:W-:-:S03]  /*b320*/  LOP3.LUT P0, RZ, R21, 0x4, RZ, 0xc0, !PT ;  /* 0x0000000415ff7812 */ /* 0x000fc6000780c0ff */
[----:B------:R-:W-:Y:S10]  /*b330*/  @!P2 BRA `(.L_x_35) ;  /* 0x00000000000ca947 */ /* 0x000ff40003800000 */
[----:B-1234-:R-:W2:Y:S02]  /*b340*/  LDL.U8 R50, [R1+0x1] ;  /* 0x0000010001327983 */ /* 0x01eea40000100000 */
[----:B--2---:R-:W-:-:S05]  /*b350*/  LOP3.LUT R50, R50, 0x8, RZ, 0xfc, !PT ;  /* 0x0000000832327812 */ /* 0x004fca00078efcff */
[----:B------:R1:W-:Y:S02]  /*b360*/  STL.U8 [R1+0x1], R50 ;  /* 0x0000013201007387 */ /* 0x0003e40000100000 */
.L_x_35:
[----:B------:R-:W-:Y:S05]  /*b370*/  BSYNC.RECONVERGENT B0 ;  /* 0x0000000000007941 */ /* 0x000fea0003800200 */
.L_x_34:
[----:B------:R-:W-:Y:S01]  /*b380*/  P2R R49, PR, RZ, 0x1 ;  /* 0x00000001ff317803 */ /* 0x000fe20000000000 */
[----:B------:R-:W-:Y:S01]  /*b390*/  BSSY.RECONVERGENT B0, `(.L_x_36) ;  /* 0x000000b000007945 */ /* 0x000fe20003800200 */
[C---:B------:R-:W-:Y:S02]  /*b3a0*/  LOP3.LUT P2, RZ, R21.reuse, 0x100, RZ, 0xc0, !PT ;  /* 0x0000010015ff7812 */ /* 0x040fe4000784c0ff */
[C---:B------:R-:W-:Y:S02]  /*b3b0*/  LOP3.LUT P0, RZ, R21.reuse, 0x2, RZ, 0xc0, !PT ;  /* 0x0000000215ff7812 */ /* 0x040fe4000780c0ff */
[----:B------:R-:W-:Y:S02]  /*b3c0*/  LOP3.LUT R42, R42, 0xfffffffd, RZ, 0xc0, !PT ;  /* 0xfffffffd2a2a7812 */ /* 0x000fe400078ec0ff */
[----:B------:R-:W-:-:S09]  /*b3d0*/  LOP3.LUT R52, R21, 0x1, RZ, 0xc0, !PT ;  /* 0x0000000115347812 */ /* 0x000fd200078ec0ff */
[----:B------:R-:W-:Y:S02]  /*b3e0*/  @P0 LOP3.LUT R42, R42, 0x2, RZ, 0xfc, !PT ;  /* 0x000000022a2a0812 */ /* 0x000fe400078efcff */
[----:B------:R-:W-:Y:S01]  /*b3f0*/  ISETP.NE.AND P0, PT, R49, RZ, PT ;  /* 0x000000ff3100720c */ /* 0x000fe20003f05270 */
[----:B------:R-:W-:-:S12]  /*b400*/  @!P2 BRA `(.L_x_37) ;  /* 0x00000000000ca947 */ /* 0x000fd80003800000 */
[----:B-1234-:R-:W2:Y:S02]  /*b410*/  LDL.U8 R50, [R1+0x1] ;  /* 0x0000010001327983 */ /* 0x01eea40000100000 */
[----:B--2---:R-:W-:-:S05]  /*b420*/  LOP3.LUT R50, R50, 0x4, RZ, 0xfc, !PT ;  /* 0x0000000432327812 */ /* 0x004fca00078efcff */
[----:B------:R1:W-:Y:S02]  /*b430*/  STL.U8 [R1+0x1], R50 ;  /* 0x0000013201007387 */ /* 0x0003e40000100000 */
.L_x_37:
[----:B------:R-:W-:Y:S05]  /*b440*/  BSYNC.RECONVERGENT B0 ;  /* 0x0000000000007941 */ /* 0x000fea0003800200 */
.L_x_36:
[----:B------:R-:W-:Y:S01]  /*b450*/  BSSY.RECONVERGENT B0, `(.L_x_38) ;  /* 0x0000006000007945 */ /* 0x000fe20003800200 */
[----:B------:R-:W-:-:S03]  /*b460*/  ISETP.NE.U32.AND P2, PT, R52, 0x1, PT ;  /* 0x000000013400780c */ /* 0x000fc60003f45070 */
[----:B------:R-:W-:Y:S10]  /*b470*/  @!P6 BRA `(.L_x_39) ;  /* 0x00000000000ce947 */ /* 0x000ff40003800000 */
[----:B-1234-:R-:W2:Y:S02]  /*b480*/  LDL.U8 R50, [R1+0x1] ;  /* 0x0000010001327983 */ /* 0x01eea40000100000 */
[----:B--2---:R-:W-:-:S05]  /*b490*/  LOP3.LUT R50, R50, 0x2, RZ, 0xfc, !PT ;  /* 0x0000000232327812 */ /* 0x004fca00078efcff */
[----:B------:R1:W-:Y:S02]  /*b4a0*/  STL.U8 [R1+0x1], R50 ;  /* 0x0000013201007387 */ /* 0x0003e40000100000 */
.L_x_39:
[----:B------:R-:W-:Y:S05]  /*b4b0*/  BSYNC.RECONVERGENT B0 ;  /* 0x0000000000007941 */ /* 0x000fea0003800200 */
.L_x_38:
[----:B------:R-:W-:Y:S01]  /*b4c0*/  LOP3.LUT P6, RZ, R22, 0x400, RZ, 0xc0, !PT ;  /* 0x0000040016ff7812 */ /* 0x000fe200078cc0ff */
[----:B------:R-:W-:Y:S01]  /*b4d0*/  BSSY.RECONVERGENT B0, `(.L_x_40) ;  /* 0x0000007000007945 */ /* 0x000fe20003800200 */
[----:B------:R-:W-:-:S11]  /*b4e0*/  LOP3.LUT R42, R42, 0xffffffef, RZ, 0xc0, !PT ;  /* 0xffffffef2a2a7812 */ /* 0x000fd600078ec0ff */
[----:B------:R-:W-:Y:S01]  /*b4f0*/  @P6 LOP3.LUT R42, R42, 0x10, RZ, 0xfc, !PT ;  /* 0x000000102a2a6812 */ /* 0x000fe200078efcff */
[----:B------:R-:W-:Y:S06]  /*b500*/  @!P3 BRA `(.L_x_41) ;  /* 0x00000000000cb947 */ /* 0x000fec0003800000 */
[----:B-1234-:R-:W2:Y:S02]  /*b510*/  LDL.U8 R50, [R1+0x1] ;  /* 0x0000010001327983 */ /* 0x01eea40000100000 */
[----:B--2---:R-:W-:-:S05]  /*b520*/  LOP3.LUT R50, R50, 0x1, RZ, 0xfc, !PT ;  /* 0x0000000132327812 */ /* 0x004fca00078efcff */
[----:B------:R1:W-:Y:S02]  /*b530*/  STL.U8 [R1+0x1], R50 ;  /* 0x0000013201007387 */ /* 0x0003e40000100000 */
.L_x_41:
[----:B------:R-:W-:Y:S05]  /*b540*/  BSYNC.RECONVERGENT B0 ;  /* 0x0000000000007941 */ /* 0x000fea0003800200 */
.L_x_40:
        /* <DEDUP_REMOVED lines=8> */
.L_x_43:
[----:B------:R-:W-:Y:S05]  /*b5d0*/  BSYNC.RECONVERGENT B0 ;  /* 0x0000000000007941 */ /* 0x000fea0003800200 */
.L_x_42:
        /* <DEDUP_REMOVED lines=8> */
.L_x_45:
[----:B------:R-:W-:Y:S05]  /*b660*/  BSYNC.RECONVERGENT B0 ;  /* 0x0000000000007941 */ /* 0x000fea0003800200 */
.L_x_44:
[----:B------:R-:W-:Y:S01]  /*b670*/  BSSY.RECONVERGENT B0, `(.L_x_46) ;  /* 0x0000006000007945 */ /* 0x000fe20003800200 */
[----:B------:R-:W-:-:S03]  /*b680*/  LOP3.LUT P6, RZ, R22, 0x80, RZ, 0xc0, !PT ;  /* 0x0000008016ff7812 */ /* 0x000fc600078cc0ff */
[----:B------:R-:W-:Y:S10]  /*b690*/  @!P1 BRA `(.L_x_47) ;  /* 0x00000000000c9947 */ /* 0x000ff40003800000 */
[----:B-1234-:R-:W2:Y:S02]  /*b6a0*/  LDL.U8 R50, [R1+0x2] ;  /* 0x0000020001327983 */ /* 0x01eea40000100000 */
[----:B--2---:R-:W-:-:S05]  /*b6b0*/  LOP3.LUT R50, R50, 0x20, RZ, 0xfc, !PT ;  /* 0x0000002032327812 */ /* 0x004fca00078efcff */
[----:B------:R1:W-:Y:S02]  /*b6c0*/  STL.U8 [R1+0x2], R50 ;  /* 0x0000023201007387 */ /* 0x0003e40000100000 */
.L_x_47:
[----:B------:R-:W-:Y:S05]  /*b6d0*/  BSYNC.RECONVERGENT B0 ;  /* 0x0000000000007941 */ /* 0x000fea0003800200 */
.L_x_46:
        /* <DEDUP_REMOVED lines=8> */
.L_x_49:
[----:B------:R-:W-:Y:S05]  /*b760*/  BSYNC.RECONVERGENT B0 ;  /* 0x0000000000007941 */ /* 0x000fea0003800200 */
.L_x_48:
[----:B------:R-:W-:Y:S01]  /*b770*/  LOP3.LUT P1, RZ, R42, 0x2, RZ, 0xc0, !PT ;  /* 0x000000022aff7812 */ /* 0x000fe2000782c0ff */
[----:B------:R-:W-:Y:S01]  /*b780*/  BSSY.RECONVERGENT B0, `(.L_x_50) ;  /* 0x0000006000007945 */ /* 0x000fe20003800200 */
[----:B------:R-:W-:-:S11]  /*b790*/  LOP3.LUT P0, RZ, R22, 0x20, RZ, 0xc0, !PT ;  /* 0x0000002016ff7812 */ /* 0x000fd6000780c0ff */
[----:B------:R-:W-:Y:S05]  /*b7a0*/  @!P1 BRA `(.L_x_51) ;  /* 0x00000000000c9947 */ /* 0x000fea0003800000 */
[----:B-1234-:R-:W2:Y:S02]  /*b7b0*/  LDL.U8 R50, [R1+0x2] ;  /* 0x0000020001327983 */ /* 0x01eea40000100000 */
[----:B--2---:R-:W-:-:S05]  /*b7c0*/  LOP3.LUT R50, R50, 0x8, RZ, 0xfc, !PT ;  /* 0x0000000832327812 */ /* 0x004fca00078efcff */
[----:B------:R1:W-:Y:S02]  /*b7d0*/  STL.U8 [R1+0x2], R50 ;  /* 0x0000023201007387 */ /* 0x0003e40000100000 */
.L_x_51:
[----:B------:R-:W-:Y:S05]  /*b7e0*/  BSYNC.RECONVERGENT B0 ;  /* 0x0000000000007941 */ /* 0x000fea0003800200 */
.L_x_50:
[----:B------:R-:W-:Y:S01]  /*b7f0*/  BSSY.RECONVERGENT B0, `(.L_x_52) ;  /* 0x0000006000007945 */ /* 0x000fe20003800200 */
[----:B------:R-:W-:-:S03]  /*b800*/  LOP3.LUT P1, RZ, R22, 0x10, RZ, 0xc0, !PT ;  /* 0x0000001016ff7812 */ /* 0x000fc6000782c0ff */
[----:B------:R-:W-:Y:S10]  /*b810*/  @P2 BRA `(.L_x_53) ;  /* 0x00000000000c2947 */ /* 0x000ff40003800000 */
[----:B-1234-:R-:W2:Y:S02]  /*b820*/  LDL.U8 R50, [R1+0x2] ;  /* 0x0000020001327983 */ /* 0x01eea40000100000 */
[----:B--2---:R-:W-:-:S05]  /*b830*/  LOP3.LUT R50, R50, 0x4, RZ, 0xfc, !PT ;  /* 0x0000000432327812 */ /* 0x004fca00078efcff */
[----:B------:R1:W-:Y:S02]  /*b840*/  STL.U8 [R1+0x2], R50 ;  /* 0x0000023201007387 */ /* 0x0003e40000100000 */
.L_x_53:
[----:B------:R-:W-:Y:S05]  /*b850*/  BSYNC.RECONVERGENT B0 ;  /* 0x0000000000007941 */ /* 0x000fea0003800200 */
.L_x_52:
[C---:B------:R-:W-:Y:S01]  /*b860*/  LOP3.LUT P3, RZ, R22.reuse, 0x400, RZ, 0xc0, !PT ;  /* 0x0000040016ff7812 */ /* 0x040fe2000786c0ff */
[----:B------:R-:W-:Y:S01]  /*b870*/  BSSY.RECONVERGENT B0, `(.L_x_54) ;  /* 0x0000006000007945 */ /* 0x000fe20003800200 */
[----:B------:R-:W-:-:S11]  /*b880*/  LOP3.LUT P2, RZ, R22, 0x8, RZ, 0xc0, !PT ;  /* 0x0000000816ff7812 */ /* 0x000fd6000784c0ff */
[----:B------:R-:W-:Y:S05]  /*b890*/  @!P3 BRA `(.L_x_55) ;  /* 0x00000000000cb947 */ /* 0x000fea0003800000 */
[----:B-1234-:R-:W2:Y:S02]  /*b8a0*/  LDL.U8 R50, [R1+0x2] ;  /* 0x0000020001327983 */ /* 0x01eea40000100000 */
[----:B--2---:R-:W-:-:S05]  /*b8b0*/  LOP3.LUT R50, R50, 0x2, RZ, 0xfc, !PT ;  /* 0x0000000232327812 */ /* 0x004fca00078efcff */
[----:B------:R1:W-:Y:S02]  /*b8c0*/  STL.U8 [R1+0x2], R50 ;  /* 0x0000023201007387 */ /* 0x0003e40000100000 */
.L_x_55:
[----:B------:R-:W-:Y:S05]  /*b8d0*/  BSYNC.RECONVERGENT B0 ;  /* 0x0000000000007941 */ /* 0x000fea0003800200 */
.L_x_54:
[C---:B------:R-:W-:Y:S01]  /*b8e0*/  LOP3.LUT P4, RZ, R22.reuse, 0x200, RZ, 0xc0, !PT ;  /* 0x0000020016ff7812 */ /* 0x040fe2000788c0ff */
[----:B------:R-:W-:Y:S01]  /*b8f0*/  BSSY.RECONVERGENT B0, `(.L_x_56) ;  /* 0x0000006000007945 */ /* 0x000fe20003800200 */
[----:B------:R-:W-:-:S11]  /*b900*/  LOP3.LUT P3, RZ, R22, 0x4, RZ, 0xc0, !PT ;  /* 0x0000000416ff7812 */ /* 0x000fd6000786c0ff */
[----:B------:R-:W-:Y:S05]  /*b910*/  @!P4 BRA `(.L_x_57) ;  /* 0x00000000000cc947 */ /* 0x000fea0003800000 */
[----:B-1234-:R-:W2:Y:S02]  /*b920*/  LDL.U8 R50, [R1+0x2] ;  /* 0x0000020001327983 */ /* 0x01eea40000100000 */
[----:B--2---:R-:W-:-:S05]  /*b930*/  LOP3.LUT R50, R50, 0x1, RZ, 0xfc, !PT ;  /* 0x0000000132327812 */ /* 0x004fca00078efcff */
[----:B------:R1:W-:Y:S02]  /*b940*/  STL.U8 [R1+0x2], R50 ;  /* 0x0000023201007387 */ /* 0x0003e40000100000 */
.L_x_57:
[----:B------:R-:W-:Y:S05]  /*b950*/  BSYNC.RECONVERGENT B0 ;  /* 0x0000000000007941 */ /* 0x000fea0003800200 */
.L_x_56:
[C---:B------:R-:W-:Y:S01]  /*b960*/  LOP3.LUT P5, RZ, R22.reuse, 0x100, RZ, 0xc0, !PT ;  /* 0x0000010016ff7812 */ /* 0x040fe200078ac0ff */
[----:B------:R-:W-:Y:S01]  /*b970*/  BSSY.RECONVERGENT B0, `(.L_x_58) ;  /* 0x0000007000007945 */ /* 0x000fe20003800200 */
[C---:B------:R-:W-:Y:S02]  /*b980*/  LOP3.LUT R21, R22.reuse, 0x1, RZ, 0xc0, !PT ;  /* 0x0000000116157812 */ /* 0x040fe400078ec0ff */
[----:B------:R-:W-:-:S09]  /*b990*/  LOP3.LUT P4, RZ, R22, 0x2, RZ, 0xc0, !PT ;  /* 0x0000000216ff7812 */ /* 0x000fd2000788c0ff */
[----:B------:R-:W-:Y:S05]  /*b9a0*/  @!P5 BRA `(.L_x_59) ;  /* 0x00000000000cd947 */ /* 0x000fea0003800000 */
[----:B------:R-:W5:Y:S02]  /*b9b0*/  LDL.U8 R22, [R1+0x3] ;  /* 0x0000030001167983 */ /* 0x000f640000100000 */
[----:B-----5:R-:W-:-:S05]  /*b9c0*/  LOP3.LUT R22, R22, 0x80, RZ, 0xfc, !PT ;  /* 0x0000008016167812 */ /* 0x020fca00078efcff */
[----:B------:R0:W-:Y:S02]  /*b9d0*/  STL.U8 [R1+0x3], R22 ;  /* 0x0000031601007387 */ /* 0x0001e40000100000 */
.L_x_59:
[----:B------:R-:W-:Y:S05]  /*b9e0*/  BSYNC.RECONVERGENT B0 ;  /* 0x0000000000007941 */ /* 0x000fea0003800200 */
.L_x_58:
[----:B------:R-:W-:Y:S01]  /*b9f0*/  BSSY.RECONVERGENT B0, `(.L_x_60) ;  /* 0x0000006000007945 */ /* 0x000fe20003800200 */
[----:B------:R-:W-:-:S03]  /*ba00*/  ISETP.NE.U32.AND P5, PT, R21, 0x1, PT ;  /* 0x000000011500780c */ /* 0x000fc60003fa5070 */
[----:B------:R-:W-:Y:S10]  /*ba10*/  @!P6 BRA `(.L_x_61) ;  /* 0x00000000000ce947 */ /* 0x000ff40003800000 */
[----:B0-----:R-:W5:Y:S02]  /*ba20*/  LDL.U8 R22, [R1+0x3] ;  /* 0x0000030001167983 */ /* 0x001f640000100000 */
[----:B-----5:R-:W-:-:S05]  /*ba30*/  LOP3.LUT R22, R22, 0x40, RZ, 0xfc, !PT ;  /* 0x0000004016167812 */ /* 0x020fca00078efcff */
[----:B------:R0:W-:Y:S02]  /*ba40*/  STL.U8 [R1+0x3], R22 ;  /* 0x0000031601007387 */ /* 0x0001e40000100000 */
.L_x_61:
[----:B------:R-:W-:Y:S05]  /*ba50*/  BSYNC.RECONVERGENT B0 ;  /* 0x0000000000007941 */ /* 0x000fea0003800200 */
.L_x_60:
[----:B------:R-:W-:Y:S01]  /*ba60*/  P2R R21, PR, RZ, 0x1 ;  /* 0x00000001ff157803 */ /* 0x000fe20000000000 */
[----:B------:R-:W-:Y:S01]  /*ba70*/  BSSY.RECONVERGENT B0, `(.L_x_62) ;  /* 0x000000a000007945 */ /* 0x000fe20003800200 */
[C---:B------:R-:W-:Y:S02]  /*ba80*/  LOP3.LUT P6, RZ, R42.reuse, 0x1, RZ, 0xc0, !PT ;  /* 0x000000012aff7812 */ /* 0x040fe400078cc0ff */
[----:B------:R-:W-:Y:S02]  /*ba90*/  LOP3.LUT P0, RZ, R19, 0x400, RZ, 0xc0, !PT ;  /* 0x0000040013ff7812 */ /* 0x000fe4000780c0ff */
[----:B------:R-:W-:-:S11]  /*baa0*/  LOP3.LUT R42, R42, 0xfffffffd, RZ, 0xc0, !PT ;  /* 0xfffffffd2a2a7812 */ /* 0x000fd600078ec0ff */
[----:B------:R-:W-:Y:S02]  /*bab0*/  @P0 LOP3.LUT R42, R42, 0x2, RZ, 0xfc, !PT ;  /* 0x000000022a2a0812 */ /* 0x000fe400078efcff */
[----:B------:R-:W-:Y:S01]  /*bac0*/  ISETP.NE.AND P0, PT, R21, RZ, PT ;  /* 0x000000ff1500720c */ /* 0x000fe20003f05270 */
[----:B------:R-:W-:-:S12]  /*bad0*/  @!P6 BRA `(.L_x_63) ;  /* 0x00000000000ce947 */ /* 0x000fd80003800000 */
[----:B0-----:R-:W5:Y:S02]  /*bae0*/  LDL.U8 R22, [R1+0x3] ;  /* 0x0000030001167983 */ /* 0x001f640000100000 */
[----:B-----5:R-:W-:-:S05]  /*baf0*/  LOP3.LUT R22, R22, 0x20, RZ, 0xfc, !PT ;  /* 0x0000002016167812 */ /* 0x020fca00078efcff */
[----:B------:R0:W-:Y:S02]  /*bb00*/  STL.U8 [R1+0x3], R22 ;  /* 0x0000031601007387 */ /* 0x0001e40000100000 */
.L_x_63:
[----:B------:R-:W-:Y:S05]  /*bb10*/  BSYNC.RECONVERGENT B0 ;  /* 0x0000000000007941 */ /* 0x000fea0003800200 */
.L_x_62:
[----:B------:R-:W-:Y:S01]  /*bb20*/  BSSY.RECONVERGENT B0, `(.L_x_64) ;  /* 0x0000006000007945 */ /* 0x000fe20003800200 */
[----:B------:R-:W-:-:S03]  /*bb30*/  LOP3.LUT P6, RZ, R19, 0x200, RZ, 0xc0, !PT ;  /* 0x0000020013ff7812 */ /* 0x000fc600078cc0ff */
[----:B------:R-:W-:Y:S10]  /*bb40*/  @!P0 BRA `(.L_x_65) ;  /* 0x00000000000c8947 */ /* 0x000ff40003800000 */
[----:B0-----:R-:W5:Y:S02]  /*bb50*/  LDL.U8 R22, [R1+0x3] ;  /* 0x0000030001167983 */ /* 0x001f640000100000 */
[----:B-----5:R-:W-:-:S05]  /*bb60*/  LOP3.LUT R22, R22, 0x10, RZ, 0xfc, !PT ;  /* 0x0000001016167812 */ /* 0x020fca00078efcff */
[----:B------:R0:W-:Y:S02]  /*bb70*/  STL.U8 [R1+0x3], R22 ;  /* 0x0000031601007387 */ /* 0x0001e40000100000 */
.L_x_65:
[----:B------:R-:W-:Y:S05]  /*bb80*/  BSYNC.RECONVERGENT B0 ;  /* 0x0000000000007941 */ /* 0x000fea0003800200 */
.L_x_64:
[----:B------:R-:W-:Y:S01]  /*bb90*/  BSSY.RECONVERGENT B0, `(.L_x_66) ;  /* 0x0000006000007945 */ /* 0x000fe20003800200 */
[----:B------:R-:W-:-:S03]  /*bba0*/  LOP3.LUT P0, RZ, R19, 0x100, RZ, 0xc0, !PT ;  /* 0x0000010013ff7812 */ /* 0x000fc6000780c0ff */
[----:B------:R-:W-:Y:S10]  /*bbb0*/  @!P1 BRA `(.L_x_67) ;  /* 0x00000000000c9947 */ /* 0x000ff40003800000 */
[----:B0-----:R-:W5:Y:S02]  /*bbc0*/  LDL.U8 R22, [R1+0x3] ;  /* 0x0000030001167983 */ /* 0x001f640000100000 */
[----:B-----5:R-:W-:-:S05]  /*bbd0*/  LOP3.LUT R22, R22, 0x8, RZ, 0xfc, !PT ;  /* 0x0000000816167812 */ /* 0x020fca00078efcff */
[----:B------:R0:W-:Y:S02]  /*bbe0*/  STL.U8 [R1+0x3], R22 ;  /* 0x0000031601007387 */ /* 0x0001e40000100000 */
.L_x_67:
[----:B------:R-:W-:Y:S05]  /*bbf0*/  BSYNC.RECONVERGENT B0 ;  /* 0x0000000000007941 */ /* 0x000fea0003800200 */
.L_x_66:
[----:B------:R-:W-:Y:S04]  /*bc00*/  BSSY.RECONVERGENT B0, `(.L_x_68) ;  /* 0x0000005000007945 */ /* 0x000fe80003800200 */
[----:B------:R-:W-:Y:S05]  /*bc10*/  @!P2 BRA `(.L_x_69) ;  /* 0x00000000000ca947 */ /* 0x000fea0003800000 */
[----:B0-----:R-:W5:Y:S02]  /*bc20*/  LDL.U8 R22, [R1+0x3] ;  /* 0x0000030001167983 */ /* 0x001f640000100000 */
[----:B-----5:R-:W-:-:S05]  /*bc30*/  LOP3.LUT R22, R22, 0x4, RZ, 0xfc, !PT ;  /* 0x0000000416167812 */ /* 0x020fca00078efcff */
[----:B------:R0:W-:Y:S02]  /*bc40*/  STL.U8 [R1+0x3], R22 ;  /* 0x0000031601007387 */ /* 0x0001e40000100000 */
.L_x_69:
[----:B------:R-:W-:Y:S05]  /*bc50*/  BSYNC.RECONVERGENT B0 ;  /* 0x0000000000007941 */ /* 0x000fea0003800200 */
.L_x_68:
[----:B------:R-:W-:Y:S04]  /*bc60*/  BSSY.RECONVERGENT B0, `(.L_x_70) ;  /* 0x0000005000007945 */ /* 0x000fe80003800200 */
[----:B------:R-:W-:Y:S05]  /*bc70*/  @!P3 BRA `(.L_x_71) ;  /* 0x00000000000cb947 */ /* 0x000fea0003800000 */
[----:B0-----:R-:W5:Y:S02]  /*bc80*/  LDL.U8 R22, [R1+0x3] ;  /* 0x0000030001167983 */ /* 0x001f640000100000 */
[----:B-----5:R-:W-:-:S05]  /*bc90*/  LOP3.LUT R22, R22, 0x2, RZ, 0xfc, !PT ;  /* 0x0000000216167812 */ /* 0x020fca00078efcff */
[----:B------:R0:W-:Y:S02]  /*bca0*/  STL.U8 [R1+0x3], R22 ;  /* 0x0000031601007387 */ /* 0x0001e40000100000 */
.L_x_71:
[----:B------:R-:W-:Y:S05]  /*bcb0*/  BSYNC.RECONVERGENT B0 ;  /* 0x0000000000007941 */ /* 0x000fea0003800200 */
.L_x_70:
[----:B------:R-:W-:Y:S04]  /*bcc0*/  BSSY.RECONVERGENT B0, `(.L_x_72) ;  /* 0x0000005000007945 */ /* 0x000fe80003800200 */
[----:B------:R-:W-:Y:S05]  /*bcd0*/  @!P4 BRA `(.L_x_73) ;  /* 0x00000000000cc947 */ /* 0x000fea0003800000 */
[----:B0-----:R-:W5:Y:S02]  /*bce0*/  LDL.U8 R22, [R1+0x3] ;  /* 0x0000030001167983 */ /* 0x001f640000100000 */
[----:B-----5:R-:W-:-:S05]  /*bcf0*/  LOP3.LUT R22, R22, 0x1, RZ, 0xfc, !PT ;  /* 0x0000000116167812 */ /* 0x020fca00078efcff */
[----:B------:R0:W-:Y:S02]  /*bd00*/  STL.U8 [R1+0x3], R22 ;  /* 0x0000031601007387 */ /* 0x0001e40000100000 */
.L_x_73:
[----:B------:R-:W-:Y:S05]  /*bd10*/  BSYNC.RECONVERGENT B0 ;  /* 0x0000000000007941 */ /* 0x000fea0003800200 */
.L_x_72:
[----:B------:R-:W-:Y:S04]  /*bd20*/  BSSY.RECONVERGENT B0, `(.L_x_74) ;  /* 0x0000005000007945 */ /* 0x000fe80003800200 */
[----:B------:R-:W-:Y:S05]  /*bd30*/  @P5 BRA `(.L_x_75) ;  /* 0x00000000000c5947 */ /* 0x000fea0003800000 */
[----:B0-----:R-:W5:Y:S02]  /*bd40*/  LDL.U8 R22, [R1+0x4] ;  /* 0x0000040001167983 */ /* 0x001f640000100000 */
[----:B-----5:R-:W-:-:S05]  /*bd50*/  LOP3.LUT R22, R22, 0x80, RZ, 0xfc, !PT ;  /* 0x0000008016167812 */ /* 0x020fca00078efcff */
[----:B------:R0:W-:Y:S02]  /*bd60*/  STL.U8 [R1+0x4], R22 ;  /* 0x0000041601007387 */ /* 0x0001e40000100000 */
.L_x_75:
[----:B------:R-:W-:Y:S05]  /*bd70*/  BSYNC.RECONVERGENT B0 ;  /* 0x0000000000007941 */ /* 0x000fea0003800200 */
.L_x_74:
[----:B------:R-:W-:Y:S01]  /*bd80*/  LOP3.LUT P1, RZ, R19, 0x400, RZ, 0xc0, !PT ;  /* 0x0000040013ff7812 */ /* 0x000fe2000782c0ff */
[----:B------:R-:W-:-:S12]  /*bd90*/  BSSY.RECONVERGENT B0, `(.L_x_76) ;  /* 0x0000005000007945 */ /* 0x000fd80003800200 */
[----:B------:R-:W-:Y:S05]  /*bda0*/  @!P1 BRA `(.L_x_77) ;  /* 0x00000000000c9947 */ /* 0x000fea0003800000 */
[----:B0-----:R-:W5:Y:S02]  /*bdb0*/  LDL.U8 R22, [R1+0x4] ;  /* 0x0000040001167983 */ /* 0x001f640000100000 */
[----:B-----5:R-:W-:-:S05]  /*bdc0*/  LOP3.LUT R22, R22, 0x40, RZ, 0xfc, !PT ;  /* 0x0000004016167812 */ /* 0x020fca00078efcff */
[----:B------:R0:W-:Y:S02]  /*bdd0*/  STL.U8 [R1+0x4], R22 ;  /* 0x0000041601007387 */ /* 0x0001e40000100000 */
.L_x_77:
[----:B------:R-:W-:Y:S05]  /*bde0*/  BSYNC.RECONVERGENT B0 ;  /* 0x0000000000007941 */ /* 0x000fea0003800200 */
.L_x_76:
[----:B------:R-:W-:Y:S04]  /*bdf0*/  BSSY.RECONVERGENT B0, `(.L_x_78) ;  /* 0x0000005000007945 */ /* 0x000fe80003800200 */
[----:B------:R-:W-:Y:S05]  /*be00*/  @!P6 BRA `(.L_x_79) ;  /* 0x00000000000ce947 */ /* 0x000fea0003800000 */
[----:B0-----:R-:W5:Y:S02]  /*be10*/  LDL.U8 R22, [R1+0x4] ;  /* 0x0000040001167983 */ /* 0x001f640000100000 */
[----:B-----5:R-:W-:-:S05]  /*be20*/  LOP3.LUT R22, R22, 0x20, RZ, 0xfc, !PT ;  /* 0x0000002016167812 */ /* 0x020fca00078efcff */
[----:B------:R0:W-:Y:S02]  /*be30*/  STL.U8 [R1+0x4], R22 ;  /* 0x0000041601007387 */ /* 0x0001e40000100000 */
.L_x_79:
[----:B------:R-:W-:Y:S05]  /*be40*/  BSYNC.RECONVERGENT B0 ;  /* 0x0000000000007941 */ /* 0x000fea0003800200 */
.L_x_78:
[----:B------:R-:W-:Y:S04]  /*be50*/  BSSY.RECONVERGENT B0, `(.L_x_80) ;  /* 0x0000005000007945 */ /* 0x000fe80003800200 */
[----:B------:R-:W-:Y:S05]  /*be60*/  @!P0 BRA `(.L_x_81) ;  /* 0x00000000000c8947 */ /* 0x000fea0003800000 */
[----:B0-----:R-:W5:Y:S02]  /*be70*/  LDL.U8 R22, [R1+0x4] ;  /* 0x0000040001167983 */ /* 0x001f640000100000 */
[----:B-----5:R-:W-:-:S05]  /*be80*/  LOP3.LUT R22, R22, 0x10, RZ, 0xfc, !PT ;  /* 0x0000001016167812 */ /* 0x020fca00078efcff */
[----:B------:R0:W-:Y:S02]  /*be90*/  STL.U8 [R1+0x4], R22 ;  /* 0x0000041601007387 */ /* 0x0001e40000100000 */
.L_x_81:
[----:B------:R-:W-:Y:S05]  /*bea0*/  BSYNC.RECONVERGENT B0 ;  /* 0x0000000000007941 */ /* 0x000fea0003800200 */
.L_x_80:
[----:B-1234-:R1:W5:Y:S04]  /*beb0*/  LDL.U8 R50, [R1+0x1] ;  /* 0x0000010001327983 */ /* 0x01e3680000100000 */
[----:B0-----:R1:W5:Y:S04]  /*bec0*/  LDL.U8 R22, [R1+0x2] ;  /* 0x0000020001167983 */ /* 0x0013680000100000 */
[----:B------:R1:W5:Y:S01]  /*bed0*/  LDL.U8 R21, [R1+0x3] ;  /* 0x0000030001157983 */ /* 0x0003620000100000 */
[C---:B------:R-:W-:Y:S01]  /*bee0*/  LOP3.LUT P6, RZ, R19.reuse, 0x80, RZ, 0xc0, !PT ;  /* 0x0000008013ff7812 */ /* 0x040fe200078cc0ff */
[----:B------:R-:W-:Y:S01]  /*bef0*/  BSSY.RECONVERGENT B0, `(.L_x_82) ;  /* 0x0000015000007945 */ /* 0x000fe20003800200 */
[----:B------:R-:W-:Y:S01]  /*bf00*/  LOP3.LUT R49, R19, 0x1, RZ, 0xc0, !PT ;  /* 0x0000000113317812 */ /* 0x000fe200078ec0ff */
[----:B------:R1:W-:Y:S01]  /*bf10*/  STL.U8 [R1+0x5], RZ ;  /* 0x000005ff01007387 */ /* 0x0003e20000100000 */
[----:B------:R-:W-:-:S02]  /*bf20*/  P2R R52, PR, RZ, 0x40 ;  /* 0x00000040ff347803 */ /* 0x000fc40000000000 */
[----:B------:R-:W-:Y:S01]  /*bf30*/  ISETP.NE.U32.AND P6, PT, R49, 0x1, PT ;  /* 0x000000013100780c */ /* 0x000fe20003fc5070 */
[----:B------:R1:W-:Y:S01]  /*bf40*/  STL.U8 [R1+0x6], RZ ;  /* 0x000006ff01007387 */ /* 0x0003e20000100000 */
[----:B------:R-:W-:Y:S02]  /*bf50*/  LOP3.LUT R42, R42, 0xfffffffe, RZ, 0xc0, !PT ;  /* 0xfffffffe2a2a7812 */ /* 0x000fe400078ec0ff */
[C---:B------:R-:W-:Y:S01]  /*bf60*/  LOP3.LUT P3, RZ, R19.reuse, 0x40, RZ, 0xc0, !PT ;  /* 0x0000004013ff7812 */ /* 0x040fe2000786c0ff */
[----:B------:R1:W-:Y:S01]  /*bf70*/  STL.U8 [R1+0x7], RZ ;  /* 0x000007ff01007387 */ /* 0x0003e20000100000 */
[C---:B------:R-:W-:Y:S02]  /*bf80*/  LOP3.LUT P4, RZ, R19.reuse, 0x20, RZ, 0xc0, !PT ;  /* 0x0000002013ff7812 */ /* 0x040fe4000788c0ff */
[C---:B------:R-:W-:Y:S01]  /*bf90*/  LOP3.LUT P5, RZ, R19.reuse, 0x10, RZ, 0xc0, !PT ;  /* 0x0000001013ff7812 */ /* 0x040fe200078ac0ff */
[----:B------:R1:W-:Y:S01]  /*bfa0*/  STL.U8 [R1+0x8], RZ ;  /* 0x000008ff01007387 */ /* 0x0003e20000100000 */
[----:B------:R-:W-:-:S02]  /*bfb0*/  LOP3.LUT P2, RZ, R19, 0x8, RZ, 0xc0, !PT ;  /* 0x0000000813ff7812 */ /* 0x000fc4000784c0ff */
[C---:B------:R-:W-:Y:S02]  /*bfc0*/  LOP3.LUT P1, RZ, R19.reuse, 0x4, RZ, 0xc0, !PT ;  /* 0x0000000413ff7812 */ /* 0x040fe4000782c0ff */
[----:B------:R-:W-:Y:S02]  /*bfd0*/  @P6 LOP3.LUT R42, R42, 0x1, RZ, 0xfc, !PT ;  /* 0x000000012a2a6812 */ /* 0x000fe400078efcff */
[----:B------:R-:W-:Y:S02]  /*bfe0*/  ISETP.NE.AND P6, PT, R52, RZ, PT ;  /* 0x000000ff3400720c */ /* 0x000fe40003fc5270 */
[----:B------:R-:W-:-:S11]  /*bff0*/  LOP3.LUT P0, RZ, R19, 0x2, RZ, 0xc0, !PT ;  /* 0x0000000213ff7812 */ /* 0x000fd6000780c0ff */
[----:B-1----:R-:W-:Y:S05]  /*c000*/  @!P6 BRA `(.L_x_83) ;  /* 0x00000000000ce947 */ /* 0x002fea0003800000 */
[----:B------:R-:W2:Y:S02]  /*c010*/  LDL.U8 R52, [R1+0x4] ;  /* 0x0000040001347983 */ /* 0x000ea40000100000 */
[----:B--2---:R-:W-:-:S05]  /*c020*/  LOP3.LUT R52, R52, 0x8, RZ, 0xfc, !PT ;  /* 0x0000000834347812 */ /* 0x004fca00078efcff */
[----:B------:R0:W-:Y:S02]  /*c030*/  STL.U8 [R1+0x4], R52 ;  /* 0x0000043401007387 */ /* 0x0001e40000100000 */
.L_x_83:
[----:B------:R-:W-:Y:S05]  /*c040*/  BSYNC.RECONVERGENT B0 ;  /* 0x0000000000007941 */ /* 0x000fea0003800200 */
.L_x_82:
[----:B------:R-:W-:Y:S01]  /*c050*/  LOP3.LUT P6, RZ, R20, 0x400, RZ, 0xc0, !PT ;  /* 0x0000040014ff7812 */ /* 0x000fe200078cc0ff */
[----:B------:R-:W-:Y:S01]  /*c060*/  BSSY.RECONVERGENT B0, `(.L_x_84) ;  /* 0x0000007000007945 */ /* 0x000fe20003800200 */
[----:B------:R-:W-:-:S11]  /*c070*/  LOP3.LUT R42, R42, 0xfffffff7, RZ, 0xc0, !PT ;  /* 0xfffffff72a2a7812 */ /* 0x000fd600078ec0ff */
[----:B------:R-:W-:Y:S01]  /*c080*/  @P6 LOP3.LUT R42, R42, 0x8, RZ, 0xfc, !PT ;  /* 0x000000082a2a6812 */ /* 0x000fe200078efcff */
[----:B------:R-:W-:Y:S06]  /*c090*/  @!P3 BRA `(.L_x_85) ;  /* 0x00000000000cb947 */ /* 0x000fec0003800000 */
[----:B0-----:R-:W2:Y:S02]  /*c0a0*/  LDL.U8 R52, [R1+0x4] ;  /* 0x0000040001347983 */ /* 0x001ea40000100000 */
[----:B--2---:R-:W-:-:S05]  /*c0b0*/  LOP3.LUT R52, R52, 0x4, RZ, 0xfc, !PT ;  /* 0x0000000434347812 */ /* 0x004fca00078efcff */
[----:B------:R1:W-:Y:S02]  /*c0c0*/  STL.U8 [R1+0x4], R52 ;  /* 0x0000043401007387 */ /* 0x0003e40000100000 */
.L_x_85:
[----:B------:R-:W-:Y:S05]  /*c0d0*/  BSYNC.RECONVERGENT B0 ;  /* 0x0000000000007941 */ /* 0x000fea0003800200 */
.L_x_84:
[----:B------:R-:W-:Y:S01]  /*c0e0*/  LOP3.LUT P3, RZ, R20, 0x200, RZ, 0xc0, !PT ;  /* 0x0000020014ff7812 */ /* 0x000fe2000786c0ff */
[----:B------:R-:W-:Y:S01]  /*c0f0*/  BSSY.RECONVERGENT B0, `(.L_x_86) ;  /* 0x0000007000007945 */ /* 0x000fe20003800200 */
[----:B------:R-:W-:-:S11]  /*c100*/  LOP3.LUT R42, R42, 0xfffffffd, RZ, 0xc0, !PT ;  /* 0xfffffffd2a2a7812 */ /* 0x000fd600078ec0ff */
[----:B------:R-:W-:Y:S01]  /*c110*/  @P3 LOP3.LUT R42, R42, 0x2, RZ, 0xfc, !PT ;  /* 0x000000022a2a3812 */ /* 0x000fe200078efcff */
[----:B------:R-:W-:Y:S06]  /*c120*/  @!P4 BRA `(.L_x_87) ;  /* 0x00000000000cc947 */ /* 0x000fec0003800000 */
[----:B01----:R-:W2:Y:S02]  /*c130*/  LDL.U8 R52, [R1+0x4] ;  /* 0x0000040001347983 */ /* 0x003ea40000100000 */
[----:B--2---:R-:W-:-:S05]  /*c140*/  LOP3.LUT R52, R52, 0x2, RZ, 0xfc, !PT ;  /* 0x0000000234347812 */ /* 0x004fca00078efcff */
[----:B------:R2:W-:Y:S02]  /*c150*/  STL.U8 [R1+0x4], R52 ;  /* 0x0000043401007387 */ /* 0x0005e40000100000 */
.L_x_87:
[----:B------:R-:W-:Y:S05]  /*c160*/  BSYNC.RECONVERGENT B0 ;  /* 0x0000000000007941 */ /* 0x000fea0003800200 */
.L_x_86:
[----:B------:R-:W-:Y:S01]  /*c170*/  LOP3.LUT P3, RZ, R20, 0x100, RZ, 0xc0, !PT ;  /* 0x0000010014ff7812 */ /* 0x000fe2000786c0ff */
[----:B------:R-:W-:Y:S01]  /*c180*/  BSSY.RECONVERGENT B0, `(.L_x_88) ;  /* 0x0000007000007945 */ /* 0x000fe20003800200 */
[----:B------:R-:W-:-:S11]  /*c190*/  LOP3.LUT R42, R42, 0xfffffffb, RZ, 0xc0, !PT ;  /* 0xfffffffb2a2a7812 */ /* 0x000fd600078ec0ff */
[----:B------:R-:W-:Y:S01]  /*c1a0*/  @P3 LOP3.LUT R42, R42, 0x4, RZ, 0xfc, !PT ;  /* 0x000000042a2a3812 */ /* 0x000fe200078efcff */
[----:B------:R-:W-:Y:S06]  /*c1b0*/  @!P5 BRA `(.L_x_89) ;  /* 0x00000000000cd947 */ /* 0x000fec0003800000 */
[----:B012---:R-:W2:Y:S02]  /*c1c0*/  LDL.U8 R52, [R1+0x4] ;  /* 0x0000040001347983 */ /* 0x007ea40000100000 */
[----:B--2---:R-:W-:-:S05]  /*c1d0*/  LOP3.LUT R52, R52, 0x1, RZ, 0xfc, !PT ;  /* 0x0000000134347812 */ /* 0x004fca00078efcff */
[----:B------:R3:W-:Y:S02]  /*c1e0*/  STL.U8 [R1+0x4], R52 ;  /* 0x0000043401007387 */ /* 0x0007e40000100000 */
.L_x_89:
[----:B------:R-:W-:Y:S05]  /*c1f0*/  BSYNC.RECONVERGENT B0 ;  /* 0x0000000000007941 */ /* 0x000fea0003800200 */
.L_x_88:
[----:B------:R-:W-:Y:S01]  /*c200*/  BSSY.RECONVERGENT B0, `(.L_x_90) ;  /* 0x0000006000007945 */ /* 0x000fe20003800200 */
[----:B------:R-:W-:-:S03]  /*c210*/  LOP3.LUT P6, RZ, R20, 0x80, RZ, 0xc0, !PT ;  /* 0x0000008014ff7812 */ /* 0x000fc600078cc0ff */
[----:B------:R-:W-:Y:S10]  /*c220*/  @!P2 BRA `(.L_x_91) ;  /* 0x00000000000ca947 */ /* 0x000ff40003800000 */
[----:B0123--:R-:W2:Y:S02]  /*c230*/  LDL.U8 R52, [R1+0x5] ;  /* 0x0000050001347983 */ /* 0x00fea40000100000 */
[----:B--2---:R-:W-:-:S05]  /*c240*/  LOP3.LUT R52, R52, 0x80, RZ, 0xfc, !PT ;  /* 0x0000008034347812 */ /* 0x004fca00078efcff */
[----:B------:R4:W-:Y:S02]  /*c250*/  STL.U8 [R1+0x5], R52 ;  /* 0x0000053401007387 */ /* 0x0009e40000100000 */
.L_x_91:
[----:B------:R-:W-:Y:S05]  /*c260*/  BSYNC.RECONVERGENT B0 ;  /* 0x0000000000007941 */ /* 0x000fea0003800200 */
.L_x_90:
[----:B------:R-:W-:Y:S01]  /*c270*/  BSSY.RECONVERGENT B0, `(.L_x_92) ;  /* 0x0000006000007945 */ /* 0x000fe20003800200 */
[----:B------:R-:W-:-:S03]  /*c280*/  LOP3.LUT P3, RZ, R20, 0x40, RZ, 0xc0, !PT ;  /* 0x0000004014ff7812 */ /* 0x000fc6000786c0ff */
[----:B------:R-:W-:Y:S10]  /*c290*/  @!P1 BRA `(.L_x_93) ;  /* 0x00000000000c9947 */ /* 0x000ff40003800000 */
[----:B01234-:R-:W2:Y:S02]  /*c2a0*/  LDL.U8 R52, [R1+0x5] ;  /* 0x0000050001347983 */ /* 0x01fea40000100000 */
[----:B--2---:R-:W-:-:S05]  /*c2b0*/  LOP3.LUT R52, R52, 0x40, RZ, 0xfc, !PT ;  /* 0x0000004034347812 */ /* 0x004fca00078efcff */
[----:B------:R0:W-:Y:S02]  /*c2c0*/  STL.U8 [R1+0x5], R52 ;  /* 0x0000053401007387 */ /* 0x0001e40000100000 */
.L_x_93:
[----:B------:R-:W-:Y:S05]  /*c2d0*/  BSYNC.RECONVERGENT B0 ;  /* 0x0000000000007941 */ /* 0x000fea0003800200 */
.L_x_92:
[----:B------:R-:W-:Y:S01]  /*c2e0*/  BSSY.RECONVERGENT B0, `(.L_x_94) ;  /* 0x0000006000007945 */ /* 0x000fe20003800200 */
[----:B------:R-:W-:-:S03]  /*c2f0*/  LOP3.LUT P4, RZ, R20, 0x20, RZ, 0xc0, !PT ;  /* 0x0000002014ff7812 */ /* 0x000fc6000788c0ff */
[----:B------:R-:W-:Y:S10]  /*c300*/  @!P0 BRA `(.L_x_95) ;  /* 0x00000000000c8947 */ /* 0x000ff40003800000 */
[----:B01234-:R-:W2:Y:S02]  /*c310*/  LDL.U8 R52, [R1+0x5] ;  /* 0x0000050001347983 */ /* 0x01fea40000100000 */
[----:B--2---:R-:W-:-:S05]  /*c320*/  LOP3.LUT R52, R52, 0x20, RZ, 0xfc, !PT ;  /* 0x0000002034347812 */ /* 0x004fca00078efcff */
[----:B------:R0:W-:Y:S02]  /*c330*/  STL.U8 [R1+0x5], R52 ;  /* 0x0000053401007387 */ /* 0x0001e40000100000 */
.L_x_95:
[----:B------:R-:W-:Y:S05]  /*c340*/  BSYNC.RECONVERGENT B0 ;  /* 0x0000000000007941 */ /* 0x000fea0003800200 */
.L_x_94:
[----:B------:R-:W-:Y:S01]  /*c350*/  ISETP.NE.U32.AND P0, PT, R49, 0x1, PT ;  /* 0x000000013100780c */ /* 0x000fe20003f05070 */
[----:B------:R-:W-:Y:S01]  /*c360*/  BSSY.RECONVERGENT B0, `(.L_x_96) ;  /* 0x0000006000007945 */ /* 0x000fe20003800200 */
[----:B------:R-:W-:-:S11]  /*c370*/  LOP3.LUT P5, RZ, R20, 0x10, RZ, 0xc0, !PT ;  /* 0x0000001014ff7812 */ /* 0x000fd600078ac0ff */
[----:B------:R-:W-:Y:S05]  /*c380*/  @P0 BRA `(.L_x_97) ;  /* 0x00000000000c0947 */ /* 0x000fea0003800000 */
[----:B01234-:R-:W2:Y:S02]  /*c390*/  LDL.U8 R52, [R1+0x5] ;  /* 0x0000050001347983 */ /* 0x01fea40000100000 */
[----:B--2---:R-:W-:-:S05]  /*c3a0*/  LOP3.LUT R52, R52, 0x10, RZ, 0xfc, !PT ;  /* 0x0000001034347812 */ /* 0x004fca00078efcff */
[----:B------:R0:W-:Y:S02]  /*c3b0*/  STL.U8 [R1+0x5], R52 ;  /* 0x0000053401007387 */ /* 0x0001e40000100000 */
.L_x_97:
[----:B------:R-:W-:Y:S05]  /*c3c0*/  BSYNC.RECONVERGENT B0 ;  /* 0x0000000000007941 */ /* 0x000fea0003800200 */
.L_x_96:
[C---:B------:R-:W-:Y:S01]  /*c3d0*/  LOP3.LUT P0, RZ, R20.reuse, 0x400, RZ, 0xc0, !PT ;  /* 0x0000040014ff7812 */ /* 0x040fe2000780c0ff */
[----:B------:R-:W-:Y:S01]  /*c3e0*/  BSSY.RECONVERGENT B0, `(.L_x_98) ;  /* 0x0000006000007945 */ /* 0x000fe20003800200 */
[----:B------:R-:W-:-:S11]  /*c3f0*/  LOP3.LUT P1, RZ, R20, 0x8, RZ, 0xc0, !PT ;  /* 0x0000000814ff7812 */ /* 0x000fd6000782c0ff */
[----:B------:R-:W-:Y:S05]  /*c400*/  @!P0 BRA `(.L_x_99) ;  /* 0x00000000000c8947 */ /* 0x000fea0003800000 */
[----:B01234-:R-:W2:Y:S02]  /*c410*/  LDL.U8 R52, [R1+0x5] ;  /* 0x0000050001347983 */ /* 0x01fea40000100000 */
[----:B--2---:R-:W-:-:S05]  /*c420*/  LOP3.LUT R52, R52, 0x8, RZ, 0xfc, !PT ;  /* 0x0000000834347812 */ /* 0x004fca00078efcff */
[----:B------:R0:W-:Y:S02]  /*c430*/  STL.U8 [R1+0x5], R52 ;  /* 0x0000053401007387 */ /* 0x0001e40000100000 */
.L_x_99:
[----:B------:R-:W-:Y:S05]  /*c440*/  BSYNC.RECONVERGENT B0 ;  /* 0x0000000000007941 */ /* 0x000fea0003800200 */
.L_x_98:
[C---:B------:R-:W-:Y:S01]  /*c450*/  LOP3.LUT P2, RZ, R20.reuse, 0x200, RZ, 0xc0, !PT ;  /* 0x0000020014ff7812 */ /* 0x040fe2000784c0ff */
[----:B------:R-:W-:Y:S01]  /*c460*/  BSSY.RECONVERGENT B0, `(.L_x_100) ;  /* 0x0000006000007945 */ /* 0x000fe20003800200 */
[----:B------:R-:W-:-:S11]  /*c470*/  LOP3.LUT P0, RZ, R20, 0x4, RZ, 0xc0, !PT ;  /* 0x0000000414ff7812 */ /* 0x000fd6000780c0ff */
[----:B------:R-:W-:Y:S05]  /*c480*/  @!P2 BRA `(.L_x_101) ;  /* 0x00000000000ca947 */ /* 0x000fea0003800000 */
[----:B01234-:R-:W2:Y:S02]  /*c490*/  LDL.U8 R52, [R1+0x5] ;  /* 0x0000050001347983 */ /* 0x01fea40000100000 */
[----:B--2---:R-:W-:-:S05]  /*c4a0*/  LOP3.LUT R52, R52, 0x4, RZ, 0xfc, !PT ;  /* 0x0000000434347812 */ /* 0x004fca00078efcff */
[----:B------:R0:W-:Y:S02]  /*c4b0*/  STL.U8 [R1+0x5], R52 ;  /* 0x0000053401007387 */ /* 0x0001e40000100000 */
.L_x_101:
[----:B------:R-:W-:Y:S05]  /*c4c0*/  BSYNC.RECONVERGENT B0 ;  /* 0x0000000000007941 */ /* 0x000fea0003800200 */
.L_x_100:
[----:B------:R-:W-:Y:S01]  /*c4d0*/  P2R R19, PR, RZ, 0x1 ;  /* 0x00000001ff137803 */ /* 0x000fe20000000000 */
[----:B------:R-:W-:Y:S01]  /*c4e0*/  BSSY.RECONVERGENT B0, `(.L_x_102) ;  /* 0x000000b000007945 */ /* 0x000fe20003800200 */
[C---:B------:R-:W-:Y:S02]  /*c4f0*/  LOP3.LUT P2, RZ, R20.reuse, 0x100, RZ, 0xc0, !PT ;  /* 0x0000010014ff7812 */ /* 0x040fe4000784c0ff */
[----:B------:R-:W-:Y:S02]  /*c500*/  LOP3.LUT P0, RZ, R20, 0x2, RZ, 0xc0, !PT ;  /* 0x0000000214ff7812 */ /* 0x000fe4000780c0ff */
[----:B------:R-:W-:Y:S02]  /*c510*/  LOP3.LUT R42, R42, 0xfffffffd, RZ, 0xc0, !PT ;  /* 0xfffffffd2a2a7812 */ /* 0x000fe400078ec0ff */
[----:B------:R-:W-:-:S09]  /*c520*/  LOP3.LUT R49, R20, 0x1, RZ, 0xc0, !PT ;  /* 0x0000000114317812 */ /* 0x000fd200078ec0ff */
[----:B------:R-:W-:Y:S02]  /*c530*/  @P0 LOP3.LUT R42, R42, 0x2, RZ, 0xfc, !PT ;  /* 0x000000022a2a0812 */ /* 0x000fe400078efcff */
[----:B------:R-:W-:Y:S01]  /*c540*/  ISETP.NE.AND P0, PT, R19, RZ, PT ;  /* 0x000000ff1300720c */ /* 0x000fe20003f05270 */
[----:B------:R-:W-:-:S12]  /*c550*/  @!P2 BRA `(.L_x_103) ;  /* 0x00000000000ca947 */ /* 0x000fd80003800000 */
[----:B------:R-:W2:Y:S02]  /*c560*/  LDL.U8 R20, [R1+0x5] ;  /* 0x0000050001147983 */ /* 0x000ea40000100000 */
[----:B--2---:R-:W-:-:S05]  /*c570*/  LOP3.LUT R20, R20, 0x2, RZ, 0xfc, !PT ;  /* 0x0000000214147812 */ /* 0x004fca00078efcff */
[----:B------:R2:W-:Y:S02]  /*c580*/  STL.U8 [R1+0x5], R20 ;  /* 0x0000051401007387 */ /* 0x0005e40000100000 */
.L_x_103:
[----:B------:R-:W-:Y:S05]  /*c590*/  BSYNC.RECONVERGENT B0 ;  /* 0x0000000000007941 */ /* 0x000fea0003800200 */
.L_x_102:
[----:B------:R-:W-:Y:S01]  /*c5a0*/  BSSY.RECONVERGENT B0, `(.L_x_104) ;  /* 0x0000006000007945 */ /* 0x000fe20003800200 */
[----:B------:R-:W-:-:S03]  /*c5b0*/  ISETP.NE.U32.AND P2, PT, R49, 0x1, PT ;  /* 0x000000013100780c */ /* 0x000fc60003f45070 */
[----:B------:R-:W-:Y:S10]  /*c5c0*/  @!P6 BRA `(.L_x_105) ;  /* 0x00000000000ce947 */ /* 0x000ff40003800000 */
[----:B--2---:R-:W2:Y:S02]  /*c5d0*/  LDL.U8 R20, [R1+0x5] ;  /* 0x0000050001147983 */ /* 0x004ea40000100000 */
[----:B--2---:R-:W-:-:S05]  /*c5e0*/  LOP3.LUT R20, R20, 0x1, RZ, 0xfc, !PT ;  /* 0x0000000114147812 */ /* 0x004fca00078efcff */
[----:B------:R2:W-:Y:S02]  /*c5f0*/  STL.U8 [R1+0x5], R20 ;  /* 0x0000051401007387 */ /* 0x0005e40000100000 */
.L_x_105:
[----:B------:R-:W-:Y:S05]  /*c600*/  BSYNC.RECONVERGENT B0 ;  /* 0x0000000000007941 */ /* 0x000fea0003800200 */
.L_x_104:
[----:B------:R-:W-:Y:S01]  /*c610*/  LOP3.LUT P6, RZ, R48, 0x400, RZ, 0xc0, !PT ;  /* 0x0000040030ff7812 */ /* 0x000fe200078cc0ff */
[----:B------:R-:W-:Y:S01]  /*c620*/  BSSY.RECONVERGENT B0, `(.L_x_106) ;  /* 0x0000007000007945 */ /* 0x000fe20003800200 */
[----:B------:R-:W-:-:S11]  /*c630*/  LOP3.LUT R42, R42, 0xffffffef, RZ, 0xc0, !PT ;  /* 0xffffffef2a2a7812 */ /* 0x000fd600078ec0ff */
[----:B------:R-:W-:Y:S01]  /*c640*/  @P6 LOP3.LUT R42, R42, 0x10, RZ, 0xfc, !PT ;  /* 0x000000102a2a6812 */ /* 0x000fe200078efcff */
[----:B------:R-:W-:Y:S06]  /*c650*/  @!P3 BRA `(.L_x_107) ;  /* 0x00000000000cb947 */ /* 0x000fec0003800000 */
[----:B--2---:R-:W2:Y:S02]  /*c660*/  LDL.U8 R20, [R1+0x6] ;  /* 0x0000060001147983 */ /* 0x004ea40000100000 */
[----:B--2---:R-:W-:-:S05]  /*c670*/  LOP3.LUT R20, R20, 0x80, RZ, 0xfc, !PT ;  /* 0x0000008014147812 */ /* 0x004fca00078efcff */
[----:B------:R2:W-:Y:S02]  /*c680*/  STL.U8 [R1+0x6], R20 ;  /* 0x0000061401007387 */ /* 0x0005e40000100000 */
.L_x_107:
[----:B------:R-:W-:Y:S05]  /*c690*/  BSYNC.RECONVERGENT B0 ;  /* 0x0000000000007941 */ /* 0x000fea0003800200 */
.L_x_106:
        /* <DEDUP_REMOVED lines=8> */
.L_x_109:
[----:B------:R-:W-:Y:S05]  /*c720*/  BSYNC.RECONVERGENT B0 ;  /* 0x0000000000007941 */ /* 0x000fea0003800200 */
.L_x_108:
        /* <DEDUP_REMOVED lines=8> */
.L_x_111:
[----:B------:R-:W-:Y:S05]  /*c7b0*/  BSYNC.RECONVERGENT B0 ;  /* 0x0000000000007941 */ /* 0x000fea0003800200 */
.L_x_110:
[----:B------:R-:W-:Y:S01]  /*c7c0*/  BSSY.RECONVERGENT B0, `(.L_x_112) ;  /* 0x0000006000007945 */ /* 0x000fe20003800200 */
[----:B------:R-:W-:-:S03]  /*c7d0*/  LOP3.LUT P6, RZ, R48, 0x80, RZ, 0xc0, !PT ;  /* 0x0000008030ff7812 */ /* 0x000fc600078cc0ff */
[----:B------:R-:W-:Y:S10]  /*c7e0*/  @!P1 BRA `(.L_x_113) ;  /* 0x00000000000c9947 */ /* 0x000ff40003800000 */
[----:B--2---:R-:W2:Y:S02]  /*c7f0*/  LDL.U8 R20, [R1+0x6] ;  /* 0x0000060001147983 */ /* 0x004ea40000100000 */
[----:B--2---:R-:W-:-:S05]  /*c800*/  LOP3.LUT R20, R20, 0x10, RZ, 0xfc, !PT ;  /* 0x0000001014147812 */ /* 0x004fca00078efcff */
[----:B------:R2:W-:Y:S02]  /*c810*/  STL.U8 [R1+0x6], R20 ;  /* 0x0000061401007387 */ /* 0x0005e40000100000 */
.L_x_113:
[----:B------:R-:W-:Y:S05]  /*c820*/  BSYNC.RECONVERGENT B0 ;  /* 0x0000000000007941 */ /* 0x000fea0003800200 */
.L_x_112:
        /* <DEDUP_REMOVED lines=8> */
.L_x_115:
[----:B------:R-:W-:Y:S05]  /*c8b0*/  BSYNC.RECONVERGENT B0 ;  /* 0x0000000000007941 */ /* 0x000fea0003800200 */
.L_x_114:
[----:B------:R-:W-:Y:S01]  /*c8c0*/  LOP3.LUT P1, RZ, R42, 0x2, RZ, 0xc0, !PT ;  /* 0x000000022aff7812 */ /* 0x000fe2000782c0ff */
[----:B------:R-:W-:Y:S01]  /*c8d0*/  BSSY.RECONVERGENT B0, `(.L_x_116) ;  /* 0x0000006000007945 */ /* 0x000fe20003800200 */
[----:B------:R-:W-:-:S11]  /*c8e0*/  LOP3.LUT P0, RZ, R48, 0x20, RZ, 0xc0, !PT ;  /* 0x0000002030ff7812 */ /* 0x000fd6000780c0ff */
[----:B------:R-:W-:Y:S05]  /*c8f0*/  @!P1 BRA `(.L_x_117) ;  /* 0x00000000000c9947 */ /* 0x000fea0003800000 */
[----:B--2---:R-:W2:Y:S02]  /*c900*/  LDL.U8 R20, [R1+0x6] ;  /* 0x0000060001147983 */ /* 0x004ea40000100000 */
[----:B--2---:R-:W-:-:S05]  /*c910*/  LOP3.LUT R20, R20, 0x4, RZ, 0xfc, !PT ;  /* 0x0000000414147812 */ /* 0x004fca00078efcff */
[----:B------:R2:W-:Y:S02]  /*c920*/  STL.U8 [R1+0x6], R20 ;  /* 0x0000061401007387 */ /* 0x0005e40000100000 */
.L_x_117:
[----:B------:R-:W-:Y:S05]  /*c930*/  BSYNC.RECONVERGENT B0 ;  /* 0x0000000000007941 */ /* 0x000fea0003800200 */
.L_x_116:
[----:B------:R-:W-:Y:S01]  /*c940*/  BSSY.RECONVERGENT B0, `(.L_x_118) ;  /* 0x0000006000007945 */ /* 0x000fe20003800200 */
[----:B------:R-:W-:-:S03]  /*c950*/  LOP3.LUT P1, RZ, R48, 0x10, RZ, 0xc0, !PT ;  /* 0x0000001030ff7812 */ /* 0x000fc6000782c0ff */
[----:B------:R-:W-:Y:S10]  /*c960*/  @P2 BRA `(.L_x_119) ;  /* 0x00000000000c2947 */ /* 0x000ff40003800000 */
[----:B--2---:R-:W2:Y:S02]  /*c970*/  LDL.U8 R20, [R1+0x6] ;  /* 0x0000060001147983 */ /* 0x004ea40000100000 */
[----:B--2---:R-:W-:-:S05]  /*c980*/  LOP3.LUT R20, R20, 0x2, RZ, 0xfc, !PT ;  /* 0x0000000214147812 */ /* 0x004fca00078efcff */
[----:B------:R2:W-:Y:S02]  /*c990*/  STL.U8 [R1+0x6], R20 ;  /* 0x0000061401007387 */ /* 0x0005e40000100000 */
.L_x_119:
[----:B------:R-:W-:Y:S05]  /*c9a0*/  BSYNC.RECONVERGENT B0 ;  /* 0x0000000000007941 */ /* 0x000fea0003800200 */
.L_x_118:
[C---:B------:R-:W-:Y:S01]  /*c9b0*/  LOP3.LUT P3, RZ, R48.reuse, 0x400, RZ, 0xc0, !PT ;  /* 0x0000040030ff7812 */ /* 0x040fe2000786c0ff */
[----:B------:R-:W-:Y:S01]  /*c9c0*/  BSSY.RECONVERGENT B0, `(.L_x_120) ;  /* 0x0000006000007945 */ /* 0x000fe20003800200 */
[----:B------:R-:W-:-:S11]  /*c9d0*/  LOP3.LUT P2, RZ, R48, 0x8, RZ, 0xc0, !PT ;  /* 0x0000000830ff7812 */ /* 0x000fd6000784c0ff */
[----:B------:R-:W-:Y:S05]  /*c9e0*/  @!P3 BRA `(.L_x_121) ;  /* 0x00000000000cb947 */ /* 0x000fea0003800000 */
[----:B--2---:R-:W2:Y:S02]  /*c9f0*/  LDL.U8 R20, [R1+0x6] ;  /* 0x0000060001147983 */ /* 0x004ea40000100000 */
[----:B--2---:R-:W-:-:S05]  /*ca00*/  LOP3.LUT R20, R20, 0x1, RZ, 0xfc, !PT ;  /* 0x0000000114147812 */ /* 0x004fca00078efcff */
[----:B------:R2:W-:Y:S02]  /*ca10*/  STL.U8 [R1+0x6], R20 ;  /* 0x0000061401007387 */ /* 0x0005e40000100000 */
.L_x_121:
[----:B------:R-:W-:Y:S05]  /*ca20*/  BSYNC.RECONVERGENT B0 ;  /* 0x0000000000007941 */ /* 0x000fea0003800200 */
.L_x_120:
[C---:B------:R-:W-:Y:S01]  /*ca30*/  LOP3.LUT P4, RZ, R48.reuse, 0x200, RZ, 0xc0, !PT ;  /* 0x0000020030ff7812 */ /* 0x040fe2000788c0ff */
[----:B------:R-:W-:Y:S01]  /*ca40*/  BSSY.RECONVERGENT B0, `(.L_x_122) ;  /* 0x0000006000007945 */ /* 0x000fe20003800200 */
[----:B------:R-:W-:-:S11]  /*ca50*/  LOP3.LUT P3, RZ, R48, 0x4, RZ, 0xc0, !PT ;  /* 0x0000000430ff7812 */ /* 0x000fd6000786c0ff */
[----:B------:R-:W-:Y:S05]  /*ca60*/  @!P4 BRA `(.L_x_123) ;  /* 0x00000000000cc947 */ /* 0x000fea0003800000 */
[----:B--2---:R-:W2:Y:S02]  /*ca70*/  LDL.U8 R20, [R1+0x7] ;  /* 0x0000070001147983 */ /* 0x004ea40000100000 */
[----:B--2---:R-:W-:-:S05]  /*ca80*/  LOP3.LUT R20, R20, 0x80, RZ, 0xfc, !PT ;  /* 0x0000008014147812 */ /* 0x004fca00078efcff */
[----:B------:R2:W-:Y:S02]  /*ca90*/  STL.U8 [R1+0x7], R20 ;  /* 0x0000071401007387 */ /* 0x0005e40000100000 */
.L_x_123:
[----:B------:R-:W-:Y:S05]  /*caa0*/  BSYNC.RECONVERGENT B0 ;  /* 0x0000000000007941 */ /* 0x000fea0003800200 */
.L_x_122:
[C---:B------:R-:W-:Y:S01]  /*cab0*/  LOP3.LUT P5, RZ, R48.reuse, 0x100, RZ, 0xc0, !PT ;  /* 0x0000010030ff7812 */ /* 0x040fe200078ac0ff */
[----:B------:R-:W-:Y:S01]  /*cac0*/  BSSY.RECONVERGENT B0, `(.L_x_124) ;  /* 0x0000007000007945 */ /* 0x000fe20003800200 */
[C---:B------:R-:W-:Y:S02]  /*cad0*/  LOP3.LUT R19, R48.reuse, 0x1, RZ, 0xc0, !PT ;  /* 0x0000000130137812 */ /* 0x040fe400078ec0ff */
[----:B------:R-:W-:-:S09]  /*cae0*/  LOP3.LUT P4, RZ, R48, 0x2, RZ, 0xc0, !PT ;  /* 0x0000000230ff7812 */ /* 0x000fd2000788c0ff */
[----:B------:R-:W-:Y:S05]  /*caf0*/  @!P5 BRA `(.L_x_125) ;  /* 0x00000000000cd947 */ /* 0x000fea0003800000 */
[----:B--2---:R-:W2:Y:S02]  /*cb00*/  LDL.U8 R20, [R1+0x7] ;  /* 0x0000070001147983 */ /* 0x004ea40000100000 */
[----:B--2---:R-:W-:-:S05]  /*cb10*/  LOP3.LUT R20, R20, 0x40, RZ, 0xfc, !PT ;  /* 0x0000004014147812 */ /* 0x004fca00078efcff */
[----:B------:R2:W-:Y:S02]  /*cb20*/  STL.U8 [R1+0x7], R20 ;  /* 0x0000071401007387 */ /* 0x0005e40000100000 */
.L_x_125:
[----:B------:R-:W-:Y:S05]  /*cb30*/  BSYNC.RECONVERGENT B0 ;  /* 0x0000000000007941 */ /* 0x000fea0003800200 */
.L_x_124:
[----:B------:R-:W-:Y:S01]  /*cb40*/  BSSY.RECONVERGENT B0, `(.L_x_126) ;  /* 0x0000006000007945 */ /* 0x000fe20003800200 */
[----:B------:R-:W-:-:S03]  /*cb50*/  ISETP.NE.U32.AND P5, PT, R19, 0x1, PT ;  /* 0x000000011300780c */ /* 0x000fc60003fa5070 */
[----:B------:R-:W-:Y:S10]  /*cb60*/  @!P6 BRA `(.L_x_127) ;  /* 0x00000000000ce947 */ /* 0x000ff40003800000 */
[----:B--2---:R-:W2:Y:S02]  /*cb70*/  LDL.U8 R20, [R1+0x7] ;  /* 0x0000070001147983 */ /* 0x004ea40000100000 */
[----:B--2---:R-:W-:-:S05]  /*cb80*/  LOP3.LUT R20, R20, 0x20, RZ, 0xfc, !PT ;  /* 0x0000002014147812 */ /* 0x004fca00078efcff */
[----:B------:R2:W-:Y:S02]  /*cb90*/  STL.U8 [R1+0x7], R20 ;  /* 0x0000071401007387 */ /* 0x0005e40000100000 */
.L_x_127:
[----:B------:R-:W-:Y:S05]  /*cba0*/  BSYNC.RECONVERGENT B0 ;  /* 0x0000000000007941 */ /* 0x000fea0003800200 */
.L_x_126:
        /* <DEDUP_REMOVED lines=8> */
[----:B--2---:R-:W2:Y:S02]  /*cc30*/  LDL.U8 R20, [R1+0x7] ;  /* 0x0000070001147983 */ /* 0x004ea40000100000 */
[----:B--2---:R-:W-:-:S05]  /*cc40*/  LOP3.LUT R20, R20, 0x10, RZ, 0xfc, !PT ;  /* 0x0000001014147812 */ /* 0x004fca00078efcff */
[----:B------:R2:W-:Y:S02]  /*cc50*/  STL.U8 [R1+0x7], R20 ;  /* 0x0000071401007387 */ /* 0x0005e40000100000 */
.L_x_129:
[----:B------:R-:W-:Y:S05]  /*cc60*/  BSYNC.RECONVERGENT B0 ;  /* 0x0000000000007941 */ /* 0x000fea0003800200 */
.L_x_128:
[----:B------:R-:W-:Y:S01]  /*cc70*/  BSSY.RECONVERGENT B0, `(.L_x_130) ;  /* 0x0000006000007945 */ /* 0x000fe20003800200 */
[----:B------:R-:W-:-:S03]  /*cc80*/  LOP3.LUT P6, RZ, R17, 0x200, RZ, 0xc0, !PT ;  /* 0x0000020011ff7812 */ /* 0x000fc600078cc0ff */
[----:B------:R-:W-:Y:S10]  /*cc90*/  @!P0 BRA `(.L_x_131) ;  /* 0x00000000000c8947 */ /* 0x000ff40003800000 */
[----:B--2---:R-:W2:Y:S02]  /*cca0*/  LDL.U8 R20, [R1+0x7] ;  /* 0x0000070001147983 */ /* 0x004ea40000100000 */
[----:B--2---:R-:W-:-:S05]  /*ccb0*/  LOP3.LUT R20, R20, 0x8, RZ, 0xfc, !PT ;  /* 0x0000000814147812 */ /* 0x004fca00078efcff */
[----:B------:R2:W-:Y:S02]  /*ccc0*/  STL.U8 [R1+0x7], R20 ;  /* 0x0000071401007387 */ /* 0x0005e40000100000 */
.L_x_131:
[----:B------:R-:W-:Y:S05]  /*ccd0*/  BSYNC.RECONVERGENT B0 ;  /* 0x0000000000007941 */ /* 0x000fea0003800200 */
.L_x_130:
[----:B------:R-:W-:Y:S01]  /*cce0*/  BSSY.RECONVERGENT B0, `(.L_x_132) ;  /* 0x0000006000007945 */ /* 0x000fe20003800200 */
[----:B------:R-:W-:-:S03]  /*ccf0*/  LOP3.LUT P0, RZ, R17, 0x100, RZ, 0xc0, !PT ;  /* 0x0000010011ff7812 */ /* 0x000fc6000780c0ff */
[----:B------:R-:W-:Y:S10]  /*cd00*/  @!P1 BRA `(.L_x_133) ;  /* 0x00000000000c9947 */ /* 0x000ff40003800000 */
[----:B--2---:R-:W2:Y:S02]  /*cd10*/  LDL.U8 R20, [R1+0x7] ;  /* 0x0000070001147983 */ /* 0x004ea40000100000 */
[----:B--2---:R-:W-:-:S05]  /*cd20*/  LOP3.LUT R20, R20, 0x4, RZ, 0xfc, !PT ;  /* 0x0000000414147812 */ /* 0x004fca00078efcff */
[----:B------:R2:W-:Y:S02]  /*cd30*/  STL.U8 [R1+0x7], R20 ;  /* 0x0000071401007387 */ /* 0x0005e40000100000 */
.L_x_133:
[----:B------:R-:W-:Y:S05]  /*cd40*/  BSYNC.RECONVERGENT B0 ;  /* 0x0000000000007941 */ /* 0x000fea0003800200 */
.L_x_132:
[----:B------:R-:W-:Y:S04]  /*cd50*/  BSSY.RECONVERGENT B0, `(.L_x_134) ;  /* 0x0000005000007945 */ /* 0x000fe80003800200 */
[----:B------:R-:W-:Y:S05]  /*cd60*/  @!P2 BRA `(.L_x_135) ;  /* 0x00000000000ca947 */ /* 0x000fea0003800000 */
[----:B--2---:R-:W2:Y:S02]  /*cd70*/  LDL.U8 R20, [R1+0x7] ;  /* 0x0000070001147983 */ /* 0x004ea40000100000 */
[----:B--2---:R-:W-:-:S05]  /*cd80*/  LOP3.LUT R20, R20, 0x2, RZ, 0xfc, !PT ;  /* 0x0000000214147812 */ /* 0x004fca00078efcff */
[----:B------:R2:W-:Y:S02]  /*cd90*/  STL.U8 [R1+0x7], R20 ;  /* 0x0000071401007387 */ /* 0x0005e40000100000 */
.L_x_135:
[----:B------:R-:W-:Y:S05]  /*cda0*/  BSYNC.RECONVERGENT B0 ;  /* 0x0000000000007941 */ /* 0x000fea0003800200 */
.L_x_134:
[----:B------:R-:W-:Y:S04]  /*cdb0*/  BSSY.RECONVERGENT B0, `(.L_x_136) ;  /* 0x0000005000007945 */ /* 0x000fe80003800200 */
[----:B------:R-:W-:Y:S05]  /*cdc0*/  @!P3 BRA `(.L_x_137) ;  /* 0x00000000000cb947 */ /* 0x000fea0003800000 */
[----:B--2---:R-:W2:Y:S02]  /*cdd0*/  LDL.U8 R20, [R1+0x7] ;  /* 0x0000070001147983 */ /* 0x004ea40000100000 */
[----:B--2---:R-:W-:-:S05]  /*cde0*/  LOP3.LUT R20, R20, 0x1, RZ, 0xfc, !PT ;  /* 0x0000000114147812 */ /* 0x004fca00078efcff */
[----:B------:R2:W-:Y:S02]  /*cdf0*/  STL.U8 [R1+0x7], R20 ;  /* 0x0000071401007387 */ /* 0x0005e40000100000 */
.L_x_137:
[----:B------:R-:W-:Y:S05]  /*ce00*/  BSYNC.RECONVERGENT B0 ;  /* 0x0000000000007941 */ /* 0x000fea0003800200 */
.L_x_136:
[----:B------:R-:W-:Y:S04]  /*ce10*/  BSSY.RECONVERGENT B0, `(.L_x_138) ;  /* 0x0000005000007945 */ /* 0x000fe80003800200 */
[----:B------:R-:W-:Y:S05]  /*ce20*/  @!P4 BRA `(.L_x_139) ;  /* 0x00000000000cc947 */ /* 0x000fea0003800000 */
[----:B--2---:R-:W2:Y:S02]  /*ce30*/  LDL.U8 R20, [R1+0x8] ;  /* 0x0000080001147983 */ /* 0x004ea40000100000 */
[----:B--2---:R-:W-:-:S05]  /*ce40*/  LOP3.LUT R20, R20, 0x80, RZ, 0xfc, !PT ;  /* 0x0000008014147812 */ /* 0x004fca00078efcff */
[----:B------:R2:W-:Y:S02]  /*ce50*/  STL.U8 [R1+0x8], R20 ;  /* 0x0000081401007387 */ /* 0x0005e40000100000 */
.L_x_139:
[----:B------:R-:W-:Y:S05]  /*ce60*/  BSYNC.RECONVERGENT B0 ;  /* 0x0000000000007941 */ /* 0x000fea0003800200 */
.L_x_138:
[----:B------:R-:W-:Y:S04]  /*ce70*/  BSSY.RECONVERGENT B0, `(.L_x_140) ;  /* 0x0000005000007945 */ /* 0x000fe80003800200 */
[----:B------:R-:W-:Y:S05]  /*ce80*/  @P5 BRA `(.L_x_141) ;  /* 0x00000000000c5947 */ /* 0x000fea0003800000 */
[----:B--2---:R-:W2:Y:S02]  /*ce90*/  LDL.U8 R20, [R1+0x8] ;  /* 0x0000080001147983 */ /* 0x004ea40000100000 */
[----:B--2---:R-:W-:-:S05]  /*cea0*/  LOP3.LUT R20, R20, 0x40, RZ, 0xfc, !PT ;  /* 0x0000004014147812 */ /* 0x004fca00078efcff */
[----:B------:R2:W-:Y:S02]  /*ceb0*/  STL.U8 [R1+0x8], R20 ;  /* 0x0000081401007387 */ /* 0x0005e40000100000 */
.L_x_141:
[----:B------:R-:W-:Y:S05]  /*cec0*/  BSYNC.RECONVERGENT B0 ;  /* 0x0000000000007941 */ /* 0x000fea0003800200 */
.L_x_140:
[----:B------:R-:W-:Y:S01]  /*ced0*/  LOP3.LUT P1, RZ, R17, 0x400, RZ, 0xc0, !PT ;  /* 0x0000040011ff7812 */ /* 0x000fe2000782c0ff */
[----:B------:R-:W-:-:S12]  /*cee0*/  BSSY.RECONVERGENT B0, `(.L_x_142) ;  /* 0x0000005000007945 */ /* 0x000fd80003800200 */
[----:B------:R-:W-:Y:S05]  /*cef0*/  @!P1 BRA `(.L_x_143) ;  /* 0x00000000000c9947 */ /* 0x000fea0003800000 */
[----:B--2---:R-:W2:Y:S02]  /*cf00*/  LDL.U8 R20, [R1+0x8] ;  /* 0x0000080001147983 */ /* 0x004ea40000100000 */
[----:B--2---:R-:W-:-:S05]  /*cf10*/  LOP3.LUT R20, R20, 0x20, RZ, 0xfc, !PT ;  /* 0x0000002014147812 */ /* 0x004fca00078efcff */
[----:B------:R2:W-:Y:S02]  /*cf20*/  STL.U8 [R1+0x8], R20 ;  /* 0x0000081401007387 */ /* 0x0005e40000100000 */
.L_x_143:
[----:B------:R-:W-:Y:S05]  /*cf30*/  BSYNC.RECONVERGENT B0 ;  /* 0x0000000000007941 */ /* 0x000fea0003800200 */
.L_x_142:
[----:B------:R-:W-:Y:S04]  /*cf40*/  BSSY.RECONVERGENT B0, `(.L_x_144) ;  /* 0x0000005000007945 */ /* 0x000fe80003800200 */
[----:B------:R-:W-:Y:S05]  /*cf50*/  @!P6 BRA `(.L_x_145) ;  /* 0x00000000000ce947 */ /* 0x000fea0003800000 */
[----:B--2---:R-:W2:Y:S02]  /*cf60*/  LDL.U8 R20, [R1+0x8] ;  /* 0x0000080001147983 */ /* 0x004ea40000100000 */
[----:B--2---:R-:W-:-:S05]  /*cf70*/  LOP3.LUT R20, R20, 0x10, RZ, 0xfc, !PT ;  /* 0x0000001014147812 */ /* 0x004fca00078efcff */
[----:B------:R2:W-:Y:S02]  /*cf80*/  STL.U8 [R1+0x8], R20 ;  /* 0x0000081401007387 */ /* 0x0005e40000100000 */
.L_x_145:
[----:B------:R-:W-:Y:S05]  /*cf90*/  BSYNC.RECONVERGENT B0 ;  /* 0x0000000000007941 */ /* 0x000fea0003800200 */
.L_x_144:
[----:B------:R-:W-:Y:S04]  /*cfa0*/  BSSY.RECONVERGENT B0, `(.L_x_146) ;  /* 0x0000005000007945 */ /* 0x000fe80003800200 */
[----:B------:R-:W-:Y:S05]  /*cfb0*/  @!P0 BRA `(.L_x_147) ;  /* 0x00000000000c8947 */ /* 0x000fea0003800000 */
[----:B--2---:R-:W2:Y:S02]  /*cfc0*/  LDL.U8 R20, [R1+0x8] ;  /* 0x0000080001147983 */ /* 0x004ea40000100000 */
[----:B--2---:R-:W-:-:S05]  /*cfd0*/  LOP3.LUT R20, R20, 0x8, RZ, 0xfc, !PT ;  /* 0x0000000814147812 */ /* 0x004fca00078efcff */
[----:B------:R2:W-:Y:S02]  /*cfe0*/  STL.U8 [R1+0x8], R20 ;  /* 0x0000081401007387 */ /* 0x0005e40000100000 */
.L_x_147:
[----:B------:R-:W-:Y:S05]  /*cff0*/  BSYNC.RECONVERGENT B0 ;  /* 0x0000000000007941 */ /* 0x000fea0003800200 */
.L_x_146:
[----:B------:R0:W5:Y:S04]  /*d000*/  LDL.U8 R49, [R1+0x4] ;  /* 0x0000040001317983 */ /* 0x0001680000100000 */
[----:B--2---:R2:W5:Y:S04]  /*d010*/  LDL.U8 R20, [R1+0x5] ;  /* 0x0000050001147983 */ /* 0x0045680000100000 */
[----:B------:R2:W5:Y:S01]  /*d020*/  LDL.U8 R19, [R1+0x6] ;  /* 0x0000060001137983 */ /* 0x0005620000100000 */
[C---:B------:R-:W-:Y:S01]  /*d030*/  LOP3.LUT P6, RZ, R17.reuse, 0x80, RZ, 0xc0, !PT ;  /* 0x0000008011ff7812 */ /* 0x040fe200078cc0ff */
[----:B------:R-:W-:Y:S01]  /*d040*/  BSSY.RECONVERGENT B0, `(.L_x_148) ;  /* 0x0000015000007945 */ /* 0x000fe20003800200 */
[----:B------:R-:W-:Y:S01]  /*d050*/  LOP3.LUT R48, R17, 0x1, RZ, 0xc0, !PT ;  /* 0x0000000111307812 */ /* 0x000fe200078ec0ff */
[----:B------:R2:W-:Y:S01]  /*d060*/  STL.U8 [R1+0x9], RZ ;  /* 0x000009ff01007387 */ /* 0x0005e20000100000 */
[----:B01-34-:R-:W-:-:S02]  /*d070*/  P2R R52, PR, RZ, 0x40 ;  /* 0x00000040ff347803 */ /* 0x01bfc40000000000 */
        /* <DEDUP_REMOVED lines=13> */
[----:B--2---:R-:W-:Y:S05]  /*d150*/  @!P6 BRA `(.L_x_149) ;  /* 0x00000000000ce947 */ /* 0x004fea0003800000 */
[----:B------:R-:W2:Y:S02]  /*d160*/  LDL.U8 R52, [R1+0x8] ;  /* 0x0000080001347983 */ /* 0x000ea40000100000 */
[----:B--2---:R-:W-:-:S05]  /*d170*/  LOP3.LUT R52, R52, 0x4, RZ, 0xfc, !PT ;  /* 0x0000000434347812 */ /* 0x004fca00078efcff */
[----:B------:R0:W-:Y:S02]  /*d180*/  STL.U8 [R1+0x8], R52 ;  /* 0x0000083401007387 */ /* 0x0001e40000100000 */
.L_x_149:
[----:B------:R-:W-:Y:S05]  /*d190*/  BSYNC.RECONVERGENT B0 ;  /* 0x0000000000007941 */ /* 0x000fea0003800200 */
.L_x_148:
        /* <DEDUP_REMOVED lines=8> */
.L_x_151:
[----:B------:R-:W-:Y:S05]  /*d220*/  BSYNC.RECONVERGENT B0 ;  /* 0x0000000000007941 */ /* 0x000fea0003800200 */
.L_x_150:
        /* <DEDUP_REMOVED lines=8> */
.L_x_153:
[----:B------:R-:W-:Y:S05]  /*d2b0*/  BSYNC.RECONVERGENT B0 ;  /* 0x0000000000007941 */ /* 0x000fea0003800200 */
.L_x_152:
        /* <DEDUP_REMOVED lines=8> */
.L_x_155:
[----:B------:R-:W-:Y:S05]  /*d340*/  BSYNC.RECONVERGENT B0 ;  /* 0x0000000000007941 */ /* 0x000fea0003800200 */
.L_x_154:
[----:B------:R-:W-:Y:S01]  /*d350*/  BSSY.RECONVERGENT B0, `(.L_x_156) ;  /* 0x0000006000007945 */ /* 0x000fe20003800200 */
[----:B------:R-:W-:-:S03]  /*d360*/  LOP3.LUT P6, RZ, R18, 0x80, RZ, 0xc0, !PT ;  /* 0x0000008012ff7812 */ /* 0x000fc600078cc0ff */
[----:B------:R-:W-:Y:S10]  /*d370*/  @!P2 BRA `(.L_x_157) ;  /* 0x00000000000ca947 */ /* 0x000ff40003800000 */
[----:B0123--:R-:W2:Y:S02]  /*d380*/  LDL.U8 R52, [R1+0x9] ;  /* 0x0000090001347983 */ /* 0x00fea40000100000 */
[----:B--2---:R-:W-:-:S05]  /*d390*/  LOP3.LUT R52, R52, 0x40, RZ, 0xfc, !PT ;  /* 0x0000004034347812 */ /* 0x004fca00078efcff */
[----:B------:R4:W-:Y:S02]  /*d3a0*/  STL.U8 [R1+0x9], R52 ;  /* 0x0000093401007387 */ /* 0x0009e40000100000 */
.L_x_157:
[----:B------:R-:W-:Y:S05]  /*d3b0*/  BSYNC.RECONVERGENT B0 ;  /* 0x0000000000007941 */ /* 0x000fea0003800200 */
.L_x_156:
[----:B------:R-:W-:Y:S01]  /*d3c0*/  BSSY.RECONVERGENT B0, `(.L_x_158) ;  /* 0x0000006000007945 */ /* 0x000fe20003800200 */
[----:B------:R-:W-:-:S03]  /*d3d0*/  LOP3.LUT P3, RZ, R18, 0x40, RZ, 0xc0, !PT ;  /* 0x0000004012ff7812 */ /* 0x000fc6000786c0ff */
[----:B------:R-:W-:Y:S10]  /*d3e0*/  @!P1 BRA `(.L_x_159) ;  /* 0x00000000000c9947 */ /* 0x000ff40003800000 */
[----:B01234-:R-:W2:Y:S02]  /*d3f0*/  LDL.U8 R52, [R1+0x9] ;  /* 0x0000090001347983 */ /* 0x01fea40000100000 */
[----:B--2---:R-:W-:-:S05]  /*d400*/  LOP3.LUT R52, R52, 0x20, RZ, 0xfc, !PT ;  /* 0x0000002034347812 */ /* 0x004fca00078efcff */
[----:B------:R0:W-:Y:S02]  /*d410*/  STL.U8 [R1+0x9], R52 ;  /* 0x0000093401007387 */ /* 0x0001e40000100000 */
.L_x_159:
[----:B------:R-:W-:Y:S05]  /*d420*/  BSYNC.RECONVERGENT B0 ;  /* 0x0000000000007941 */ /* 0x000fea0003800200 */
.L_x_158:
[----:B------:R-:W-:Y:S01]  /*d430*/  BSSY.RECONVERGENT B0, `(.L_x_160) ;  /* 0x0000006000007945 */ /* 0x000fe20003800200 */
[----:B------:R-:W-:-:S03]  /*d440*/  LOP3.LUT P4, RZ, R18, 0x20, RZ, 0xc0, !PT ;  /* 0x0000002012ff7812 */ /* 0x000fc6000788c0ff */
[----:B------:R-:W-:Y:S10]  /*d450*/  @!P0 BRA `(.L_x_161) ;  /* 0x00000000000c8947 */ /* 0x000ff40003800000 */
[----:B01234-:R-:W2:Y:S02]  /*d460*/  LDL.U8 R52, [R1+0x9] ;  /* 0x0000090001347983 */ /* 0x01fea40000100000 */
[----:B--2---:R-:W-:-:S05]  /*d470*/  LOP3.LUT R52, R52, 0x10, RZ, 0xfc, !PT ;  /* 0x0000001034347812 */ /* 0x004fca00078efcff */
[----:B------:R0:W-:Y:S02]  /*d480*/  STL.U8 [R1+0x9], R52 ;  /* 0x0000093401007387 */ /* 0x0001e40000100000 */
.L_x_161:
[----:B------:R-:W-:Y:S05]  /*d490*/  BSYNC.RECONVERGENT B0 ;  /* 0x0000000000007941 */ /* 0x000fea0003800200 */
.L_x_160:
[----:B------:R-:W-:Y:S01]  /*d4a0*/  ISETP.NE.U32.AND P0, PT, R48, 0x1, PT ;  /* 0x000000013000780c */ /* 0x000fe20003f05070 */
[----:B------:R-:W-:Y:S01]  /*d4b0*/  BSSY.RECONVERGENT B0, `(.L_x_162) ;  /* 0x0000006000007945 */ /* 0x000fe20003800200 */
[----:B------:R-:W-:-:S11]  /*d4c0*/  LOP3.LUT P5, RZ, R18, 0x10, RZ, 0xc0, !PT ;  /* 0x0000001012ff7812 */ /* 0x000fd600078ac0ff */
[----:B------:R-:W-:Y:S05]  /*d4d0*/  @P0 BRA `(.L_x_163) ;  /* 0x00000000000c0947 */ /* 0x000fea0003800000 */
[----:B------:R-:W2:Y:S02]  /*d4e0*/  LDL.U8 R48, [R1+0x9] ;  /* 0x0000090001307983 */ /* 0x000ea40000100000 */
[----:B--2---:R-:W-:-:S05]  /*d4f0*/  LOP3.LUT R48, R48, 0x8, RZ, 0xfc, !PT ;  /* 0x0000000830307812 */ /* 0x004fca00078efcff */
[----:B------:R2:W-:Y:S02]  /*d500*/  STL.U8 [R1+0x9], R48 ;  /* 0x0000093001007387 */ /* 0x0005e40000100000 */
.L_x_163:
[----:B------:R-:W-:Y:S05]  /*d510*/  BSYNC.RECONVERGENT B0 ;  /* 0x0000000000007941 */ /* 0x000fea0003800200 */
.L_x_162:
[C---:B------:R-:W-:Y:S01]  /*d520*/  LOP3.LUT P0, RZ, R18.reuse, 0x400, RZ, 0xc0, !PT ;  /* 0x0000040012ff7812 */ /* 0x040fe2000780c0ff */
[----:B------:R-:W-:Y:S01]  /*d530*/  BSSY.RECONVERGENT B0, `(.L_x_164) ;  /* 0x0000006000007945 */ /* 0x000fe20003800200 */
[----:B------:R-:W-:-:S11]  /*d540*/  LOP3.LUT P1, RZ, R18, 0x8, RZ, 0xc0, !PT ;  /* 0x0000000812ff7812 */ /* 0x000fd6000782c0ff */
[----:B------:R-:W-:Y:S05]  /*d550*/  @!P0 BRA `(.L_x_165) ;  /* 0x00000000000c8947 */ /* 0x000fea0003800000 */
[----:B--2---:R-:W2:Y:S02]  /*d560*/  LDL.U8 R48, [R1+0x9] ;  /* 0x0000090001307983 */ /* 0x004ea40000100000 */
[----:B--2---:R-:W-:-:S05]  /*d570*/  LOP3.LUT R48, R48, 0x4, RZ, 0xfc, !PT ;  /* 0x0000000430307812 */ /* 0x004fca00078efcff */
[----:B------:R2:W-:Y:S02]  /*d580*/  STL.U8 [R1+0x9], R48 ;  /* 0x0000093001007387 */ /* 0x0005e40000100000 */
.L_x_165:
[----:B------:R-:W-:Y:S05]  /*d590*/  BSYNC.RECONVERGENT B0 ;  /* 0x0000000000007941 */ /* 0x000fea0003800200 */
.L_x_164:
[C---:B------:R-:W-:Y:S01]  /*d5a0*/  LOP3.LUT P2, RZ, R18.reuse, 0x200, RZ, 0xc0, !PT ;  /* 0x0000020012ff7812 */ /* 0x040fe2000784c0ff */
[----:B------:R-:W-:Y:S01]  /*d5b0*/  BSSY.RECONVERGENT B0, `(.L_x_166) ;  /* 0x0000006000007945 */ /* 0x000fe20003800200 */
[----:B------:R-:W-:-:S11]  /*d5c0*/  LOP3.LUT P0, RZ, R18, 0x4, RZ, 0xc0, !PT ;  /* 0x0000000412ff7812 */ /* 0x000fd6000780c0ff */
[----:B------:R-:W-:Y:S05]  /*d5d0*/  @!P2 BRA `(.L_x_167) ;  /* 0x00000000000ca947 */ /* 0x000fea0003800000 */
[----:B--2---:R-:W2:Y:S02]  /*d5e0*/  LDL.U8 R48, [R1+0x9] ;  /* 0x0000090001307983 */ /* 0x004ea40000100000 */
[----:B--2---:R-:W-:-:S05]  /*d5f0*/  LOP3.LUT R48, R48, 0x2, RZ, 0xfc, !PT ;  /* 0x0000000230307812 */ /* 0x004fca00078efcff */
[----:B------:R2:W-:Y:S02]  /*d600*/  STL.U8 [R1+0x9], R48 ;  /* 0x0000093001007387 */ /* 0x0005e40000100000 */
.L_x_167:
[----:B------:R-:W-:Y:S05]  /*d610*/  BSYNC.RECONVERGENT B0 ;  /* 0x0000000000007941 */ /* 0x000fea0003800200 */
.L_x_166:
[----:B------:R-:W-:Y:S01]  /*d620*/  P2R R17, PR, RZ, 0x1 ;  /* 0x00000001ff117803 */ /* 0x000fe20000000000 */
[----:B------:R-:W-:Y:S01]  /*d630*/  BSSY.RECONVERGENT B0, `(.L_x_168) ;  /* 0x000000b000007945 */ /* 0x000fe20003800200 */
[C---:B------:R-:W-:Y:S02]  /*d640*/  LOP3.LUT P2, RZ, R18.reuse, 0x100, RZ, 0xc0, !PT ;  /* 0x0000010012ff7812 */ /* 0x040fe4000784c0ff */
[----:B------:R-:W-:Y:S02]  /*d650*/  LOP3.LUT P0, RZ, R18, 0x2, RZ, 0xc0, !PT ;  /* 0x0000000212ff7812 */ /* 0x000fe4000780c0ff */
[----:B------:R-:W-:Y:S02]  /*d660*/  LOP3.LUT R42, R42, 0xfffffffd, RZ, 0xc0, !PT ;  /* 0xfffffffd2a2a7812 */ /* 0x000fe400078ec0ff */
[----:B--2---:R-:W-:-:S09]  /*d670*/  LOP3.LUT R48, R18, 0x1, RZ, 0xc0, !PT ;  /* 0x0000000112307812 */ /* 0x004fd200078ec0ff */
[----:B------:R-:W-:Y:S02]  /*d680*/  @P0 LOP3.LUT R42, R42, 0x2, RZ, 0xfc, !PT ;  /* 0x000000022a2a0812 */ /* 0x000fe400078efcff */
[----:B------:R-:W-:Y:S01]  /*d690*/  ISETP.NE.AND P0, PT, R17, RZ, PT ;  /* 0x000000ff1100720c */ /* 0x000fe20003f05270 */
[----:B------:R-:W-:-:S12]  /*d6a0*/  @!P2 BRA `(.L_x_169) ;  /* 0x00000000000ca947 */ /* 0x000fd80003800000 */
[----:B------:R-:W2:Y:S02]  /*d6b0*/  LDL.U8 R18, [R1+0x9] ;  /* 0x0000090001127983 */ /* 0x000ea40000100000 */
[----:B--2---:R-:W-:-:S05]  /*d6c0*/  LOP3.LUT R18, R18, 0x1, RZ, 0xfc, !PT ;  /* 0x0000000112127812 */ /* 0x004fca00078efcff */
[----:B------:R2:W-:Y:S02]  /*d6d0*/  STL.U8 [R1+0x9], R18 ;  /* 0x0000091201007387 */ /* 0x0005e40000100000 */
.L_x_169:
[----:B------:R-:W-:Y:S05]  /*d6e0*/  BSYNC.RECONVERGENT B0 ;  /* 0x0000000000007941 */ /* 0x000fea0003800200 */
.L_x_168:
[----:B------:R-:W-:Y:S01]  /*d6f0*/  BSSY.RECONVERGENT B0, `(.L_x_170) ;  /* 0x0000006000007945 */ /* 0x000fe20003800200 */
[----:B------:R-:W-:-:S03]  /*d700*/  ISETP.NE.U32.AND P2, PT, R48, 0x1, PT ;  /* 0x000000013000780c */ /* 0x000fc60003f45070 */
[----:B------:R-:W-:Y:S10]  /*d710*/  @!P6 BRA `(.L_x_171) ;  /* 0x00000000000ce947 */ /* 0x000ff40003800000 */
[----:B--2---:R-:W2:Y:S02]  /*d720*/  LDL.U8 R18, [R1+0xa] ;  /* 0x00000a0001127983 */ /* 0x004ea40000100000 */
[----:B--2---:R-:W-:-:S05]  /*d730*/  LOP3.LUT R18, R18, 0x80, RZ, 0xfc, !PT ;  /* 0x0000008012127812 */ /* 0x004fca00078efcff */
[----:B------:R2:W-:Y:S02]  /*d740*/  STL.U8 [R1+0xa], R18 ;  /* 0x00000a1201007387 */ /* 0x0005e40000100000 */
.L_x_171:
[----:B------:R-:W-:Y:S05]  /*d750*/  BSYNC.RECONVERGENT B0 ;  /* 0x0000000000007941 */ /* 0x000fea0003800200 */
.L_x_170:
        /* <DEDUP_REMOVED lines=8> */
.L_x_173:
[----:B------:R-:W-:Y:S05]  /*d7e0*/  BSYNC.RECONVERGENT B0 ;  /* 0x0000000000007941 */ /* 0x000fea0003800200 */
.L_x_172:
        /* <DEDUP_REMOVED lines=8> */
.L_x_175:
[----:B------:R-:W-:Y:S05]  /*d870*/  BSYNC.RECONVERGENT B0 ;  /* 0x0000000000007941 */ /* 0x000fea0003800200 */
.L_x_174:
        /* <DEDUP_REMOVED lines=8> */
.L_x_177:
[----:B------:R-:W-:Y:S05]  /*d900*/  BSYNC.RECONVERGENT B0 ;  /* 0x0000000000007941 */ /* 0x000fea0003800200 */
.L_x_176:
[----:B------:R-:W-:Y:S01]  /*d910*/  BSSY.RECONVERGENT B0, `(.L_x_178) ;  /* 0x0000006000007945 */ /* 0x000fe20003800200 */
[----:B------:R-:W-:-:S03]  /*d920*/  LOP3.LUT P6, RZ, R47, 0x80, RZ, 0xc0, !PT ;  /* 0x000000802fff7812 */ /* 0x000fc600078cc0ff */
[----:B------:R-:W-:Y:S10]  /*d930*/  @!P1 BRA `(.L_x_179) ;  /* 0x00000000000c9947 */ /* 0x000ff40003800000 */
[----:B--2---:R-:W2:Y:S02]  /*d940*/  LDL.U8 R18, [R1+0xa] ;  /* 0x00000a0001127983 */ /* 0x004ea40000100000 */
[----:B--2---:R-:W-:-:S05]  /*d950*/  LOP3.LUT R18, R18, 0x8, RZ, 0xfc, !PT ;  /* 0x0000000812127812 */ /* 0x004fca00078efcff */
[----:B------:R2:W-:Y:S02]  /*d960*/  STL.U8 [R1+0xa], R18 ;  /* 0x00000a1201007387 */ /* 0x0005e40000100000 */
.L_x_179:
[----:B------:R-:W-:Y:S05]  /*d970*/  BSYNC.RECONVERGENT B0 ;  /* 0x0000000000007941 */ /* 0x000fea0003800200 */
.L_x_178:
        /* <DEDUP_REMOVED lines=8> */
.L_x_181:
[----:B------:R-:W-:Y:S05]  /*da00*/  BSYNC.RECONVERGENT B0 ;  /* 0x0000000000007941 */ /* 0x000fea0003800200 */
.L_x_180:
[----:B------:R-:W-:Y:S01]  /*da10*/  LOP3.LUT P1, RZ, R42, 0x2, RZ, 0xc0, !PT ;  /* 0x000000022aff7812 */ /* 0x000fe2000782c0ff */
[----:B------:R-:W-:Y:S01]  /*da20*/  BSSY.RECONVERGENT B0, `(.L_x_182) ;  /* 0x0000006000007945 */ /* 0x000fe20003800200 */
[----:B------:R-:W-:-:S11]  /*da30*/  LOP3.LUT P0, RZ, R47, 0x20, RZ, 0xc0, !PT ;  /* 0x000000202fff7812 */ /* 0x000fd6000780c0ff */
[----:B------:R-:W-:Y:S05]  /*da40*/  @!P1 BRA `(.L_x_183) ;  /* 0x00000000000c9947 */ /* 0x000fea0003800000 */
[----:B--2---:R-:W2:Y:S02]  /*da50*/  LDL.U8 R18, [R1+0xa] ;  /* 0x00000a0001127983 */ /* 0x004ea40000100000 */
[----:B--2---:R-:W-:-:S05]  /*da60*/  LOP3.LUT R18, R18, 0x2, RZ, 0xfc, !PT ;  /* 0x0000000212127812 */ /* 0x004fca00078efcff */
[----:B------:R2:W-:Y:S02]  /*da70*/  STL.U8 [R1+0xa], R18 ;  /* 0x00000a1201007387 */ /* 0x0005e40000100000 */
.L_x_183:
[----:B------:R-:W-:Y:S05]  /*da80*/  BSYNC.RECONVERGENT B0 ;  /* 0x0000000000007941 */ /* 0x000fea0003800200 */
.L_x_182:
[----:B------:R-:W-:Y:S01]  /*da90*/  BSSY.RECONVERGENT B0, `(.L_x_184) ;  /* 0x0000006000007945 */ /* 0x000fe20003800200 */
[----:B------:R-:W-:-:S03]  /*daa0*/  LOP3.LUT P1, RZ, R47, 0x10, RZ, 0xc0, !PT ;  /* 0x000000102fff7812 */ /* 0x000fc6000782c0ff */
[----:B------:R-:W-:Y:S10]  /*dab0*/  @P2 BRA `(.L_x_185) ;  /* 0x00000000000c2947 */ /* 0x000ff40003800000 */
[----:B--2---:R-:W2:Y:S02]  /*dac0*/  LDL.U8 R18, [R1+0xa] ;  /* 0x00000a0001127983 */ /* 0x004ea40000100000 */
[----:B--2---:R-:W-:-:S05]  /*dad0*/  LOP3.LUT R18, R18, 0x1, RZ, 0xfc, !PT ;  /* 0x0000000112127812 */ /* 0x004fca00078efcff */
[----:B------:R2:W-:Y:S02]  /*dae0*/  STL.U8 [R1+0xa], R18 ;  /* 0x00000a1201007387 */ /* 0x0005e40000100000 */
.L_x_185:
[----:B------:R-:W-:Y:S05]  /*daf0*/  BSYNC.RECONVERGENT B0 ;  /* 0x0000000000007941 */ /* 0x000fea0003800200 */
.L_x_184:
[C---:B------:R-:W-:Y:S01]  /*db00*/  LOP3.LUT P3, RZ, R47.reuse, 0x400, RZ, 0xc0, !PT ;  /* 0x000004002fff7812 */ /* 0x040fe2000786c0ff */
[----:B------:R-:W-:Y:S01]  /*db10*/  BSSY.RECONVERGENT B0, `(.L_x_186) ;  /* 0x0000006000007945 */ /* 0x000fe20003800200 */
[----:B------:R-:W-:-:S11]  /*db20*/  LOP3.LUT P2, RZ, R47, 0x8, RZ, 0xc0, !PT ;  /* 0x000000082fff7812 */ /* 0x000fd6000784c0ff */
[----:B------:R-:W-:Y:S05]  /*db30*/  @!P3 BRA `(.L_x_187) ;  /* 0x00000000000cb947 */ /* 0x000fea0003800000 */
[----:B--2---:R-:W2:Y:S02]  /*db40*/  LDL.U8 R18, [R1+0xb] ;  /* 0x00000b0001127983 */ /* 0x004ea40000100000 */
[----:B--2---:R-:W-:-:S05]  /*db50*/  LOP3.LUT R18, R18, 0x80, RZ, 0xfc, !PT ;  /* 0x0000008012127812 */ /* 0x004fca00078efcff */
[----:B------:R2:W-:Y:S02]  /*db60*/  STL.U8 [R1+0xb], R18 ;  /* 0x00000b1201007387 */ /* 0x0005e40000100000 */
.L_x_187:
[----:B------:R-:W-:Y:S05]  /*db70*/  BSYNC.RECONVERGENT B0 ;  /* 0x0000000000007941 */ /* 0x000fea0003800200 */
.L_x_186:
[C---:B------:R-:W-:Y:S01]  /*db80*/  LOP3.LUT P4, RZ, R47.reuse, 0x200, RZ, 0xc0, !PT ;  /* 0x000002002fff7812 */ /* 0x040fe2000788c0ff */
[----:B------:R-:W-:Y:S01]  /*db90*/  BSSY.RECONVERGENT B0, `(.L_x_188) ;  /* 0x0000006000007945 */ /* 0x000fe20003800200 */
[----:B------:R-:W-:-:S11]  /*dba0*/  LOP3.LUT P3, RZ, R47, 0x4, RZ, 0xc0, !PT ;  /* 0x000000042fff7812 */ /* 0x000fd6000786c0ff */
[----:B------:R-:W-:Y:S05]  /*dbb0*/  @!P4 BRA `(.L_x_189) ;  /* 0x00000000000cc947 */ /* 0x000fea0003800000 */
[----:B--2---:R-:W2:Y:S02]  /*dbc0*/  LDL.U8 R18, [R1+0xb] ;  /* 0x00000b0001127983 */ /* 0x004ea40000100000 */
[----:B--2---:R-:W-:-:S05]  /*dbd0*/  LOP3.LUT R18, R18, 0x40, RZ, 0xfc, !PT ;  /* 0x0000004012127812 */ /* 0x004fca00078efcff */
[----:B------:R2:W-:Y:S02]  /*dbe0*/  STL.U8 [R1+0xb], R18 ;  /* 0x00000b1201007387 */ /* 0x0005e40000100000 */
.L_x_189:
[----:B------:R-:W-:Y:S05]  /*dbf0*/  BSYNC.RECONVERGENT B0 ;  /* 0x0000000000007941 */ /* 0x000fea0003800200 */
.L_x_188:
        /* <DEDUP_REMOVED lines=8> */
.L_x_191:
[----:B------:R-:W-:Y:S05]  /*dc80*/  BSYNC.RECONVERGENT B0 ;  /* 0x0000000000007941 */ /* 0x000fea0003800200 */
.L_x_190:
[----:B------:R-:W-:Y:S01]  /*dc90*/  BSSY.RECONVERGENT B0, `(.L_x_192) ;  /* 0x0000006000007945 */ /* 0x000fe20003800200 */
[----:B------:R-:W-:-:S03]  /*dca0*/  ISETP.NE.U32.AND P5, PT, R17, 0x1, PT ;  /* 0x000000011100780c */ /* 0x000fc60003fa5070 */
[----:B------:R-:W-:Y:S10]  /*dcb0*/  @!P6 BRA `(.L_x_193) ;  /* 0x00000000000ce947 */ /* 0x000ff40003800000 */
[----:B--2---:R-:W2:Y:S02]  /*dcc0*/  LDL.U8 R18, [R1+0xb] ;  /* 0x00000b0001127983 */ /* 0x004ea40000100000 */
[----:B--2---:R-:W-:-:S05]  /*dcd0*/  LOP3.LUT R18, R18, 0x10, RZ, 0xfc, !PT ;  /* 0x0000001012127812 */ /* 0x004fca00078efcff */
[----:B------:R2:W-:Y:S02]  /*dce0*/  STL.U8 [R1+0xb], R18 ;  /* 0x00000b1201007387 */ /* 0x0005e40000100000 */
.L_x_193:
[----:B------:R-:W-:Y:S05]  /*dcf0*/  BSYNC.RECONVERGENT B0 ;  /* 0x0000000000007941 */ /* 0x000fea0003800200 */
.L_x_192:
        /* <DEDUP_REMOVED lines=11> */
.L_x_195:
[----:B------:R-:W-:Y:S05]  /*ddb0*/  BSYNC.RECONVERGENT B0 ;  /* 0x0000000000007941 */ /* 0x000fea0003800200 */
.L_x_194:
[----:B------:R-:W-:Y:S01]  /*ddc0*/  BSSY.RECONVERGENT B0, `(.L_x_196) ;  /* 0x0000006000007945 */ /* 0x000fe20003800200 */
[----:B------:R-:W-:-:S03]  /*ddd0*/  LOP3.LUT P6, RZ, R51, 0x200, RZ, 0xc0, !PT ;  /* 0x0000020033ff7812 */ /* 0x000fc600078cc0ff */
[----:B------:R-:W-:Y:S10]  /*dde0*/  @!P0 BRA `(.L_x_197) ;  /* 0x00000000000c8947 */ /* 0x000ff40003800000 */
[----:B--2---:R-:W2:Y:S02]  /*ddf0*/  LDL.U8 R18, [R1+0xb] ;  /* 0x00000b0001127983 */ /* 0x004ea40000100000 */
[----:B--2---:R-:W-:-:S05]  /*de00*/  LOP3.LUT R18, R18, 0x4, RZ, 0xfc, !PT ;  /* 0x0000000412127812 */ /* 0x004fca00078efcff */
[----:B------:R2:W-:Y:S02]  /*de10*/  STL.U8 [R1+0xb], R18 ;  /* 0x00000b1201007387 */ /* 0x0005e40000100000 */
.L_x_197:
[----:B------:R-:W-:Y:S05]  /*de20*/  BSYNC.RECONVERGENT B0 ;  /* 0x0000000000007941 */ /* 0x000fea0003800200 */
.L_x_196:
[----:B------:R-:W-:Y:S01]  /*de30*/  BSSY.RECONVERGENT B0, `(.L_x_198) ;  /* 0x0000006000007945 */ /* 0x000fe20003800200 */
[----:B------:R-:W-:-:S03]  /*de40*/  LOP3.LUT P0, RZ, R51, 0x100, RZ, 0xc0, !PT ;  /* 0x0000010033ff7812 */ /* 0x000fc6000780c0ff */
[----:B------:R-:W-:Y:S10]  /*de50*/  @!P1 BRA `(.L_x_199) ;  /* 0x00000000000c9947 */ /* 0x000ff40003800000 */
[----:B--2---:R-:W2:Y:S02]  /*de60*/  LDL.U8 R18, [R1+0xb] ;  /* 0x00000b0001127983 */ /* 0x004ea40000100000 */
[----:B--2---:R-:W-:-:S05]  /*de70*/  LOP3.LUT R18, R18, 0x2, RZ, 0xfc, !PT ;  /* 0x0000000212127812 */ /* 0x004fca00078efcff */
[----:B------:R2:W-:Y:S02]  /*de80*/  STL.U8 [R1+0xb], R18 ;  /* 0x00000b1201007387 */ /* 0x0005e40000100000 */
.L_x_199:
[----:B------:R-:W-:Y:S05]  /*de90*/  BSYNC.RECONVERGENT B0 ;  /* 0x0000000000007941 */ /* 0x000fea0003800200 */
.L_x_198:
[----:B------:R-:W-:Y:S04]  /*dea0*/  BSSY.RECONVERGENT B0, `(.L_x_200) ;  /* 0x0000005000007945 */ /* 0x000fe80003800200 */
[----:B------:R-:W-:Y:S05]  /*deb0*/  @!P2 BRA `(.L_x_201) ;  /* 0x00000000000ca947 */ /* 0x000fea0003800000 */
[----:B--2---:R-:W2:Y:S02]  /*dec0*/  LDL.U8 R18, [R1+0xb] ;  /* 0x00000b0001127983 */ /* 0x004ea40000100000 */
[----:B--2---:R-:W-:-:S05]  /*ded0*/  LOP3.LUT R18, R18, 0x1, RZ, 0xfc, !PT ;  /* 0x0000000112127812 */ /* 0x004fca00078efcff */
[----:B------:R2:W-:Y:S02]  /*dee0*/  STL.U8 [R1+0xb], R18 ;  /* 0x00000b1201007387 */ /* 0x0005e40000100000 */
.L_x_201:
[----:B------:R-:W-:Y:S05]  /*def0*/  BSYNC.RECONVERGENT B0 ;  /* 0x0000000000007941 */ /* 0x000fea0003800200 */
.L_x_200:
[----:B------:R-:W-:Y:S04]  /*df00*/  BSSY.RECONVERGENT B0, `(.L_x_202) ;  /* 0x0000005000007945 */ /* 0x000fe80003800200 */
[----:B------:R-:W-:Y:S05]  /*df10*/  @!P3 BRA `(.L_x_203) ;  /* 0x00000000000cb947 */ /* 0x000fea0003800000 */
[----:B--2---:R-:W2:Y:S02]  /*df20*/  LDL.U8 R18, [R1+0xc] ;  /* 0x00000c0001127983 */ /* 0x004ea40000100000 */
[----:B--2---:R-:W-:-:S05]  /*df30*/  LOP3.LUT R18, R18, 0x80, RZ, 0xfc, !PT ;  /* 0x0000008012127812 */ /* 0x004fca00078efcff */
[----:B------:R2:W-:Y:S02]  /*df40*/  STL.U8 [R1+0xc], R18 ;  /* 0x00000c1201007387 */ /* 0x0005e40000100000 */
.L_x_203:
[----:B------:R-:W-:Y:S05]  /*df50*/  BSYNC.RECONVERGENT B0 ;  /* 0x0000000000007941 */ /* 0x000fea0003800200 */
.L_x_202:
[----:B------:R-:W-:Y:S04]  /*df60*/  BSSY.RECONVERGENT B0, `(.L_x_204) ;  /* 0x0000005000007945 */ /* 0x000fe80003800200 */
[----:B------:R-:W-:Y:S05]  /*df70*/  @!P4 BRA `(.L_x_205) ;  /* 0x00000000000cc947 */ /* 0x000fea0003800000 */
[----:B--2---:R-:W2:Y:S02]  /*df80*/  LDL.U8 R18, [R1+0xc] ;  /* 0x00000c0001127983 */ /* 0x004ea40000100000 */
[----:B--2---:R-:W-:-:S05]  /*df90*/  LOP3.LUT R18, R18, 0x40, RZ, 0xfc, !PT ;  /* 0x0000004012127812 */ /* 0x004fca00078efcff */
[----:B------:R2:W-:Y:S02]  /*dfa0*/  STL.U8 [R1+0xc], R18 ;  /* 0x00000c1201007387 */ /* 0x0005e40000100000 */
.L_x_205:
[----:B------:R-:W-:Y:S05]  /*dfb0*/  BSYNC.RECONVERGENT B0 ;  /* 0x0000000000007941 */ /* 0x000fea0003800200 */
.L_x_204:
[----:B------:R-:W-:Y:S04]  /*dfc0*/  BSSY.RECONVERGENT B0, `(.L_x_206) ;  /* 0x0000005000007945 */ /* 0x000fe80003800200 */
[----:B------:R-:W-:Y:S05]  /*dfd0*/  @P5 BRA `(.L_x_207) ;  /* 0x00000000000c5947 */ /* 0x000fea0003800000 */
[----:B--2---:R-:W2:Y:S02]  /*dfe0*/  LDL.U8 R18, [R1+0xc] ;  /* 0x00000c0001127983 */ /* 0x004ea40000100000 */
[----:B--2---:R-:W-:-:S05]  /*dff0*/  LOP3.LUT R18, R18, 0x20, RZ, 0xfc, !PT ;  /* 0x0000002012127812 */ /* 0x004fca00078efcff */
[----:B------:R2:W-:Y:S02]  /*e000*/  STL.U8 [R1+0xc], R18 ;  /* 0x00000c1201007387 */ /* 0x0005e40000100000 */
.L_x_207:
[----:B------:R-:W-:Y:S05]  /*e010*/  BSYNC.RECONVERGENT B0 ;  /* 0x0000000000007941 */ /* 0x000fea0003800200 */
.L_x_206:
[----:B------:R-:W-:Y:S01]  /*e020*/  LOP3.LUT P1, RZ, R51, 0x400, RZ, 0xc0, !PT ;  /* 0x0000040033ff7812 */ /* 0x000fe2000782c0ff */
[----:B------:R-:W-:-:S12]  /*e030*/  BSSY.RECONVERGENT B0, `(.L_x_208) ;  /* 0x0000005000007945 */ /* 0x000fd80003800200 */
[----:B------:R-:W-:Y:S05]  /*e040*/  @!P1 BRA `(.L_x_209) ;  /* 0x00000000000c9947 */ /* 0x000fea0003800000 */
[----:B--2---:R-:W2:Y:S02]  /*e050*/  LDL.U8 R18, [R1+0xc] ;  /* 0x00000c0001127983 */ /* 0x004ea40000100000 */
[----:B--2---:R-:W-:-:S05]  /*e060*/  LOP3.LUT R18, R18, 0x10, RZ, 0xfc, !PT ;  /* 0x0000001012127812 */ /* 0x004fca00078efcff */
[----:B------:R2:W-:Y:S02]  /*e070*/  STL.U8 [R1+0xc], R18 ;  /* 0x00000c1201007387 */ /* 0x0005e40000100000 */
.L_x_209:
[----:B------:R-:W-:Y:S05]  /*e080*/  BSYNC.RECONVERGENT B0 ;  /* 0x0000000000007941 */ /* 0x000fea0003800200 */
.L_x_208:
[----:B------:R-:W-:Y:S04]  /*e090*/  BSSY.RECONVERGENT B0, `(.L_x_210) ;  /* 0x0000005000007945 */ /* 0x000fe80003800200 */
[----:B------:R-:W-:Y:S05]  /*e0a0*/  @!P6 BRA `(.L_x_211) ;  /* 0x00000000000ce947 */ /* 0x000fea0003800000 */
[----:B--2---:R-:W2:Y:S02]  /*e0b0*/  LDL.U8 R18, [R1+0xc] ;  /* 0x00000c0001127983 */ /* 0x004ea40000100000 */
[----:B--2---:R-:W-:-:S05]  /*e0c0*/  LOP3.LUT R18, R18, 0x8, RZ, 0xfc, !PT ;  /* 0x0000000812127812 */ /* 0x004fca00078efcff */
[----:B------:R2:W-:Y:S02]  /*e0d0*/  STL.U8 [R1+0xc], R18 ;  /* 0x00000c1201007387 */ /* 0x0005e40000100000 */
.L_x_211:
[----:B------:R-:W-:Y:S05]  /*e0e0*/  BSYNC.RECONVERGENT B0 ;  /* 0x0000000000007941 */ /* 0x000fea0003800200 */
.L_x_210:
[----:B------:R-:W-:Y:S04]  /*e0f0*/  BSSY.RECONVERGENT B0, `(.L_x_212) ;  /* 0x0000005000007945 */ /* 0x000fe80003800200 */
[----:B------:R-:W-:Y:S05]  /*e100*/  @!P0 BRA `(.L_x_213) ;  /* 0x00000000000c8947 */ /* 0x000fea0003800000 */
[----:B--2---:R-:W2:Y:S02]  /*e110*/  LDL.U8 R18, [R1+0xc] ;  /* 0x00000c0001127983 */ /* 0x004ea40000100000 */
[----:B--2---:R-:W-:-:S05]  /*e120*/  LOP3.LUT R18, R18, 0x4, RZ, 0xfc, !PT ;  /* 0x0000000412127812 */ /* 0x004fca00078efcff */
[----:B------:R2:W-:Y:S02]  /*e130*/  STL.U8 [R1+0xc], R18 ;  /* 0x00000c1201007387 */ /* 0x0005e40000100000 */
.L_x_213:
[----:B------:R-:W-:Y:S05]  /*e140*/  BSYNC.RECONVERGENT B0 ;  /* 0x0000000000007941 */ /* 0x000fea0003800200 */
.L_x_212:
[----:B------:R0:W5:Y:S04]  /*e150*/  LDL.U8 R48, [R1+0x7] ;  /* 0x0000070001307983 */ /* 0x0001680000100000 */
[----:B--2---:R2:W5:Y:S04]  /*e160*/  LDL.U8 R18, [R1+0x8] ;  /* 0x0000080001127983 */ /* 0x0045680000100000 */
[----:B------:R2:W5:Y:S01]  /*e170*/  LDL.U8 R17, [R1+0x9] ;  /* 0x0000090001117983 */ /* 0x0005620000100000 */
[C---:B------:R-:W-:Y:S01]  /*e180*/  LOP3.LUT P6, RZ, R51.reuse, 0x80, RZ, 0xc0, !PT ;  /* 0x0000008033ff7812 */ /* 0x040fe200078cc0ff */
[----:B------:R-:W-:Y:S01]  /*e190*/  BSSY.RECONVERGENT B0, `(.L_x_214) ;  /* 0x0000011000007945 */ /* 0x000fe20003800200 */
[----:B------:R-:W-:-:S02]  /*e1a0*/  LOP3.LUT R47, R51, 0x1, RZ, 0xc0, !PT ;  /* 0x00000001332f7812 */ /* 0x000fc400078ec0ff */
[----:B01-34-:R-:W-:Y:S02]  /*e1b0*/  P2R R52, PR, RZ, 0x40 ;  /* 0x00000040ff347803 */ /* 0x01bfe40000000000 */
[----:B------:R-:W-:Y:S02]  /*e1c0*/  ISETP.NE.U32.AND P6, PT, R47, 0x1, PT ;  /* 0x000000012f00780c */ /* 0x000fe40003fc5070 */
[----:B------:R-:W-:Y:S02]  /*e1d0*/  LOP3.LUT R42, R42, 0xfffffffe, RZ, 0xc0, !PT ;  /* 0xfffffffe2a2a7812 */ /* 0x000fe400078ec0ff */
[C---:B------:R-:W-:Y:S02]  /*e1e0*/  LOP3.LUT P3, RZ, R51.reuse, 0x40, RZ, 0xc0, !PT ;  /* 0x0000004033ff7812 */ /* 0x040fe4000786c0ff */
[C---:B------:R-:W-:Y:S02]  /*e1f0*/  LOP3.LUT P4, RZ, R51.reuse, 0x20, RZ, 0xc0, !PT ;  /* 0x0000002033ff7812 */ /* 0x040fe4000788c0ff */
[----:B------:R-:W-:-:S02]  /*e200*/  LOP3.LUT P5, RZ, R51, 0x10, RZ, 0xc0, !PT ;  /* 0x0000001033ff7812 */ /* 0x000fc400078ac0ff */
[C---:B------:R-:W-:Y:S02]  /*e210*/  LOP3.LUT P2, RZ, R51.reuse, 0x8, RZ, 0xc0, !PT ;  /* 0x0000000833ff7812 */ /* 0x040fe4000784c0ff */
        /* <DEDUP_REMOVED lines=8> */
.L_x_215:
[----:B------:R-:W-:Y:S05]  /*e2a0*/  BSYNC.RECONVERGENT B0 ;  /* 0x0000000000007941 */ /* 0x000fea0003800200 */
.L_x_214:
        /* <DEDUP_REMOVED lines=8> */
.L_x_217:
[----:B------:R-:W-:Y:S05]  /*e330*/  BSYNC.RECONVERGENT B0 ;  /* 0x0000000000007941 */ /* 0x000fea0003800200 */
.L_x_216:
        /* <DEDUP_REMOVED lines=8> */
.L_x_219:
[----:B------:R-:W-:Y:S05]  /*e3c0*/  BSYNC.RECONVERGENT B0 ;  /* 0x0000000000007941 */ /* 0x000fea0003800200 */
.L_x_218:
        /* <DEDUP_REMOVED lines=8> */
.L_x_221:
[----:B------:R-:W-:Y:S05]  /*e450*/  BSYNC.RECONVERGENT B0 ;  /* 0x0000000000007941 */ /* 0x000fea0003800200 */
.L_x_220:
[----:B------:R-:W-:Y:S01]  /*e460*/  BSSY.RECONVERGENT B0, `(.L_x_222) ;  /* 0x0000006000007945 */ /* 0x000fe20003800200 */
[----:B------:R-:W-:-:S03]  /*e470*/  LOP3.LUT P6, RZ, R6, 0x80, RZ, 0xc0, !PT ;  /* 0x0000008006ff7812 */ /* 0x000fc600078cc0ff */
[----:B------:R-:W-:Y:S10]  /*e480*/  @!P2 BRA `(.L_x_223) ;  /* 0x00000000000ca947 */ /* 0x000ff40003800000 */
[----:B0123--:R-:W2:Y:S02]  /*e490*/  LDL.U8 R52, [R1+0xd] ;  /* 0x00000d0001347983 */ /* 0x00fea40000100000 */
[----:B--2---:R-:W-:-:S05]  /*e4a0*/  LOP3.LUT R52, R52, 0x20, RZ, 0xfc, !PT ;  /* 0x0000002034347812 */ /* 0x004fca00078efcff */
[----:B------:R4:W-:Y:S02]  /*e4b0*/  STL.U8 [R1+0xd], R52 ;  /* 0x00000d3401007387 */ /* 0x0009e40000100000 */
.L_x_223:
[----:B------:R-:W-:Y:S05]  /*e4c0*/  BSYNC.RECONVERGENT B0 ;  /* 0x0000000000007941 */ /* 0x000fea0003800200 */
.L_x_222:
[----:B------:R-:W-:Y:S01]  /*e4d0*/  BSSY.RECONVERGENT B0, `(.L_x_224) ;  /* 0x0000006000007945 */ /* 0x000fe20003800200 */
[----:B------:R-:W-:-:S03]  /*e4e0*/  LOP3.LUT P3, RZ, R6, 0x40, RZ, 0xc0, !PT ;  /* 0x0000004006ff7812 */ /* 0x000fc6000786c0ff */
[----:B------:R-:W-:Y:S10]  /*e4f0*/  @!P1 BRA `(.L_x_225) ;  /* 0x00000000000c9947 */ /* 0x000ff40003800000 */
[----:B01234-:R-:W2:Y:S02]  /*e500*/  LDL.U8 R52, [R1+0xd] ;  /* 0x00000d0001347983 */ /* 0x01fea40000100000 */
[----:B--2---:R-:W-:-:S05]  /*e510*/  LOP3.LUT R52, R52, 0x10, RZ, 0xfc, !PT ;  /* 0x0000001034347812 */ /* 0x004fca00078efcff */
[----:B------:R0:W-:Y:S02]  /*e520*/  STL.U8 [R1+0xd], R52 ;  /* 0x00000d3401007387 */ /* 0x0001e40000100000 */
.L_x_225:
[----:B------:R-:W-:Y:S05]  /*e530*/  BSYNC.RECONVERGENT B0 ;  /* 0x0000000000007941 */ /* 0x000fea0003800200 */
.L_x_224:
[----:B------:R-:W-:Y:S01]  /*e540*/  BSSY.RECONVERGENT B0, `(.L_x_226) ;  /* 0x0000006000007945 */ /* 0x000fe20003800200 */
[----:B------:R-:W-:-:S03]  /*e550*/  LOP3.LUT P4, RZ, R6, 0x20, RZ, 0xc0, !PT ;  /* 0x0000002006ff7812 */ /* 0x000fc6000788c0ff */
[----:B------:R-:W-:Y:S10]  /*e560*/  @!P0 BRA `(.L_x_227) ;  /* 0x00000000000c8947 */ /* 0x000ff40003800000 */
[----:B01234-:R-:W2:Y:S02]  /*e570*/  LDL.U8 R52, [R1+0xd] ;  /* 0x00000d0001347983 */ /* 0x01fea40000100000 */
[----:B--2---:R-:W-:-:S05]  /*e580*/  LOP3.LUT R52, R52, 0x8, RZ, 0xfc, !PT ;  /* 0x0000000834347812 */ /* 0x004fca00078efcff */
[----:B------:R0:W-:Y:S02]  /*e590*/  STL.U8 [R1+0xd], R52 ;  /* 0x00000d3401007387 */ /* 0x0001e40000100000 */
.L_x_227:
[----:B------:R-:W-:Y:S05]  /*e5a0*/  BSYNC.RECONVERGENT B0 ;  /* 0x0000000000007941 */ /* 0x000fea0003800200 */
.L_x_226:
[----:B------:R-:W-:Y:S01]  /*e5b0*/  ISETP.NE.U32.AND P0, PT, R47, 0x1, PT ;  /* 0x000000012f00780c */ /* 0x000fe20003f05070 */
[----:B------:R-:W-:Y:S01]  /*e5c0*/  BSSY.RECONVERGENT B0, `(.L_x_228) ;  /* 0x0000006000007945 */ /* 0x000fe20003800200 */
[----:B------:R-:W-:-:S11]  /*e5d0*/  LOP3.LUT P5, RZ, R6, 0x10, RZ, 0xc0, !PT ;  /* 0x0000001006ff7812 */ /* 0x000fd600078ac0ff */
[----:B------:R-:W-:Y:S05]  /*e5e0*/  @P0 BRA `(.L_x_229) ;  /* 0x00000000000c0947 */ /* 0x000fea0003800000 */
[----:B01234-:R-:W2:Y:S02]  /*e5f0*/  LDL.U8 R52, [R1+0xd] ;  /* 0x00000d0001347983 */ /* 0x01fea40000100000 */
[----:B--2---:R-:W-:-:S05]  /*e600*/  LOP3.LUT R52, R52, 0x4, RZ, 0xfc, !PT ;  /* 0x0000000434347812 */ /* 0x004fca00078efcff */
[----:B------:R0:W-:Y:S02]  /*e610*/  STL.U8 [R1+0xd], R52 ;  /* 0x00000d3401007387 */ /* 0x0001e40000100000 */
.L_x_229:
[----:B------:R-:W-:Y:S05]  /*e620*/  BSYNC.RECONVERGENT B0 ;  /* 0x0000000000007941 */ /* 0x000fea0003800200 */
.L_x_228:
[C---:B------:R-:W-:Y:S01]  /*e630*/  LOP3.LUT P0, RZ, R6.reuse, 0x400, RZ, 0xc0, !PT ;  /* 0x0000040006ff7812 */ /* 0x040fe2000780c0ff */
[----:B------:R-:W-:Y:S01]  /*e640*/  BSSY.RECONVERGENT B0, `(.L_x_230) ;  /* 0x0000006000007945 */ /* 0x000fe20003800200 */
[----:B------:R-:W-:-:S11]  /*e650*/  LOP3.LUT P1, RZ, R6, 0x8, RZ, 0xc0, !PT ;  /* 0x0000000806ff7812 */ /* 0x000fd6000782c0ff */
[----:B------:R-:W-:Y:S05]  /*e660*/  @!P0 BRA `(.L_x_231) ;  /* 0x00000000000c8947 */ /* 0x000fea0003800000 */
[----:B01234-:R-:W2:Y:S02]  /*e670*/  LDL.U8 R52, [R1+0xd] ;  /* 0x00000d0001347983 */ /* 0x01fea40000100000 */
[----:B--2---:R-:W-:-:S05]  /*e680*/  LOP3.LUT R52, R52, 0x2, RZ, 0xfc, !PT ;  /* 0x0000000234347812 */ /* 0x004fca00078efcff */
[----:B------:R0:W-:Y:S02]  /*e690*/  STL.U8 [R1+0xd], R52 ;  /* 0x00000d3401007387 */ /* 0x0001e40000100000 */
.L_x_231:
[----:B------:R-:W-:Y:S05]  /*e6a0*/  BSYNC.RECONVERGENT B0 ;  /* 0x0000000000007941 */ /* 0x000fea0003800200 */
.L_x_230:
[C---:B------:R-:W-:Y:S01]  /*e6b0*/  LOP3.LUT P2, RZ, R6.reuse, 0x200, RZ, 0xc0, !PT ;  /* 0x0000020006ff7812 */ /* 0x040fe2000784c0ff */
[----:B------:R-:W-:Y:S01]  /*e6c0*/  BSSY.RECONVERGENT B0, `(.L_x_232) ;  /* 0x0000006000007945 */ /* 0x000fe20003800200 */
[----:B------:R-:W-:-:S11]  /*e6d0*/  LOP3.LUT P0, RZ, R6, 0x4, RZ, 0xc0, !PT ;  /* 0x0000000406ff7812 */ /* 0x000fd6000780c0ff */
[----:B------:R-:W-:Y:S05]  /*e6e0*/  @!P2 BRA `(.L_x_233) ;  /* 0x00000000000ca947 */ /* 0x000fea0003800000 */
[----:B01234-:R-:W2:Y:S02]  /*e6f0*/  LDL.U8 R52, [R1+0xd] ;  /* 0x00000d0001347983 */ /* 0x01fea40000100000 */
[----:B--2---:R-:W-:-:S05]  /*e700*/  LOP3.LUT R52, R52, 0x1, RZ, 0xfc, !PT ;  /* 0x0000000134347812 */ /* 0x004fca00078efcff */
[----:B------:R0:W-:Y:S02]  /*e710*/  STL.U8 [R1+0xd], R52 ;  /* 0x00000d3401007387 */ /* 0x0001e40000100000 */
.L_x_233:
[----:B------:R-:W-:Y:S05]  /*e720*/  BSYNC.RECONVERGENT B0 ;  /* 0x0000000000007941 */ /* 0x000fea0003800200 */
.L_x_232:
        /* <DEDUP_REMOVED lines=12> */
.L_x_235:
[----:B------:R-:W-:Y:S05]  /*e7f0*/  BSYNC.RECONVERGENT B0 ;  /* 0x0000000000007941 */ /* 0x000fea0003800200 */
.L_x_234:
[----:B------:R-:W-:Y:S01]  /*e800*/  BSSY.RECONVERGENT B0, `(.L_x_236) ;  /* 0x0000006000007945 */ /* 0x000fe20003800200 */
[----:B------:R-:W-:-:S03]  /*e810*/  ISETP.NE.U32.AND P2, PT, R51, 0x1, PT ;  /* 0x000000013300780c */ /* 0x000fc60003f45070 */
[----:B------:R-:W-:Y:S10]  /*e820*/  @!P6 BRA `(.L_x_237) ;  /* 0x00000000000ce947 */ /* 0x000ff40003800000 */
[----:B--2---:R-:W2:Y:S02]  /*e830*/  LDL.U8 R6, [R1+0xe] ;  /* 0x00000e0001067983 */ /* 0x004ea40000100000 */
[----:B--2---:R-:W-:-:S05]  /*e840*/  LOP3.LUT R6, R6, 0x40, RZ, 0xfc, !PT ;  /* 0x0000004006067812 */ /* 0x004fca00078efcff */
[----:B------:R2:W-:Y:S02]  /*e850*/  STL.U8 [R1+0xe], R6 ;  /* 0x00000e0601007387 */ /* 0x0005e40000100000 */
.L_x_237:
[----:B------:R-:W-:Y:S05]  /*e860*/  BSYNC.RECONVERGENT B0 ;  /* 0x0000000000007941 */ /* 0x000fea0003800200 */
.L_x_236:
        /* <DEDUP_REMOVED lines=8> */
.L_x_239:
[----:B------:R-:W-:Y:S05]  /*e8f0*/  BSYNC.RECONVERGENT B0 ;  /* 0x0000000000007941 */ /* 0x000fea0003800200 */
.L_x_238:
        /* <DEDUP_REMOVED lines=8> */
.L_x_241:
[----:B------:R-:W-:Y:S05]  /*e980*/  BSYNC.RECONVERGENT B0 ;  /* 0x0000000000007941 */ /* 0x000fea0003800200 */
.L_x_240:
        /* <DEDUP_REMOVED lines=8> */
.L_x_243:
[----:B------:R-:W-:Y:S05]  /*ea10*/  BSYNC.RECONVERGENT B0 ;  /* 0x0000000000007941 */ /* 0x000fea0003800200 */
.L_x_242:
[----:B------:R-:W-:Y:S01]  /*ea20*/  BSSY.RECONVERGENT B0, `(.L_x_244) ;  /* 0x0000006000007945 */ /* 0x000fe20003800200 */
[----:B------:R-:W-:-:S03]  /*ea30*/  LOP3.LUT P6, RZ, R7, 0x80, RZ, 0xc0, !PT ;  /* 0x0000008007ff7812 */ /* 0x000fc600078cc0ff */
[----:B------:R-:W-:Y:S10]  /*ea40*/  @!P1 BRA `(.L_x_245) ;  /* 0x00000000000c9947 */ /* 0x000ff40003800000 */
[----:B--2---:R-:W2:Y:S02]  /*ea50*/  LDL.U8 R6, [R1+0xe] ;  /* 0x00000e0001067983 */ /* 0x004ea40000100000 */
[----:B--2---:R-:W-:-:S05]  /*ea60*/  LOP3.LUT R6, R6, 0x4, RZ, 0xfc, !PT ;  /* 0x0000000406067812 */ /* 0x004fca00078efcff */
[----:B------:R2:W-:Y:S02]  /*ea70*/  STL.U8 [R1+0xe], R6 ;  /* 0x00000e0601007387 */ /* 0x0005e40000100000 */
.L_x_245:
[----:B------:R-:W-:Y:S05]  /*ea80*/  BSYNC.RECONVERGENT B0 ;  /* 0x0000000000007941 */ /* 0x000fea0003800200 */
.L_x_244:
        /* <DEDUP_REMOVED lines=8> */
.L_x_247:
[----:B------:R-:W-:Y:S05]  /*eb10*/  BSYNC.RECONVERGENT B0 ;  /* 0x0000000000007941 */ /* 0x000fea0003800200 */
.L_x_246:
[----:B------:R-:W-:Y:S01]  /*eb20*/  LOP3.LUT P1, RZ, R42, 0x2, RZ, 0xc0, !PT ;  /* 0x000000022aff7812 */ /* 0x000fe2000782c0ff */
[----:B------:R-:W-:Y:S01]  /*eb30*/  BSSY.RECONVERGENT B0, `(.L_x_248) ;  /* 0x0000006000007945 */ /* 0x000fe20003800200 */
[----:B------:R-:W-:-:S11]  /*eb40*/  LOP3.LUT P0, RZ, R7, 0x20, RZ, 0xc0, !PT ;  /* 0x0000002007ff7812 */ /* 0x000fd6000780c0ff */
[----:B------:R-:W-:Y:S05]  /*eb50*/  @!P1 BRA `(.L_x_249) ;  /* 0x00000000000c9947 */ /* 0x000fea0003800000 */
[----:B--2---:R-:W2:Y:S02]  /*eb60*/  LDL.U8 R6, [R1+0xe] ;  /* 0x00000e0001067983 */ /* 0x004ea40000100000 */
[----:B--2---:R-:W-:-:S05]  /*eb70*/  LOP3.LUT R6, R6, 0x1, RZ, 0xfc, !PT ;  /* 0x0000000106067812 */ /* 0x004fca00078efcff */
[----:B------:R2:W-:Y:S02]  /*eb80*/  STL.U8 [R1+0xe], R6 ;  /* 0x00000e0601007387 */ /* 0x0005e40000100000 */
.L_x_249:
[----:B------:R-:W-:Y:S05]  /*eb90*/  BSYNC.RECONVERGENT B0 ;  /* 0x0000000000007941 */ /* 0x000fea0003800200 */
.L_x_248:
[----:B------:R-:W-:Y:S01]  /*eba0*/  BSSY.RECONVERGENT B0, `(.L_x_250) ;  /* 0x0000006000007945 */ /* 0x000fe20003800200 */
[----:B------:R-:W-:-:S03]  /*ebb0*/  LOP3.LUT P1, RZ, R7, 0x10, RZ, 0xc0, !PT ;  /* 0x0000001007ff7812 */ /* 0x000fc6000782c0ff */
[----:B------:R-:W-:Y:S10]  /*ebc0*/  @P2 BRA `(.L_x_251) ;  /* 0x00000000000c2947 */ /* 0x000ff40003800000 */
[----:B--2---:R-:W2:Y:S02]  /*ebd0*/  LDL.U8 R6, [R1+0xf] ;  /* 0x00000f0001067983 */ /* 0x004ea40000100000 */
[----:B--2---:R-:W-:-:S05]  /*ebe0*/  LOP3.LUT R6, R6, 0x80, RZ, 0xfc, !PT ;  /* 0x0000008006067812 */ /* 0x004fca00078efcff */
[----:B------:R2:W-:Y:S02]  /*ebf0*/  STL.U8 [R1+0xf], R6 ;  /* 0x00000f0601007387 */ /* 0x0005e40000100000 */
.L_x_251:
[----:B------:R-:W-:Y:S05]  /*ec00*/  BSYNC.RECONVERGENT B0 ;  /* 0x0000000000007941 */ /* 0x000fea0003800200 */
.L_x_250:
[C---:B------:R-:W-:Y:S01]  /*ec10*/  LOP3.LUT P3, RZ, R7.reuse, 0x400, RZ, 0xc0, !PT ;  /* 0x0000040007ff7812 */ /* 0x040fe2000786c0ff */
[----:B------:R-:W-:Y:S01]  /*ec20*/  BSSY.RECONVERGENT B0, `(.L_x_252) ;  /* 0x0000006000007945 */ /* 0x000fe20003800200 */
[----:B------:R-:W-:-:S11]  /*ec30*/  LOP3.LUT P2, RZ, R7, 0x8, RZ, 0xc0, !PT ;  /* 0x0000000807ff7812 */ /* 0x000fd6000784c0ff */
[----:B------:R-:W-:Y:S05]  /*ec40*/  @!P3 BRA `(.L_x_253) ;  /* 0x00000000000cb947 */ /* 0x000fea0003800000 */
[----:B--2---:R-:W2:Y:S02]  /*ec50*/  LDL.U8 R6, [R1+0xf] ;  /* 0x00000f0001067983 */ /* 0x004ea40000100000 */
[----:B--2---:R-:W-:-:S05]  /*ec60*/  LOP3.LUT R6, R6, 0x40, RZ, 0xfc, !PT ;  /* 0x0000004006067812 */ /* 0x004fca00078efcff */
[----:B------:R2:W-:Y:S02]  /*ec70*/  STL.U8 [R1+0xf], R6 ;  /* 0x00000f0601007387 */ /* 0x0005e40000100000 */
.L_x_253:
[----:B------:R-:W-:Y:S05]  /*ec80*/  BSYNC.RECONVERGENT B0 ;  /* 0x0000000000007941 */ /* 0x000fea0003800200 */
.L_x_252:
[C---:B------:R-:W-:Y:S01]  /*ec90*/  LOP3.LUT P4, RZ, R7.reuse, 0x200, RZ, 0xc0, !PT ;  /* 0x0000020007ff7812 */ /* 0x040fe2000788c0ff */
[----:B------:R-:W-:Y:S01]  /*eca0*/  BSSY.RECONVERGENT B0, `(.L_x_254) ;  /* 0x0000006000007945 */ /* 0x000fe20003800200 */
[----:B------:R-:W-:-:S11]  /*ecb0*/  LOP3.LUT P3, RZ, R7, 0x4, RZ, 0xc0, !PT ;  /* 0x0000000407ff7812 */ /* 0x000fd6000786c0ff */
[----:B------:R-:W-:Y:S05]  /*ecc0*/  @!P4 BRA `(.L_x_255) ;  /* 0x00000000000cc947 */ /* 0x000fea0003800000 */
[----:B--2---:R-:W2:Y:S02]  /*ecd0*/  LDL.U8 R6, [R1+0xf] ;  /* 0x00000f0001067983 */ /* 0x004ea40000100000 */
[----:B--2---:R-:W-:-:S05]  /*ece0*/  LOP3.LUT R6, R6, 0x20, RZ, 0xfc, !PT ;  /* 0x0000002006067812 */ /* 0x004fca00078efcff */
[----:B------:R2:W-:Y:S02]  /*ecf0*/  STL.U8 [R1+0xf], R6 ;  /* 0x00000f0601007387 */ /* 0x0005e40000100000 */
.L_x_255:
[----:B------:R-:W-:Y:S05]  /*ed00*/  BSYNC.RECONVERGENT B0 ;  /* 0x0000000000007941 */ /* 0x000fea0003800200 */
.L_x_254:
        /* <DEDUP_REMOVED lines=8> */
.L_x_257:
[----:B------:R-:W-:Y:S05]  /*ed90*/  BSYNC.RECONVERGENT B0 ;  /* 0x0000000000007941 */ /* 0x000fea0003800200 */
.L_x_256:
[----:B------:R-:W-:Y:S01]  /*eda0*/  BSSY.RECONVERGENT B0, `(.L_x_258) ;  /* 0x0000006000007945 */ /* 0x000fe20003800200 */
[----:B------:R-:W-:-:S03]  /*edb0*/  ISETP.NE.U32.AND P5, PT, R47, 0x1, PT ;  /* 0x000000012f00780c */ /* 0x000fc60003fa5070 */
[----:B------:R-:W-:Y:S10]  /*edc0*/  @!P6 BRA `(.L_x_259) ;  /* 0x00000000000ce947 */ /* 0x000ff40003800000 */
[----:B--2---:R-:W2:Y:S02]  /*edd0*/  LDL.U8 R6, [R1+0xf] ;  /* 0x00000f0001067983 */ /* 0x004ea40000100000 */
[----:B--2---:R-:W-:-:S05]  /*ede0*/  LOP3.LUT R6, R6, 0x8, RZ, 0xfc, !PT ;  /* 0x0000000806067812 */ /* 0x004fca00078efcff */
[----:B------:R2:W-:Y:S02]  /*edf0*/  STL.U8 [R1+0xf], R6 ;  /* 0x00000f0601007387 */ /* 0x0005e40000100000 */
.L_x_259:
[----:B------:R-:W-:Y:S05]  /*ee00*/  BSYNC.RECONVERGENT B0 ;  /* 0x0000000000007941 */ /* 0x000fea0003800200 */
.L_x_258:
[----:B--2---:R-:W-:Y:S01]  /*ee10*/  P2R R6, PR, RZ, 0x1 ;  /* 0x00000001ff067803 */ /* 0x004fe20000000000 */
[----:B------:R-:W-:Y:S01]  /*ee20*/  BSSY.RECONVERGENT B0, `(.L_x_260) ;  /* 0x000000a000007945 */ /* 0x000fe20003800200 */
[C---:B------:R-:W-:Y:S02]  /*ee30*/  LOP3.LUT P6, RZ, R42.reuse, 0x1, RZ, 0xc0, !PT ;  /* 0x000000012aff7812 */ /* 0x040fe400078cc0ff */
[----:B------:R-:W-:Y:S02]  /*ee40*/  LOP3.LUT P0, RZ, R29, 0x400, RZ, 0xc0, !PT ;  /* 0x000004001dff7812 */ /* 0x000fe4000780c0ff */
[----:B------:R-:W-:-:S11]  /*ee50*/  LOP3.LUT R42, R42, 0xfffffffd, RZ, 0xc0, !PT ;  /* 0xfffffffd2a2a7812 */ /* 0x000fd600078ec0ff */
[----:B------:R-:W-:Y:S02]  /*ee60*/  @P0 LOP3.LUT R42, R42, 0x2, RZ, 0xfc, !PT ;  /* 0x000000022a2a0812 */ /* 0x000fe400078efcff */
[----:B------:R-:W-:Y:S01]  /*ee70*/  ISETP.NE.AND P0, PT, R6, RZ, PT ;  /* 0x000000ff0600720c */ /* 0x000fe20003f05270 */
[----:B------:R-:W-:-:S12]  /*ee80*/  @!P6 BRA `(.L_x_261) ;  /* 0x00000000000ce947 */ /* 0x000fd80003800000 */
[----:B------:R-:W2:Y:S02]  /*ee90*/  LDL.U8 R6, [R1+0xf] ;  /* 0x00000f0001067983 */ /* 0x000ea40000100000 */
[----:B--2---:R-:W-:-:S05]  /*eea0*/  LOP3.LUT R6, R6, 0x4, RZ, 0xfc, !PT ;  /* 0x0000000406067812 */ /* 0x004fca00078efcff */
[----:B------:R2:W-:Y:S02]  /*eeb0*/  STL.U8 [R1+0xf], R6 ;  /* 0x00000f0601007387 */ /* 0x0005e40000100000 */
.L_x_261:
[----:B------:R-:W-:Y:S05]  /*eec0*/  BSYNC.RECONVERGENT B0 ;  /* 0x0000000000007941 */ /* 0x000fea0003800200 */
.L_x_260:
[----:B------:R-:W-:Y:S01]  /*eed0*/  BSSY.RECONVERGENT B0, `(.L_x_262) ;  /* 0x0000006000007945 */ /* 0x000fe20003800200 */
[----:B------:R-:W-:-:S03]  /*eee0*/  LOP3.LUT P6, RZ, R29, 0x200, RZ, 0xc0, !PT ;  /* 0x000002001dff7812 */ /* 0x000fc600078cc0ff */
[----:B------:R-:W-:Y:S10]  /*eef0*/  @!P0 BRA `(.L_x_263) ;  /* 0x00000000000c8947 */ /* 0x000ff40003800000 */
[----:B--2---:R-:W2:Y:S02]  /*ef00*/  LDL.U8 R6, [R1+0xf] ;  /* 0x00000f0001067983 */ /* 0x004ea40000100000 */
[----:B--2---:R-:W-:-:S05]  /*ef10*/  LOP3.LUT R6, R6, 0x2, RZ, 0xfc, !PT ;  /* 0x0000000206067812 */ /* 0x004fca00078efcff */
[----:B------:R2:W-:Y:S02]  /*ef20*/  STL.U8 [R1+0xf], R6 ;  /* 0x00000f0601007387 */ /* 0x0005e40000100000 */
.L_x_263:
[----:B------:R-:W-:Y:S05]  /*ef30*/  BSYNC.RECONVERGENT B0 ;  /* 0x0000000000007941 */ /* 0x000fea0003800200 */
.L_x_262:
[----:B------:R-:W-:Y:S01]  /*ef40*/  BSSY.RECONVERGENT B0, `(.L_x_264) ;  /* 0x0000006000007945 */ /* 0x000fe20003800200 */
[----:B------:R-:W-:-:S03]  /*ef50*/  LOP3.LUT P0, RZ, R29, 0x100, RZ, 0xc0, !PT ;  /* 0x000001001dff7812 */ /* 0x000fc6000780c0ff */
[----:B------:R-:W-:Y:S10]  /*ef60*/  @!P1 BRA `(.L_x_265) ;  /* 0x00000000000c9947 */ /* 0x000ff40003800000 */
[----:B--2---:R-:W2:Y:S02]  /*ef70*/  LDL.U8 R6, [R1+0xf] ;  /* 0x00000f0001067983 */ /* 0x004ea40000100000 */
[----:B--2---:R-:W-:-:S05]  /*ef80*/  LOP3.LUT R6, R6, 0x1, RZ, 0xfc, !PT ;  /* 0x0000000106067812 */ /* 0x004fca00078efcff */
[----:B------:R2:W-:Y:S02]  /*ef90*/  STL.U8 [R1+0xf], R6 ;  /* 0x00000f0601007387 */ /* 0x0005e40000100000 */
.L_x_265:
[----:B------:R-:W-:Y:S05]  /*efa0*/  BSYNC.RECONVERGENT B0 ;  /* 0x0000000000007941 */ /* 0x000fea0003800200 */
.L_x_264:
[----:B------:R-:W-:Y:S04]  /*efb0*/  BSSY.RECONVERGENT B0, `(.L_x_266) ;  /* 0x0000005000007945 */ /* 0x000fe80003800200 */
[----:B------:R-:W-:Y:S05]  /*efc0*/  @!P2 BRA `(.L_x_267) ;  /* 0x00000000000ca947 */ /* 0x000fea0003800000 */
[----:B--2---:R-:W2:Y:S02]  /*efd0*/  LDL.U8 R6, [R1+0x10] ;  /* 0x0000100001067983 */ /* 0x004ea40000100000 */
[----:B--2---:R-:W-:-:S05]  /*efe0*/  LOP3.LUT R6, R6, 0x80, RZ, 0xfc, !PT ;  /* 0x0000008006067812 */ /* 0x004fca00078efcff */
[----:B------:R2:W-:Y:S02]  /*eff0*/  STL.U8 [R1+0x10], R6 ;  /* 0x0000100601007387 */ /* 0x0005e40000100000 */
.L_x_267:
[----:B------:R-:W-:Y:S05]  /*f000*/  BSYNC.RECONVERGENT B0 ;  /* 0x0000000000007941 */ /* 0x000fea0003800200 */
.L_x_266:
[----:B------:R-:W-:Y:S04]  /*f010*/  BSSY.RECONVERGENT B0, `(.L_x_268) ;  /* 0x0000005000007945 */ /* 0x000fe80003800200 */
[----:B------:R-:W-:Y:S05]  /*f020*/  @!P3 BRA `(.L_x_269) ;  /* 0x00000000000cb947 */ /* 0x000fea0003800000 */
[----:B--2---:R-:W2:Y:S02]  /*f030*/  LDL.U8 R6, [R1+0x10] ;  /* 0x0000100001067983 */ /* 0x004ea40000100000 */
[----:B--2---:R-:W-:-:S05]  /*f040*/  LOP3.LUT R6, R6, 0x40, RZ, 0xfc, !PT ;  /* 0x0000004006067812 */ /* 0x004fca00078efcff */
[----:B------:R2:W-:Y:S02]  /*f050*/  STL.U8 [R1+0x10], R6 ;  /* 0x0000100601007387 */ /* 0x0005e40000100000 */
.L_x_269:
[----:B------:R-:W-:Y:S05]  /*f060*/  BSYNC.RECONVERGENT B0 ;  /* 0x0000000000007941 */ /* 0x000fea0003800200 */
.L_x_268:
[----:B------:R-:W-:Y:S04]  /*f070*/  BSSY.RECONVERGENT B0, `(.L_x_270) ;  /* 0x0000005000007945 */ /* 0x000fe80003800200 */
[----:B------:R-:W-:Y:S05]  /*f080*/  @!P4 BRA `(.L_x_271) ;  /* 0x00000000000cc947 */ /* 0x000fea0003800000 */
[----:B--2---:R-:W2:Y:S02]  /*f090*/  LDL.U8 R6, [R1+0x10] ;  /* 0x0000100001067983 */ /* 0x004ea40000100000 */
[----:B--2---:R-:W-:-:S05]  /*f0a0*/  LOP3.LUT R6, R6, 0x20, RZ, 0xfc, !PT ;  /* 0x0000002006067812 */ /* 0x004fca00078efcff */
[----:B------:R2:W-:Y:S02]  /*f0b0*/  STL.U8 [R1+0x10], R6 ;  /* 0x0000100601007387 */ /* 0x0005e40000100000 */
.L_x_271:
[----:B------:R-:W-:Y:S05]  /*f0c0*/  BSYNC.RECONVERGENT B0 ;  /* 0x0000000000007941 */ /* 0x000fea0003800200 */
.L_x_270:
[----:B------:R-:W-:Y:S04]  /*f0d0*/  BSSY.RECONVERGENT B0, `(.L_x_272) ;  /* 0x0000005000007945 */ /* 0x000fe80003800200 */
[----:B------:R-:W-:Y:S05]  /*f0e0*/  @P5 BRA `(.L_x_273) ;  /* 0x00000000000c5947 */ /* 0x000fea0003800000 */
[----:B--2---:R-:W2:Y:S02]  /*f0f0*/  LDL.U8 R6, [R1+0x10] ;  /* 0x0000100001067983 */ /* 0x004ea40000100000 */
[----:B--2---:R-:W-:-:S05]  /*f100*/  LOP3.LUT R6, R6, 0x10, RZ, 0xfc, !PT ;  /* 0x0000001006067812 */ /* 0x004fca00078efcff */
[----:B------:R2:W-:Y:S02]  /*f110*/  STL.U8 [R1+0x10], R6 ;  /* 0x0000100601007387 */ /* 0x0005e40000100000 */
.L_x_273:
[----:B------:R-:W-:Y:S05]  /*f120*/  BSYNC.RECONVERGENT B0 ;  /* 0x0000000000007941 */ /* 0x000fea0003800200 */
.L_x_272:
[----:B------:R-:W-:Y:S01]  /*f130*/  LOP3.LUT P1, RZ, R29, 0x400, RZ, 0xc0, !PT ;  /* 0x000004001dff7812 */ /* 0x000fe2000782c0ff */
[----:B------:R-:W-:-:S12]  /*f140*/  BSSY.RECONVERGENT B0, `(.L_x_274) ;  /* 0x0000005000007945 */ /* 0x000fd80003800200 */
[----:B------:R-:W-:Y:S05]  /*f150*/  @!P1 BRA `(.L_x_275) ;  /* 0x00000000000c9947 */ /* 0x000fea0003800000 */
[----:B--2---:R-:W2:Y:S02]  /*f160*/  LDL.U8 R6, [R1+0x10] ;  /* 0x0000100001067983 */ /* 0x004ea40000100000 */
[----:B--2---:R-:W-:-:S05]  /*f170*/  LOP3.LUT R6, R6, 0x8, RZ, 0xfc, !PT ;  /* 0x0000000806067812 */ /* 0x004fca00078efcff */
[----:B------:R2:W-:Y:S02]  /*f180*/  STL.U8 [R1+0x10], R6 ;  /* 0x0000100601007387 */ /* 0x0005e40000100000 */
.L_x_275:
[----:B------:R-:W-:Y:S05]  /*f190*/  BSYNC.RECONVERGENT B0 ;  /* 0x0000000000007941 */ /* 0x000fea0003800200 */
.L_x_274:
[----:B------:R-:W-:Y:S04]  /*f1a0*/  BSSY.RECONVERGENT B0, `(.L_x_276) ;  /* 0x0000005000007945 */ /* 0x000fe80003800200 */
[----:B------:R-:W-:Y:S05]  /*f1b0*/  @!P6 BRA `(.L_x_277) ;  /* 0x00000000000ce947 */ /* 0x000fea0003800000 */
[----:B--2---:R-:W2:Y:S02]  /*f1c0*/  LDL.U8 R6, [R1+0x10] ;  /* 0x0000100001067983 */ /* 0x004ea40000100000 */
[----:B--2---:R-:W-:-:S05]  /*f1d0*/  LOP3.LUT R6, R6, 0x4, RZ, 0xfc, !PT ;  /* 0x0000000406067812 */ /* 0x004fca00078efcff */
[----:B------:R2:W-:Y:S02]  /*f1e0*/  STL.U8 [R1+0x10], R6 ;  /* 0x0000100601007387 */ /* 0x0005e40000100000 */
.L_x_277:
[----:B------:R-:W-:Y:S05]  /*f1f0*/  BSYNC.RECONVERGENT B0 ;  /* 0x0000000000007941 */ /* 0x000fea0003800200 */
.L_x_276:
[----:B------:R-:W-:Y:S04]  /*f200*/  BSSY.RECONVERGENT B0, `(.L_x_278) ;  /* 0x0000005000007945 */ /* 0x000fe80003800200 */
[----:B------:R-:W-:Y:S05]  /*f210*/  @!P0 BRA `(.L_x_279) ;  /* 0x00000000000c8947 */ /* 0x000fea0003800000 */
[----:B--2---:R-:W2:Y:S02]  /*f220*/  LDL.U8 R6, [R1+0x10] ;  /* 0x0000100001067983 */ /* 0x004ea40000100000 */
[----:B--2---:R-:W-:-:S05]  /*f230*/  LOP3.LUT R6, R6, 0x2, RZ, 0xfc, !PT ;  /* 0x0000000206067812 */ /* 0x004fca00078efcff */
[----:B------:R2:W-:Y:S02]  /*f240*/  STL.U8 [R1+0x10], R6 ;  /* 0x0000100601007387 */ /* 0x0005e40000100000 */
.L_x_279:
[----:B------:R-:W-:Y:S05]  /*f250*/  BSYNC.RECONVERGENT B0 ;  /* 0x0000000000007941 */ /* 0x000fea0003800200 */
.L_x_278:
[----:B------:R0:W5:Y:S04]  /*f260*/  LDL.U8 R47, [R1+0xa] ;  /* 0x00000a00012f7983 */ /* 0x0001680000100000 */
[----:B------:R0:W5:Y:S04]  /*f270*/  LDL.U8 R7, [R1+0xb] ;  /* 0x00000b0001077983 */ /* 0x0001680000100000 */
[----:B--2---:R2:W5:Y:S01]  /*f280*/  LDL.U8 R6, [R1+0xc] ;  /* 0x00000c0001067983 */ /* 0x0045620000100000 */
        /* <DEDUP_REMOVED lines=18> */
.L_x_281:
[----:B------:R-:W-:Y:S05]  /*f3b0*/  BSYNC.RECONVERGENT B0 ;  /* 0x0000000000007941 */ /* 0x000fea0003800200 */
.L_x_280:
        /* <DEDUP_REMOVED lines=8> */
.L_x_283:
[----:B------:R-:W-:Y:S05]  /*f440*/  BSYNC.RECONVERGENT B0 ;  /* 0x0000000000007941 */ /* 0x000fea0003800200 */
.L_x_282:
        /* <DEDUP_REMOVED lines=8> */
.L_x_285:
[----:B------:R-:W-:Y:S05]  /*f4d0*/  BSYNC.RECONVERGENT B0 ;  /* 0x0000000000007941 */ /* 0x000fea0003800200 */
.L_x_284:
        /* <DEDUP_REMOVED lines=8> */
.L_x_287:
[----:B------:R-:W-:Y:S05]  /*f560*/  BSYNC.RECONVERGENT B0 ;  /* 0x0000000000007941 */ /* 0x000fea0003800200 */
.L_x_286:
[----:B------:R-:W-:Y:S01]  /*f570*/  BSSY.RECONVERGENT B0, `(.L_x_288) ;  /* 0x0000006000007945 */ /* 0x000fe20003800200 */
[----:B------:R-:W-:-:S03]  /*f580*/  LOP3.LUT P6, RZ, R30, 0x80, RZ, 0xc0, !PT ;  /* 0x000000801eff7812 */ /* 0x000fc600078cc0ff */
[----:B------:R-:W-:Y:S10]  /*f590*/  @!P2 BRA `(.L_x_289) ;  /* 0x00000000000ca947 */ /* 0x000ff40003800000 */
[----:B0123--:R-:W2:Y:S02]  /*f5a0*/  LDL.U8 R52, [R1+0x11] ;  /* 0x0000110001347983 */ /* 0x00fea40000100000 */
[----:B--2---:R-:W-:-:S05]  /*f5b0*/  LOP3.LUT R52, R52, 0x10, RZ, 0xfc, !PT ;  /* 0x0000001034347812 */ /* 0x004fca00078efcff */
[----:B------:R4:W-:Y:S02]  /*f5c0*/  STL.U8 [R1+0x11], R52 ;  /* 0x0000113401007387 */ /* 0x0009e40000100000 */
.L_x_289:
[----:B------:R-:W-:Y:S05]  /*f5d0*/  BSYNC.RECONVERGENT B0 ;  /* 0x0000000000007941 */ /* 0x000fea0003800200 */
.L_x_288:
[----:B------:R-:W-:Y:S01]  /*f5e0*/  BSSY.RECONVERGENT B0, `(.L_x_290) ;  /* 0x0000006000007945 */ /* 0x000fe20003800200 */
[----:B------:R-:W-:-:S03]  /*f5f0*/  LOP3.LUT P3, RZ, R30, 0x40, RZ, 0xc0, !PT ;  /* 0x000000401eff7812 */ /* 0x000fc6000786c0ff */
[----:B------:R-:W-:Y:S10]  /*f600*/  @!P1 BRA `(.L_x_291) ;  /* 0x00000000000c9947 */ /* 0x000ff40003800000 */
[----:B01234-:R-:W2:Y:S02]  /*f610*/  LDL.U8 R52, [R1+0x11] ;  /* 0x0000110001347983 */ /* 0x01fea40000100000 */
[----:B--2---:R-:W-:-:S05]  /*f620*/  LOP3.LUT R52, R52, 0x8, RZ, 0xfc, !PT ;  /* 0x0000000834347812 */ /* 0x004fca00078efcff */
[----:B------:R0:W-:Y:S02]  /*f630*/  STL.U8 [R1+0x11], R52 ;  /* 0x0000113401007387 */ /* 0x0001e40000100000 */
.L_x_291:
[----:B------:R-:W-:Y:S05]  /*f640*/  BSYNC.RECONVERGENT B0 ;  /* 0x0000000000007941 */ /* 0x000fea0003800200 */
.L_x_290:
[----:B------:R-:W-:Y:S01]  /*f650*/  BSSY.RECONVERGENT B0, `(.L_x_292) ;  /* 0x0000006000007945 */ /* 0x000fe20003800200 */
[----:B------:R-:W-:-:S03]  /*f660*/  LOP3.LUT P4, RZ, R30, 0x20, RZ, 0xc0, !PT ;  /* 0x000000201eff7812 */ /* 0x000fc6000788c0ff */
[----:B------:R-:W-:Y:S10]  /*f670*/  @!P0 BRA `(.L_x_293) ;  /* 0x00000000000c8947 */ /* 0x000ff40003800000 */
[----:B01234-:R-:W2:Y:S02]  /*f680*/  LDL.U8 R52, [R1+0x11] ;  /* 0x0000110001347983 */ /* 0x01fea40000100000 */
[----:B--2---:R-:W-:-:S05]  /*f690*/  LOP3.LUT R52, R52, 0x4, RZ, 0xfc, !PT ;  /* 0x0000000434347812 */ /* 0x004fca00078efcff */
[----:B------:R0:W-:Y:S02]  /*f6a0*/  STL.U8 [R1+0x11], R52 ;  /* 0x0000113401007387 */ /* 0x0001e40000100000 */
.L_x_293:
[----:B------:R-:W-:Y:S05]  /*f6b0*/  BSYNC.RECONVERGENT B0 ;  /* 0x0000000000007941 */ /* 0x000fea0003800200 */
.L_x_292:
[----:B------:R-:W-:Y:S01]  /*f6c0*/  ISETP.NE.U32.AND P0, PT, R51, 0x1, PT ;  /* 0x000000013300780c */ /* 0x000fe20003f05070 */
[----:B------:R-:W-:Y:S01]  /*f6d0*/  BSSY.RECONVERGENT B0, `(.L_x_294) ;  /* 0x0000006000007945 */ /* 0x000fe20003800200 */
[----:B------:R-:W-:-:S11]  /*f6e0*/  LOP3.LUT P5, RZ, R30, 0x10, RZ, 0xc0, !PT ;  /* 0x000000101eff7812 */ /* 0x000fd600078ac0ff */
[----:B------:R-:W-:Y:S05]  /*f6f0*/  @P0 BRA `(.L_x_295) ;  /* 0x00000000000c0947 */ /* 0x000fea0003800000 */
[----:B01234-:R-:W2:Y:S02]  /*f700*/  LDL.U8 R52, [R1+0x11] ;  /* 0x0000110001347983 */ /* 0x01fea40000100000 */
[----:B--2---:R-:W-:-:S05]  /*f710*/  LOP3.LUT R52, R52, 0x2, RZ, 0xfc, !PT ;  /* 0x0000000234347812 */ /* 0x004fca00078efcff */
[----:B------:R0:W-:Y:S02]  /*f720*/  STL.U8 [R1+0x11], R52 ;  /* 0x0000113401007387 */ /* 0x0001e40000100000 */
.L_x_295:
[----:B------:R-:W-:Y:S05]  /*f730*/  BSYNC.RECONVERGENT B0 ;  /* 0x0000000000007941 */ /* 0x000fea0003800200 */
.L_x_294:
[C---:B------:R-:W-:Y:S01]  /*f740*/  LOP3.LUT P0, RZ, R30.reuse, 0x400, RZ, 0xc0, !PT ;  /* 0x000004001eff7812 */ /* 0x040fe2000780c0ff */
[----:B------:R-:W-:Y:S01]  /*f750*/  BSSY.RECONVERGENT B0, `(.L_x_296) ;  /* 0x0000006000007945 */ /* 0x000fe20003800200 */
[----:B------:R-:W-:-:S11]  /*f760*/  LOP3.LUT P1, RZ, R30, 0x8, RZ, 0xc0, !PT ;  /* 0x000000081eff7812 */ /* 0x000fd6000782c0ff */
[----:B------:R-:W-:Y:S05]  /*f770*/  @!P0 BRA `(.L_x_297) ;  /* 0x00000000000c8947 */ /* 0x000fea0003800000 */
[----:B01234-:R-:W2:Y:S02]  /*f780*/  LDL.U8 R52, [R1+0x11] ;  /* 0x0000110001347983 */ /* 0x01fea40000100000 */
[----:B--2---:R-:W-:-:S05]  /*f790*/  LOP3.LUT R52, R52, 0x1, RZ, 0xfc, !PT ;  /* 0x0000000134347812 */ /* 0x004fca00078efcff */
[----:B------:R0:W-:Y:S02]  /*f7a0*/  STL.U8 [R1+0x11], R52 ;  /* 0x0000113401007387 */ /* 0x0001e40000100000 */
.L_x_297:
[----:B------:R-:W-:Y:S05]  /*f7b0*/  BSYNC.RECONVERGENT B0 ;  /* 0x0000000000007941 */ /* 0x000fea0003800200 */
.L_x_296:
[C---:B------:R-:W-:Y:S01]  /*f7c0*/  LOP3.LUT P2, RZ, R30.reuse, 0x200, RZ, 0xc0, !PT ;  /* 0x000002001eff7812 */ /* 0x040fe2000784c0ff */
[----:B------:R-:W-:Y:S01]  /*f7d0*/  BSSY.RECONVERGENT B0, `(.L_x_298) ;  /* 0x0000006000007945 */ /* 0x000fe20003800200 */
[----:B------:R-:W-:-:S11]  /*f7e0*/  LOP3.LUT P0, RZ, R30, 0x4, RZ, 0xc0, !PT ;  /* 0x000000041eff7812 */ /* 0x000fd6000780c0ff */
[----:B------:R-:W-:Y:S05]  /*f7f0*/  @!P2 BRA `(.L_x_299) ;  /* 0x00000000000ca947 */ /* 0x000fea0003800000 */
[----:B01234-:R-:W2:Y:S02]  /*f800*/  LDL.U8 R52, [R1+0x12] ;  /* 0x0000120001347983 */ /* 0x01fea40000100000 */
[----:B--2---:R-:W-:-:S05]  /*f810*/  LOP3.LUT R52, R52, 0x80, RZ, 0xfc, !PT ;  /* 0x0000008034347812 */ /* 0x004fca00078efcff */
[----:B------:R0:W-:Y:S02]  /*f820*/  STL.U8 [R1+0x12], R52 ;  /* 0x0000123401007387 */ /* 0x0001e40000100000 */
.L_x_299:
[----:B------:R-:W-:Y:S05]  /*f830*/  BSYNC.RECONVERGENT B0 ;  /* 0x0000000000007941 */ /* 0x000fea0003800200 */
.L_x_298:
        /* <DEDUP_REMOVED lines=12> */
.L_x_301:
[----:B------:R-:W-:Y:S05]  /*f900*/  BSYNC.RECONVERGENT B0 ;  /* 0x0000000000007941 */ /* 0x000fea0003800200 */
.L_x_300:
[----:B------:R-:W-:Y:S01]  /*f910*/  BSSY.RECONVERGENT B0, `(.L_x_302) ;  /* 0x0000006000007945 */ /* 0x000fe20003800200 */
[----:B------:R-:W-:-:S03]  /*f920*/  ISETP.NE.U32.AND P2, PT, R51, 0x1, PT ;  /* 0x000000013300780c */ /* 0x000fc60003f45070 */
[----:B------:R-:W-:Y:S10]  /*f930*/  @!P6 BRA `(.L_x_303) ;  /* 0x00000000000ce947 */ /* 0x000ff40003800000 */
[----:B--2---:R-:W2:Y:S02]  /*f940*/  LDL.U8 R30, [R1+0x12] ;  /* 0x00001200011e7983 */ /* 0x004ea40000100000 */
[----:B--2---:R-:W-:-:S05]  /*f950*/  LOP3.LUT R30, R30, 0x20, RZ, 0xfc, !PT ;  /* 0x000000201e1e7812 */ /* 0x004fca00078efcff */
[----:B------:R2:W-:Y:S02]  /*f960*/  STL.U8 [R1+0x12], R30 ;  /* 0x0000121e01007387 */ /* 0x0005e40000100000 */
.L_x_303:
[----:B------:R-:W-:Y:S05]  /*f970*/  BSYNC.RECONVERGENT B0 ;  /* 0x0000000000007941 */ /* 0x000fea0003800200 */
.L_x_302:
        /* <DEDUP_REMOVED lines=8> */
.L_x_305:
[----:B------:R-:W-:Y:S05]  /*fa00*/  BSYNC.RECONVERGENT B0 ;  /* 0x0000000000007941 */ /* 0x000fea0003800200 */
.L_x_304:
        /* <DEDUP_REMOVED lines=8> */
.L_x_307:
[----:B------:R-:W-:Y:S05]  /*fa90*/  BSYNC.RECONVERGENT B0 ;  /* 0x0000000000007941 */ /* 0x000fea0003800200 */
.L_x_306:
        /* <DEDUP_REMOVED lines=8> */
.L_x_309:
[----:B------:R-:W-:Y:S05]  /*fb20*/  BSYNC.RECONVERGENT B0 ;  /* 0x0000000000007941 */ /* 0x000fea0003800200 */
.L_x_308:
[----:B------:R-:W-:Y:S01]  /*fb30*/  BSSY.RECONVERGENT B0, `(.L_x_310) ;  /* 0x0000006000007945 */ /* 0x000fe20003800200 */
[----:B------:R-:W-:-:S03]  /*fb40*/  LOP3.LUT P6, RZ, R46, 0x80, RZ, 0xc0, !PT ;  /* 0x000000802eff7812 */ /* 0x000fc600078cc0ff */
[----:B------:R-:W-:Y:S10]  /*fb50*/  @!P1 BRA `(.L_x_311) ;  /* 0x00000000000c9947 */ /* 0x000ff40003800000 */
[----:B--2---:R-:W2:Y:S02]  /*fb60*/  LDL.U8 R30, [R1+0x12] ;  /* 0x00001200011e7983 */ /* 0x004ea40000100000 */
[----:B--2---:R-:W-:-:S05]  /*fb70*/  LOP3.LUT R30, R30, 0x2, RZ, 0xfc, !PT ;  /* 0x000000021e1e7812 */ /* 0x004fca00078efcff */
[----:B------:R2:W-:Y:S02]  /*fb80*/  STL.U8 [R1+0x12], R30 ;  /* 0x0000121e01007387 */ /* 0x0005e40000100000 */
.L_x_311:
[----:B------:R-:W-:Y:S05]  /*fb90*/  BSYNC.RECONVERGENT B0 ;  /* 0x0000000000007941 */ /* 0x000fea0003800200 */
.L_x_310:
        /* <DEDUP_REMOVED lines=8> */
.L_x_313:
[----:B------:R-:W-:Y:S05]  /*fc20*/  BSYNC.RECONVERGENT B0 ;  /* 0x0000000000007941 */ /* 0x000fea0003800200 */
.L_x_312:
[----:B------:R-:W-:Y:S01]  /*fc30*/  LOP3.LUT P1, RZ, R42, 0x2, RZ, 0xc0, !PT ;  /* 0x000000022aff7812 */ /* 0x000fe2000782c0ff */
[----:B------:R-:W-:Y:S01]  /*fc40*/  BSSY.RECONVERGENT B0, `(.L_x_314) ;  /* 0x0000006000007945 */ /* 0x000fe20003800200 */
[----:B------:R-:W-:-:S11]  /*fc50*/  LOP3.LUT P0, RZ, R46, 0x20, RZ, 0xc0, !PT ;  /* 0x000000202eff7812 */ /* 0x000fd6000780c0ff */
[----:B------:R-:W-:Y:S05]  /*fc60*/  @!P1 BRA `(.L_x_315) ;  /* 0x00000000000c9947 */ /* 0x000fea0003800000 */
[----:B--2---:R-:W2:Y:S02]  /*fc70*/  LDL.U8 R30, [R1+0x13] ;  /* 0x00001300011e7983 */ /* 0x004ea40000100000 */
[----:B--2---:R-:W-:-:S05]  /*fc80*/  LOP3.LUT R30, R30, 0x80, RZ, 0xfc, !PT ;  /* 0x000000801e1e7812 */ /* 0x004fca00078efcff */
[----:B------:R2:W-:Y:S02]  /*fc90*/  STL.U8 [R1+0x13], R30 ;  /* 0x0000131e01007387 */ /* 0x0005e40000100000 */
.L_x_315:
[----:B------:R-:W-:Y:S05]  /*fca0*/  BSYNC.RECONVERGENT B0 ;  /* 0x0000000000007941 */ /* 0x000fea0003800200 */
.L_x_314:
[----:B------:R-:W-:Y:S01]  /*fcb0*/  BSSY.RECONVERGENT B0, `(.L_x_316) ;  /* 0x0000006000007945 */ /* 0x000fe20003800200 */
[----:B------:R-:W-:-:S03]  /*fcc0*/  LOP3.LUT P1, RZ, R46, 0x10, RZ, 0xc0, !PT ;  /* 0x000000102eff7812 */ /* 0x000fc6000782c0ff */
[----:B------:R-:W-:Y:S10]  /*fcd0*/  @P2 BRA `(.L_x_317) ;  /* 0x00000000000c2947 */ /* 0x000ff40003800000 */
[----:B--2---:R-:W2:Y:S02]  /*fce0*/  LDL.U8 R30, [R1+0x13] ;  /* 0x00001300011e7983 */ /* 0x004ea40000100000 */
[----:B--2---:R-:W-:-:S05]  /*fcf0*/  LOP3.LUT R30, R30, 0x40, RZ, 0xfc, !PT ;  /* 0x000000401e1e7812 */ /* 0x004fca00078efcff */
[----:B------:R2:W-:Y:S02]  /*fd00*/  STL.U8 [R1+0x13], R30 ;  /* 0x0000131e01007387 */ /* 0x0005e40000100000 */
.L_x_317:
[----:B------:R-:W-:Y:S05]  /*fd10*/  BSYNC.RECONVERGENT B0 ;  /* 0x0000000000007941 */ /* 0x000fea0003800200 */
.L_x_316:
[C---:B------:R-:W-:Y:S01]  /*fd20*/  LOP3.LUT P3, RZ, R46.reuse, 0x400, RZ, 0xc0, !PT ;  /* 0x000004002eff7812 */ /* 0x040fe2000786c0ff */
[----:B------:R-:W-:Y:S01]  /*fd30*/  BSSY.RECONVERGENT B0, `(.L_x_318) ;  /* 0x0000006000007945 */ /* 0x000fe20003800200 */
[----:B------:R-:W-:-:S11]  /*fd40*/  LOP3.LUT P2, RZ, R46, 0x8, RZ, 0xc0, !PT ;  /* 0x000000082eff7812 */ /* 0x000fd6000784c0ff */
[----:B------:R-:W-:Y:S05]  /*fd50*/  @!P3 BRA `(.L_x_319) ;  /* 0x00000000000cb947 */ /* 0x000fea0003800000 */
[----:B--2---:R-:W2:Y:S02]  /*fd60*/  LDL.U8 R30, [R1+0x13] ;  /* 0x00001300011e7983 */ /* 0x004ea40000100000 */
[----:B--2---:R-:W-:-:S05]  /*fd70*/  LOP3.LUT R30, R30, 0x20, RZ, 0xfc, !PT ;  /* 0x000000201e1e7812 */ /* 0x004fca00078efcff */
[----:B------:R2:W-:Y:S02]  /*fd80*/  STL.U8 [R1+0x13], R30 ;  /* 0x0000131e01007387 */ /* 0x0005e40000100000 */
.L_x_319:
[----:B------:R-:W-:Y:S05]  /*fd90*/  BSYNC.RECONVERGENT B0 ;  /* 0x0000000000007941 */ /* 0x000fea0003800200 */
.L_x_318:
[C---:B------:R-:W-:Y:S01]  /*fda0*/  LOP3.LUT P4, RZ, R46.reuse, 0x200, RZ, 0xc0, !PT ;  /* 0x000002002eff7812 */ /* 0x040fe2000788c0ff */
[----:B------:R-:W-:Y:S01]  /*fdb0*/  BSSY.RECONVERGENT B0, `(.L_x_320) ;  /* 0x0000006000007945 */ /* 0x000fe20003800200 */
[----:B------:R-:W-:-:S11]  /*fdc0*/  LOP3.LUT P3, RZ, R46, 0x4, RZ, 0xc0, !PT ;  /* 0x000000042eff7812 */ /* 0x000fd6000786c0ff */
[----:B------:R-:W-:Y:S05]  /*fdd0*/  @!P4 BRA `(.L_x_321) ;  /* 0x00000000000cc947 */ /* 0x000fea0003800000 */
[----:B--2---:R-:W2:Y:S02]  /*fde0*/  LDL.U8 R30, [R1+0x13] ;  /* 0x00001300011e7983 */ /* 0x004ea40000100000 */
[----:B--2---:R-:W-:-:S05]  /*fdf0*/  LOP3.LUT R30, R30, 0x10, RZ, 0xfc, !PT ;  /* 0x000000101e1e7812 */ /* 0x004fca00078efcff */
[----:B------:R2:W-:Y:S02]  /*fe00*/  STL.U8 [R1+0x13], R30 ;  /* 0x0000131e01007387 */ /* 0x0005e40000100000 */
.L_x_321:
[----:B------:R-:W-:Y:S05]  /*fe10*/  BSYNC.RECONVERGENT B0 ;  /* 0x0000000000007941 */ /* 0x000fea0003800200 */
.L_x_320:
        /* <DEDUP_REMOVED lines=8> */
.L_x_323:
[----:B------:R-:W-:Y:S05]  /*fea0*/  BSYNC.RECONVERGENT B0 ;  /* 0x0000000000007941 */ /* 0x000fea0003800200 */
.L_x_322:
[----:B------:R-:W-:Y:S01]  /*feb0*/  BSSY.RECONVERGENT B0, `(.L_x_324) ;  /* 0x0000006000007945 */ /* 0x000fe20003800200 */
[----:B------:R-:W-:-:S03]  /*fec0*/  ISETP.NE.U32.AND P5, PT, R29, 0x1, PT ;  /* 0x000000011d00780c */ /* 0x000fc60003fa5070 */
[----:B------:R-:W-:Y:S10]  /*fed0*/  @!P6 BRA `(.L_x_325) ;  /* 0x00000000000ce947 */ /* 0x000ff40003800000 */
[----:B--2---:R-:W2:Y:S02]  /*fee0*/  LDL.U8 R30, [R1+0x13] ;  /* 0x00001300011e7983 */ /* 0x004ea40000100000 */
[----:B--2---:R-:W-:-:S05]  /*fef0*/  LOP3.LUT R30, R30, 0x4, RZ, 0xfc, !PT ;  /* 0x000000041e1e7812 */ /* 0x004fca00078efcff */
[----:B------:R2:W-:Y:S02]  /*ff00*/  STL.U8 [R1+0x13], R30 ;  /* 0x0000131e01007387 */ /* 0x0005e40000100000 */
.L_x_325:
[----:B------:R-:W-:Y:S05]  /*ff10*/  BSYNC.RECONVERGENT B0 ;  /* 0x0000000000007941 */ /* 0x000fea0003800200 */
.L_x_324:
        /* <DEDUP_REMOVED lines=11> */
.L_x_327:
[----:B------:R-:W-:Y:S05]  /*ffd0*/  BSYNC.RECONVERGENT B0 ;  /* 0x0000000000007941 */ /* 0x000fea0003800200 */
.L_x_326:
[----:B------:R-:W-:Y:S01]  /*ffe0*/  BSSY.RECONVERGENT B0, `(.L_x_328) ;  /* 0x0000006000007945 */ /* 0x000fe20003800200 */
[----:B------:R-:W-:-:S03]  /*fff0*/  LOP3.LUT P6, RZ, R43, 0x200, RZ, 0xc0, !PT ;  /* 0x000002002bff7812 */ /* 0x000fc600078cc0ff */
[----:B------:R-:W-:Y:S10]  /*10000*/  @!P0 BRA `(.L_x_329) ;  /* 0x00000000000c8947 */ /* 0x000ff40003800000 */
[----:B--2---:R-:W2:Y:S02]  /*10010*/  LDL.U8 R30, [R1+0x13] ;  /* 0x00001300011e7983 */ /* 0x004ea40000100000 */
[----:B--2---:R-:W-:-:S05]  /*10020*/  LOP3.LUT R30, R30, 0x1, RZ, 0xfc, !PT ;  /* 0x000000011e1e7812 */ /* 0x004fca00078efcff */
[----:B------:R2:W-:Y:S02]  /*10030*/  STL.U8 [R1+0x13], R30 ;  /* 0x0000131e01007387 */ /* 0x0005e40000100000 */
.L_x_329:
[----:B------:R-:W-:Y:S05]  /*10040*/  BSYNC.RECONVERGENT B0 ;  /* 0x0000000000007941 */ /* 0x000fea0003800200 */
.L_x_328:
[----:B------:R-:W-:Y:S01]  /*10050*/  BSSY.RECONVERGENT B0, `(.L_x_330) ;  /* 0x0000006000007945 */ /* 0x000fe20003800200 */
[----:B------:R-:W-:-:S03]  /*10060*/  LOP3.LUT P0, RZ, R43, 0x100, RZ, 0xc0, !PT ;  /* 0x000001002bff7812 */ /* 0x000fc6000780c0ff */
[----:B------:R-:W-:Y:S10]  /*10070*/  @!P1 BRA `(.L_x_331) ;  /* 0x00000000000c9947 */ /* 0x000ff40003800000 */
[----:B--2---:R-:W2:Y:S02]  /*10080*/  LDL.U8 R30, [R1+0x14] ;  /* 0x00001400011e7983 */ /* 0x004ea40000100000 */
[----:B--2---:R-:W-:-:S05]  /*10090*/  LOP3.LUT R30, R30, 0x80, RZ, 0xfc, !PT ;  /* 0x000000801e1e7812 */ /* 0x004fca00078efcff */
[----:B------:R2:W-:Y:S02]  /*100a0*/  STL.U8 [R1+0x14], R30 ;  /* 0x0000141e01007387 */ /* 0x0005e40000100000 */
.L_x_331:
[----:B------:R-:W-:Y:S05]  /*100b0*/  BSYNC.RECONVERGENT B0 ;  /* 0x0000000000007941 */ /* 0x000fea0003800200 */
.L_x_330:
[----:B------:R-:W-:Y:S04]  /*100c0*/  BSSY.RECONVERGENT B0, `(.L_x_332) ;  /* 0x0000005000007945 */ /* 0x000fe80003800200 */
[----:B------:R-:W-:Y:S05]  /*100d0*/  @!P2 BRA `(.L_x_333) ;  /* 0x00000000000ca947 */ /* 0x000fea0003800000 */
[----:B--2---:R-:W2:Y:S02]  /*100e0*/  LDL.U8 R30, [R1+0x14] ;  /* 0x00001400011e7983 */ /* 0x004ea40000100000 */
[----:B--2---:R-:W-:-:S05]  /*100f0*/  LOP3.LUT R30, R30, 0x40, RZ, 0xfc, !PT ;  /* 0x000000401e1e7812 */ /* 0x004fca00078efcff */
[----:B------:R2:W-:Y:S02]  /*10100*/  STL.U8 [R1+0x14], R30 ;  /* 0x0000141e01007387 */ /* 0x0005e40000100000 */
.L_x_333:
[----:B------:R-:W-:Y:S05]  /*10110*/  BSYNC.RECONVERGENT B0 ;  /* 0x0000000000007941 */ /* 0x000fea0003800200 */
.L_x_332:
[----:B------:R-:W-:Y:S04]  /*10120*/  BSSY.RECONVERGENT B0, `(.L_x_334) ;  /* 0x0000005000007945 */ /* 0x000fe80003800200 */
[----:B------:R-:W-:Y:S05]  /*10130*/  @!P3 BRA `(.L_x_335) ;  /* 0x00000000000cb947 */ /* 0x000fea0003800000 */
[----:B--2---:R-:W2:Y:S02]  /*10140*/  LDL.U8 R30, [R1+0x14] ;  /* 0x00001400011e7983 */ /* 0x004ea40000100000 */
[----:B--2---:R-:W-:-:S05]  /*10150*/  LOP3.LUT R30, R30, 0x20, RZ, 0xfc, !PT ;  /* 0x000000201e1e7812 */ /* 0x004fca00078efcff */
[----:B------:R2:W-:Y:S02]  /*10160*/  STL.U8 [R1+0x14], R30 ;  /* 0x0000141e01007387 */ /* 0x0005e40000100000 */
.L_x_335:
[----:B------:R-:W-:Y:S05]  /*10170*/  BSYNC.RECONVERGENT B0 ;  /* 0x0000000000007941 */ /* 0x000fea0003800200 */
.L_x_334:
[----:B------:R-:W-:Y:S04]  /*10180*/  BSSY.RECONVERGENT B0, `(.L_x_336) ;  /* 0x0000005000007945 */ /* 0x000fe80003800200 */
[----:B------:R-:W-:Y:S05]  /*10190*/  @!P4 BRA `(.L_x_337) ;  /* 0x00000000000cc947 */ /* 0x000fea0003800000 */
[----:B--2---:R-:W2:Y:S02]  /*101a0*/  LDL.U8 R30, [R1+0x14] ;  /* 0x00001400011e7983 */ /* 0x004ea40000100000 */
[----:B--2---:R-:W-:-:S05]  /*101b0*/  LOP3.LUT R30, R30, 0x10, RZ, 0xfc, !PT ;  /* 0x000000101e1e7812 */ /* 0x004fca00078efcff */
[----:B------:R2:W-:Y:S02]  /*101c0*/  STL.U8 [R1+0x14], R30 ;  /* 0x0000141e01007387 */ /* 0x0005e40000100000 */
.L_x_337:
[----:B------:R-:W-:Y:S05]  /*101d0*/  BSYNC.RECONVERGENT B0 ;  /* 0x0000000000007941 */ /* 0x000fea0003800200 */
.L_x_336:
[----:B------:R-:W-:Y:S04]  /*101e0*/  BSSY.RECONVERGENT B0, `(.L_x_338) ;  /* 0x0000005000007945 */ /* 0x000fe80003800200 */
[----:B------:R-:W-:Y:S05]  /*101f0*/  @P5 BRA `(.L_x_339) ;  /* 0x00000000000c5947 */ /* 0x000fea0003800000 */
[----:B--2---:R-:W2:Y:S02]  /*10200*/  LDL.U8 R30, [R1+0x14] ;  /* 0x00001400011e7983 */ /* 0x004ea40000100000 */
[----:B--2---:R-:W-:-:S05]  /*10210*/  LOP3.LUT R30, R30, 0x8, RZ, 0xfc, !PT ;  /* 0x000000081e1e7812 */ /* 0x004fca00078efcff */
[----:B------:R2:W-:Y:S02]  /*10220*/  STL.U8 [R1+0x14], R30 ;  /* 0x0000141e01007387 */ /* 0x0005e40000100000 */
.L_x_339:
[----:B------:R-:W-:Y:S05]  /*10230*/  BSYNC.RECONVERGENT B0 ;  /* 0x0000000000007941 */ /* 0x000fea0003800200 */
.L_x_338:
[----:B------:R-:W-:Y:S01]  /*10240*/  LOP3.LUT P1, RZ, R43, 0x400, RZ, 0xc0, !PT ;  /* 0x000004002bff7812 */ /* 0x000fe2000782c0ff */
[----:B------:R-:W-:-:S12]  /*10250*/  BSSY.RECONVERGENT B0, `(.L_x_340) ;  /* 0x0000005000007945 */ /* 0x000fd80003800200 */
[----:B------:R-:W-:Y:S05]  /*10260*/  @!P1 BRA `(.L_x_341) ;  /* 0x00000000000c9947 */ /* 0x000fea0003800000 */
[----:B--2---:R-:W2:Y:S02]  /*10270*/  LDL.U8 R30, [R1+0x14] ;  /* 0x00001400011e7983 */ /* 0x004ea40000100000 */
[----:B--2---:R-:W-:-:S05]  /*10280*/  LOP3.LUT R30, R30, 0x4, RZ, 0xfc, !PT ;  /* 0x000000041e1e7812 */ /* 0x004fca00078efcff */
[----:B------:R2:W-:Y:S02]  /*10290*/  STL.U8 [R1+0x14], R30 ;  /* 0x0000141e01007387 */ /* 0x0005e40000100000 */
.L_x_341:
[----:B------:R-:W-:Y:S05]  /*102a0*/  BSYNC.RECONVERGENT B0 ;  /* 0x0000000000007941 */ /* 0x000fea0003800200 */
.L_x_340:
[----:B------:R-:W-:Y:S04]  /*102b0*/  BSSY.RECONVERGENT B0, `(.L_x_342) ;  /* 0x0000005000007945 */ /* 0x000fe80003800200 */
[----:B------:R-:W-:Y:S05]  /*102c0*/  @!P6 BRA `(.L_x_343) ;  /* 0x00000000000ce947 */ /* 0x000fea0003800000 */
[----:B--2---:R-:W2:Y:S02]  /*102d0*/  LDL.U8 R30, [R1+0x14] ;  /* 0x00001400011e7983 */ /* 0x004ea40000100000 */
[----:B--2---:R-:W-:-:S05]  /*102e0*/  LOP3.LUT R30, R30, 0x2, RZ, 0xfc, !PT ;  /* 0x000000021e1e7812 */ /* 0x004fca00078efcff */
[----:B------:R2:W-:Y:S02]  /*102f0*/  STL.U8 [R1+0x14], R30 ;  /* 0x0000141e01007387 */ /* 0x0005e40000100000 */
.L_x_343:
[----:B------:R-:W-:Y:S05]  /*10300*/  BSYNC.RECONVERGENT B0 ;  /* 0x0000000000007941 */ /* 0x000fea0003800200 */
.L_x_342:
[----:B------:R-:W-:Y:S04]  /*10310*/  BSSY.RECONVERGENT B0, `(.L_x_344) ;  /* 0x0000005000007945 */ /* 0x000fe80003800200 */
[----:B------:R-:W-:Y:S05]  /*10320*/  @!P0 BRA `(.L_x_345) ;  /* 0x00000000000c8947 */ /* 0x000fea0003800000 */
[----:B--2---:R-:W2:Y:S02]  /*10330*/  LDL.U8 R30, [R1+0x14] ;  /* 0x00001400011e7983 */ /* 0x004ea40000100000 */
[----:B--2---:R-:W-:-:S05]  /*10340*/  LOP3.LUT R30, R30, 0x1, RZ, 0xfc, !PT ;  /* 0x000000011e1e7812 */ /* 0x004fca00078efcff */
[----:B------:R2:W-:Y:S02]  /*10350*/  STL.U8 [R1+0x14], R30 ;  /* 0x0000141e01007387 */ /* 0x0005e40000100000 */
.L_x_345:
[----:B------:R-:W-:Y:S05]  /*10360*/  BSYNC.RECONVERGENT B0 ;  /* 0x0000000000007941 */ /* 0x000fea0003800200 */
.L_x_344:
        /* <DEDUP_REMOVED lines=21> */
.L_x_347:
[----:B------:R-:W-:Y:S05]  /*104c0*/  BSYNC.RECONVERGENT B0 ;  /* 0x0000000000007941 */ /* 0x000fea0003800200 */
.L_x_346:
        /* <DEDUP_REMOVED lines=8> */
.L_x_349:
[----:B------:R-:W-:Y:S05]  /*10550*/  BSYNC.RECONVERGENT B0 ;  /* 0x0000000000007941 */ /* 0x000fea0003800200 */
.L_x_348:
        /* <DEDUP_REMOVED lines=8> */
.L_x_351:
[----:B------:R-:W-:Y:S05]  /*105e0*/  BSYNC.RECONVERGENT B0 ;  /* 0x0000000000007941 */ /* 0x000fea0003800200 */
.L_x_350:
        /* <DEDUP_REMOVED lines=8> */
.L_x_353:
[----:B------:R-:W-:Y:S05]  /*10670*/  BSYNC.RECONVERGENT B0 ;  /* 0x0000000000007941 */ /* 0x000fea0003800200 */
.L_x_352:
[----:B------:R-:W-:Y:S01]  /*10680*/  BSSY.RECONVERGENT B0, `(.L_x_354) ;  /* 0x0000006000007945 */ /* 0x000fe20003800200 */
[----:B------:R-:W-:-:S03]  /*10690*/  LOP3.LUT P6, RZ, R44, 0x80, RZ, 0xc0, !PT ;  /* 0x000000802cff7812 */ /* 0x000fc600078cc0ff */
[----:B------:R-:W-:Y:S10]  /*106a0*/  @!P2 BRA `(.L_x_355) ;  /* 0x00000000000ca947 */ /* 0x000ff40003800000 */
[----:B0123--:R-:W2:Y:S02]  /*106b0*/  LDL.U8 R52, [R1+0x15] ;  /* 0x0000150001347983 */ /* 0x00fea40000100000 */
[----:B--2---:R-:W-:-:S05]  /*106c0*/  LOP3.LUT R52, R52, 0x8, RZ, 0xfc, !PT ;  /* 0x0000000834347812 */ /* 0x004fca00078efcff */
[----:B------:R4:W-:Y:S02]  /*106d0*/  STL.U8 [R1+0x15], R52 ;  /* 0x0000153401007387 */ /* 0x0009e40000100000 */
.L_x_355:
[----:B------:R-:W-:Y:S05]  /*106e0*/  BSYNC.RECONVERGENT B0 ;  /* 0x0000000000007941 */ /* 0x000fea0003800200 */
.L_x_354:
[----:B------:R-:W-:Y:S01]  /*106f0*/  BSSY.RECONVERGENT B0, `(.L_x_356) ;  /* 0x0000006000007945 */ /* 0x000fe20003800200 */
[----:B------:R-:W-:-:S03]  /*10700*/  LOP3.LUT P3, RZ, R44, 0x40, RZ, 0xc0, !PT ;  /* 0x000000402cff7812 */ /* 0x000fc6000786c0ff */
[----:B------:R-:W-:Y:S10]  /*10710*/  @!P1 BRA `(.L_x_357) ;  /* 0x00000000000c9947 */ /* 0x000ff40003800000 */
[----:B01234-:R-:W2:Y:S02]  /*10720*/  LDL.U8 R52, [R1+0x15] ;  /* 0x0000150001347983 */ /* 0x01fea40000100000 */
[----:B--2---:R-:W-:-:S05]  /*10730*/  LOP3.LUT R52, R52, 0x4, RZ, 0xfc, !PT ;  /* 0x0000000434347812 */ /* 0x004fca00078efcff */
[----:B------:R0:W-:Y:S02]  /*10740*/  STL.U8 [R1+0x15], R52 ;  /* 0x0000153401007387 */ /* 0x0001e40000100000 */
.L_x_357:
[----:B------:R-:W-:Y:S05]  /*10750*/  BSYNC.RECONVERGENT B0 ;  /* 0x0000000000007941 */ /* 0x000fea0003800200 */
.L_x_356:
[----:B------:R-:W-:Y:S01]  /*10760*/  BSSY.RECONVERGENT B0, `(.L_x_358) ;  /* 0x0000006000007945 */ /* 0x000fe20003800200 */
[----:B------:R-:W-:-:S03]  /*10770*/  LOP3.LUT P4, RZ, R44, 0x20, RZ, 0xc0, !PT ;  /* 0x000000202cff7812 */ /* 0x000fc6000788c0ff */
[----:B------:R-:W-:Y:S10]  /*10780*/  @!P0 BRA `(.L_x_359) ;  /* 0x00000000000c8947 */ /* 0x000ff40003800000 */
[----:B01234-:R-:W2:Y:S02]  /*10790*/  LDL.U8 R52, [R1+0x15] ;  /* 0x0000150001347983 */ /* 0x01fea40000100000 */
[----:B--2---:R-:W-:-:S05]  /*107a0*/  LOP3.LUT R52, R52, 0x2, RZ, 0xfc, !PT ;  /* 0x0000000234347812 */ /* 0x004fca00078efcff */
[----:B------:R0:W-:Y:S02]  /*107b0*/  STL.U8 [R1+0x15], R52 ;  /* 0x0000153401007387 */ /* 0x0001e40000100000 */
.L_x_359:
[----:B------:R-:W-:Y:S05]  /*107c0*/  BSYNC.RECONVERGENT B0 ;  /* 0x0000000000007941 */ /* 0x000fea0003800200 */
.L_x_358:
[----:B------:R-:W-:Y:S01]  /*107d0*/  ISETP.NE.U32.AND P0, PT, R46, 0x1, PT ;  /* 0x000000012e00780c */ /* 0x000fe20003f05070 */
[----:B------:R-:W-:Y:S01]  /*107e0*/  BSSY.RECONVERGENT B0, `(.L_x_360) ;  /* 0x0000006000007945 */ /* 0x000fe20003800200 */
[----:B------:R-:W-:-:S11]  /*107f0*/  LOP3.LUT P5, RZ, R44, 0x10, RZ, 0xc0, !PT ;  /* 0x000000102cff7812 */ /* 0x000fd600078ac0ff */
[----:B------:R-:W-:Y:S05]  /*10800*/  @P0 BRA `(.L_x_361) ;  /* 0x00000000000c0947 */ /* 0x000fea0003800000 */
[----:B------:R-:W2:Y:S02]  /*10810*/  LDL.U8 R46, [R1+0x15] ;  /* 0x00001500012e7983 */ /* 0x000ea40000100000 */
[----:B--2---:R-:W-:-:S05]  /*10820*/  LOP3.LUT R46, R46, 0x1, RZ, 0xfc, !PT ;  /* 0x000000012e2e7812 */ /* 0x004fca00078efcff */
[----:B------:R2:W-:Y:S02]  /*10830*/  STL.U8 [R1+0x15], R46 ;  /* 0x0000152e01007387 */ /* 0x0005e40000100000 */
.L_x_361:
[----:B------:R-:W-:Y:S05]  /*10840*/  BSYNC.RECONVERGENT B0 ;  /* 0x0000000000007941 */ /* 0x000fea0003800200 */
.L_x_360:
[C---:B------:R-:W-:Y:S01]  /*10850*/  LOP3.LUT P0, RZ, R44.reuse, 0x400, RZ, 0xc0, !PT ;  /* 0x000004002cff7812 */ /* 0x040fe2000780c0ff */
[----:B------:R-:W-:Y:S01]  /*10860*/  BSSY.RECONVERGENT B0, `(.L_x_362) ;  /* 0x0000006000007945 */ /* 0x000fe20003800200 */
[----:B------:R-:W-:-:S11]  /*10870*/  LOP3.LUT P1, RZ, R44, 0x8, RZ, 0xc0, !PT ;  /* 0x000000082cff7812 */ /* 0x000fd6000782c0ff */
[----:B------:R-:W-:Y:S05]  /*10880*/  @!P0 BRA `(.L_x_363) ;  /* 0x00000000000c8947 */ /* 0x000fea0003800000 */
[----:B--2---:R-:W2:Y:S02]  /*10890*/  LDL.U8 R46, [R1+0x16] ;  /* 0x00001600012e7983 */ /* 0x004ea40000100000 */
[----:B--2---:R-:W-:-:S05]  /*108a0*/  LOP3.LUT R46, R46, 0x80, RZ, 0xfc, !PT ;  /* 0x000000802e2e7812 */ /* 0x004fca00078efcff */
[----:B------:R2:W-:Y:S02]  /*108b0*/  STL.U8 [R1+0x16], R46 ;  /* 0x0000162e01007387 */ /* 0x0005e40000100000 */
.L_x_363:
[----:B------:R-:W-:Y:S05]  /*108c0*/  BSYNC.RECONVERGENT B0 ;  /* 0x0000000000007941 */ /* 0x000fea0003800200 */
.L_x_362:
[C---:B------:R-:W-:Y:S01]  /*108d0*/  LOP3.LUT P2, RZ, R44.reuse, 0x200, RZ, 0xc0, !PT ;  /* 0x000002002cff7812 */ /* 0x040fe2000784c0ff */
[----:B------:R-:W-:Y:S01]  /*108e0*/  BSSY.RECONVERGENT B0, `(.L_x_364) ;  /* 0x0000006000007945 */ /* 0x000fe20003800200 */
[----:B------:R-:W-:-:S11]  /*108f0*/  LOP3.LUT P0, RZ, R44, 0x4, RZ, 0xc0, !PT ;  /* 0x000000042cff7812 */ /* 0x000fd6000780c0ff */
[----:B------:R-:W-:Y:S05]  /*10900*/  @!P2 BRA `(.L_x_365) ;  /* 0x00000000000ca947 */ /* 0x000fea0003800000 */
[----:B--2---:R-:W2:Y:S02]  /*10910*/  LDL.U8 R46, [R1+0x16] ;  /* 0x00001600012e7983 */ /* 0x004ea40000100000 */
[----:B--2---:R-:W-:-:S05]  /*10920*/  LOP3.LUT R46, R46, 0x40, RZ, 0xfc, !PT ;  /* 0x000000402e2e7812 */ /* 0x004fca00078efcff */
[----:B------:R2:W-:Y:S02]  /*10930*/  STL.U8 [R1+0x16], R46 ;  /* 0x0000162e01007387 */ /* 0x0005e40000100000 */
.L_x_365:
[----:B------:R-:W-:Y:S05]  /*10940*/  BSYNC.RECONVERGENT B0 ;  /* 0x0000000000007941 */ /* 0x000fea0003800200 */
.L_x_364:
        /* <DEDUP_REMOVED lines=12> */
.L_x_367:
[----:B------:R-:W-:Y:S05]  /*10a10*/  BSYNC.RECONVERGENT B0 ;  /* 0x0000000000007941 */ /* 0x000fea0003800200 */
.L_x_366:
[----:B------:R-:W-:Y:S01]  /*10a20*/  BSSY.RECONVERGENT B0, `(.L_x_368) ;  /* 0x0000006000007945 */ /* 0x000fe20003800200 */
[----:B------:R-:W-:-:S03]  /*10a30*/  ISETP.NE.U32.AND P2, PT, R46, 0x1, PT ;  /* 0x000000012e00780c */ /* 0x000fc60003f45070 */
[----:B------:R-:W-:Y:S10]  /*10a40*/  @!P6 BRA `(.L_x_369) ;  /* 0x00000000000ce947 */ /* 0x000ff40003800000 */
[----:B--2---:R-:W2:Y:S02]  /*10a50*/  LDL.U8 R44, [R1+0x16] ;  /* 0x00001600012c7983 */ /* 0x004ea40000100000 */
[----:B--2---:R-:W-:-:S05]  /*10a60*/  LOP3.LUT R44, R44, 0x10, RZ, 0xfc, !PT ;  /* 0x000000102c2c7812 */ /* 0x004fca00078efcff */
[----:B------:R2:W-:Y:S02]  /*10a70*/  STL.U8 [R1+0x16], R44 ;  /* 0x0000162c01007387 */ /* 0x0005e40000100000 */
.L_x_369:
[----:B------:R-:W-:Y:S05]  /*10a80*/  BSYNC.RECONVERGENT B0 ;  /* 0x0000000000007941 */ /* 0x000fea0003800200 */
.L_x_368:
        /* <DEDUP_REMOVED lines=8> */
.L_x_371:
[----:B------:R-:W-:Y:S05]  /*10b10*/  BSYNC.RECONVERGENT B0 ;  /* 0x0000000000007941 */ /* 0x000fea0003800200 */
.L_x_370:
        /* <DEDUP_REMOVED lines=8> */
.L_x_373:
[----:B------:R-:W-:Y:S05]  /*10ba0*/  BSYNC.RECONVERGENT B0 ;  /* 0x0000000000007941 */ /* 0x000fea0003800200 */
.L_x_372:
        /* <DEDUP_REMOVED lines=8> */
.L_x_375:
[----:B------:R-:W-:Y:S05]  /*10c30*/  BSYNC.RECONVERGENT B0 ;  /* 0x0000000000007941 */ /* 0x000fea0003800200 */
.L_x_374:
[----:B------:R-:W-:Y:S01]  /*10c40*/  BSSY.RECONVERGENT B0, `(.L_x_376) ;  /* 0x0000006000007945 */ /* 0x000fe20003800200 */
[----:B------:R-:W-:-:S03]  /*10c50*/  LOP3.LUT P6, RZ, R45, 0x80, RZ, 0xc0, !PT ;  /* 0x000000802dff7812 */ /* 0x000fc600078cc0ff */
[----:B------:R-:W-:Y:S10]  /*10c60*/  @!P1 BRA `(.L_x_377) ;  /* 0x00000000000c9947 */ /* 0x000ff40003800000 */
[----:B--2---:R-:W2:Y:S02]  /*10c70*/  LDL.U8 R44, [R1+0x16] ;  /* 0x00001600012c7983 */ /* 0x004ea40000100000 */
[----:B--2---:R-:W-:-:S05]  /*10c80*/  LOP3.LUT R44, R44, 0x1, RZ, 0xfc, !PT ;  /* 0x000000012c2c7812 */ /* 0x004fca00078efcff */
[----:B------:R2:W-:Y:S02]  /*10c90*/  STL.U8 [R1+0x16], R44 ;  /* 0x0000162c01007387 */ /* 0x0005e40000100000 */
.L_x_377:
[----:B------:R-:W-:Y:S05]  /*10ca0*/  BSYNC.RECONVERGENT B0 ;  /* 0x0000000000007941 */ /* 0x000fea0003800200 */
.L_x_376:
        /* <DEDUP_REMOVED lines=8> */
.L_x_379:
[----:B------:R-:W-:Y:S05]  /*10d30*/  BSYNC.RECONVERGENT B0 ;  /* 0x0000000000007941 */ /* 0x000fea0003800200 */
.L_x_378:
[----:B------:R-:W-:Y:S01]  /*10d40*/  LOP3.LUT P1, RZ, R42, 0x2, RZ, 0xc0, !PT ;  /* 0x000000022aff7812 */ /* 0x000fe2000782c0ff */
[----:B------:R-:W-:Y:S01]  /*10d50*/  BSSY.RECONVERGENT B0, `(.L_x_380) ;  /* 0x0000006000007945 */ /* 0x000fe20003800200 */
[----:B------:R-:W-:-:S11]  /*10d60*/  LOP3.LUT P0, RZ, R45, 0x20, RZ, 0xc0, !PT ;  /* 0x000000202dff7812 */ /* 0x000fd6000780c0ff */
[----:B------:R-:W-:Y:S05]  /*10d70*/  @!P1 BRA `(.L_x_381) ;  /* 0x00000000000c9947 */ /* 0x000fea0003800000 */
[----:B--2---:R-:W2:Y:S02]  /*10d80*/  LDL.U8 R44, [R1+0x17] ;  /* 0x00001700012c7983 */ /* 0x004ea40000100000 */
[----:B--2---:R-:W-:-:S05]  /*10d90*/  LOP3.LUT R44, R44, 0x40, RZ, 0xfc, !PT ;  /* 0x000000402c2c7812 */ /* 0x004fca00078efcff */
[----:B------:R2:W-:Y:S02]  /*10da0*/  STL.U8 [R1+0x17], R44 ;  /* 0x0000172c01007387 */ /* 0x0005e40000100000 */
.L_x_381:
[----:B------:R-:W-:Y:S05]  /*10db0*/  BSYNC.RECONVERGENT B0 ;  /* 0x0000000000007941 */ /* 0x000fea0003800200 */
.L_x_380:
[----:B------:R-:W-:Y:S01]  /*10dc0*/  BSSY.RECONVERGENT B0, `(.L_x_382) ;  /* 0x0000006000007945 */ /* 0x000fe20003800200 */
[----:B------:R-:W-:-:S03]  /*10dd0*/  LOP3.LUT P1, RZ, R45, 0x10, RZ, 0xc0, !PT ;  /* 0x000000102dff7812 */ /* 0x000fc6000782c0ff */
[----:B------:R-:W-:Y:S10]  /*10de0*/  @P2 BRA `(.L_x_383) ;  /* 0x00000000000c2947 */ /* 0x000ff40003800000 */
[----:B--2---:R-:W2:Y:S02]  /*10df0*/  LDL.U8 R44, [R1+0x17] ;  /* 0x00001700012c7983 */ /* 0x004ea40000100000 */
[----:B--2---:R-:W-:-:S05]  /*10e00*/  LOP3.LUT R44, R44, 0x20, RZ, 0xfc, !PT ;  /* 0x000000202c2c7812 */ /* 0x004fca00078efcff */
[----:B------:R2:W-:Y:S02]  /*10e10*/  STL.U8 [R1+0x17], R44 ;  /* 0x0000172c01007387 */ /* 0x0005e40000100000 */
.L_x_383:
[----:B------:R-:W-:Y:S05]  /*10e20*/  BSYNC.RECONVERGENT B0 ;  /* 0x0000000000007941 */ /* 0x000fea0003800200 */
.L_x_382:
[C---:B------:R-:W-:Y:S01]  /*10e30*/  LOP3.LUT P3, RZ, R45.reuse, 0x400, RZ, 0xc0, !PT ;  /* 0x000004002dff7812 */ /* 0x040fe2000786c0ff */
[----:B------:R-:W-:Y:S01]  /*10e40*/  BSSY.RECONVERGENT B0, `(.L_x_384) ;  /* 0x0000006000007945 */ /* 0x000fe20003800200 */
[----:B------:R-:W-:-:S11]  /*10e50*/  LOP3.LUT P2, RZ, R45, 0x8, RZ, 0xc0, !PT ;  /* 0x000000082dff7812 */ /* 0x000fd6000784c0ff */
[----:B------:R-:W-:Y:S05]  /*10e60*/  @!P3 BRA `(.L_x_385) ;  /* 0x00000000000cb947 */ /* 0x000fea0003800000 */
[----:B--2---:R-:W2:Y:S02]  /*10e70*/  LDL.U8 R44, [R1+0x17] ;  /* 0x00001700012c7983 */ /* 0x004ea40000100000 */
[----:B--2---:R-:W-:-:S05]  /*10e80*/  LOP3.LUT R44, R44, 0x10, RZ, 0xfc, !PT ;  /* 0x000000102c2c7812 */ /* 0x004fca00078efcff */
[----:B------:R2:W-:Y:S02]  /*10e90*/  STL.U8 [R1+0x17], R44 ;  /* 0x0000172c01007387 */ /* 0x0005e40000100000 */
.L_x_385:
[----:B------:R-:W-:Y:S05]  /*10ea0*/  BSYNC.RECONVERGENT B0 ;  /* 0x0000000000007941 */ /* 0x000fea0003800200 */
.L_x_384:
[C---:B------:R-:W-:Y:S01]  /*10eb0*/  LOP3.LUT P4, RZ, R45.reuse, 0x200, RZ, 0xc0, !PT ;  /* 0x000002002dff7812 */ /* 0x040fe2000788c0ff */
[----:B------:R-:W-:Y:S01]  /*10ec0*/  BSSY.RECONVERGENT B0, `(.L_x_386) ;  /* 0x0000006000007945 */ /* 0x000fe20003800200 */
[----:B------:R-:W-:-:S11]  /*10ed0*/  LOP3.LUT P3, RZ, R45, 0x4, RZ, 0xc0, !PT ;  /* 0x000000042dff7812 */ /* 0x000fd6000786c0ff */
[----:B------:R-:W-:Y:S05]  /*10ee0*/  @!P4 BRA `(.L_x_387) ;  /* 0x00000000000cc947 */ /* 0x000fea0003800000 */
[----:B--2---:R-:W2:Y:S02]  /*10ef0*/  LDL.U8 R44, [R1+0x17] ;  /* 0x00001700012c7983 */ /* 0x004ea40000100000 */
[----:B--2---:R-:W-:-:S05]  /*10f00*/  LOP3.LUT R44, R44, 0x8, RZ, 0xfc, !PT ;  /* 0x000000082c2c7812 */ /* 0x004fca00078efcff */
[----:B------:R2:W-:Y:S02]  /*10f10*/  STL.U8 [R1+0x17], R44 ;  /* 0x0000172c01007387 */ /* 0x0005e40000100000 */
.L_x_387:
[----:B------:R-:W-:Y:S05]  /*10f20*/  BSYNC.RECONVERGENT B0 ;  /* 0x0000000000007941 */ /* 0x000fea0003800200 */
.L_x_386:
        /* <DEDUP_REMOVED lines=8> */
.L_x_389:
[----:B------:R-:W-:Y:S05]  /*10fb0*/  BSYNC.RECONVERGENT B0 ;  /* 0x0000000000007941 */ /* 0x000fea0003800200 */
.L_x_388:
[----:B------:R-:W-:Y:S01]  /*10fc0*/  BSSY.RECONVERGENT B0, `(.L_x_390) ;  /* 0x0000006000007945 */ /* 0x000fe20003800200 */
[----:B------:R-:W-:-:S03]  /*10fd0*/  ISETP.NE.U32.AND P5, PT, R43, 0x1, PT ;  /* 0x000000012b00780c */ /* 0x000fc60003fa5070 */
[----:B------:R-:W-:Y:S10]  /*10fe0*/  @!P6 BRA `(.L_x_391) ;  /* 0x00000000000ce947 */ /* 0x000ff40003800000 */
[----:B--2---:R-:W2:Y:S02]  /*10ff0*/  LDL.U8 R44, [R1+0x17] ;  /* 0x00001700012c7983 */ /* 0x004ea40000100000 */
[----:B--2---:R-:W-:-:S05]  /*11000*/  LOP3.LUT R44, R44, 0x2, RZ, 0xfc, !PT ;  /* 0x000000022c2c7812 */ /* 0x004fca00078efcff */
[----:B------:R2:W-:Y:S02]  /*11010*/  STL.U8 [R1+0x17], R44 ;  /* 0x0000172c01007387 */ /* 0x0005e40000100000 */
.L_x_391:
[----:B------:R-:W-:Y:S05]  /*11020*/  BSYNC.RECONVERGENT B0 ;  /* 0x0000000000007941 */ /* 0x000fea0003800200 */
.L_x_390:
[----:B------:R-:W-:Y:S01]  /*11030*/  P2R R43, PR, RZ, 0x1 ;  /* 0x00000001ff2b7803 */ /* 0x000fe20000000000 */
[----:B------:R-:W-:Y:S01]  /*11040*/  BSSY.RECONVERGENT B0, `(.L_x_392) ;  /* 0x000000a000007945 */ /* 0x000fe20003800200 */
[----:B------:R-:W-:Y:S02]  /*11050*/  LOP3.LUT P6, RZ, R42, 0x1, RZ, 0xc0, !PT ;  /* 0x000000012aff7812 */ /* 0x000fe400078cc0ff */
        /* <DEDUP_REMOVED lines=8> */
.L_x_393:
[----:B------:R-:W-:Y:S05]  /*110e0*/  BSYNC.RECONVERGENT B0 ;  /* 0x0000000000007941 */ /* 0x000fea0003800200 */
.L_x_392:
[----:B------:R-:W-:Y:S01]  /*110f0*/  BSSY.RECONVERGENT B0, `(.L_x_394) ;  /* 0x0000006000007945 */ /* 0x000fe20003800200 */
[----:B------:R-:W-:-:S03]  /*11100*/  LOP3.LUT P6, RZ, R28, 0x200, RZ, 0xc0, !PT ;  /* 0x000002001cff7812 */ /* 0x000fc600078cc0ff */
[----:B------:R-:W-:Y:S10]  /*11110*/  @!P0 BRA `(.L_x_395) ;  /* 0x00000000000c8947 */ /* 0x000ff40003800000 */
[----:B--2---:R-:W2:Y:S02]  /*11120*/  LDL.U8 R44, [R1+0x18] ;  /* 0x00001800012c7983 */ /* 0x004ea40000100000 */
[----:B--2---:R-:W-:-:S05]  /*11130*/  LOP3.LUT R44, R44, 0x80, RZ, 0xfc, !PT ;  /* 0x000000802c2c7812 */ /* 0x004fca00078efcff */
[----:B------:R2:W-:Y:S02]  /*11140*/  STL.U8 [R1+0x18], R44 ;  /* 0x0000182c01007387 */ /* 0x0005e40000100000 */
.L_x_395:
[----:B------:R-:W-:Y:S05]  /*11150*/  BSYNC.RECONVERGENT B0 ;  /* 0x0000000000007941 */ /* 0x000fea0003800200 */
.L_x_394:
[----:B------:R-:W-:Y:S01]  /*11160*/  BSSY.RECONVERGENT B0, `(.L_x_396) ;  /* 0x0000006000007945 */ /* 0x000fe20003800200 */
[----:B------:R-:W-:-:S03]  /*11170*/  LOP3.LUT P0, RZ, R28, 0x100, RZ, 0xc0, !PT ;  /* 0x000001001cff7812 */ /* 0x000fc6000780c0ff */
[----:B------:R-:W-:Y:S10]  /*11180*/  @!P1 BRA `(.L_x_397) ;  /* 0x00000000000c9947 */ /* 0x000ff40003800000 */
[----:B--2---:R-:W2:Y:S02]  /*11190*/  LDL.U8 R44, [R1+0x18] ;  /* 0x00001800012c7983 */ /* 0x004ea40000100000 */
[----:B--2---:R-:W-:-:S05]  /*111a0*/  LOP3.LUT R44, R44, 0x40, RZ, 0xfc, !PT ;  /* 0x000000402c2c7812 */ /* 0x004fca00078efcff */
[----:B------:R2:W-:Y:S02]  /*111b0*/  STL.U8 [R1+0x18], R44 ;  /* 0x0000182c01007387 */ /* 0x0005e40000100000 */
.L_x_397:
[----:B------:R-:W-:Y:S05]  /*111c0*/  BSYNC.RECONVERGENT B0 ;  /* 0x0000000000007941 */ /* 0x000fea0003800200 */
.L_x_396:
[----:B------:R-:W-:Y:S04]  /*111d0*/  BSSY.RECONVERGENT B0, `(.L_x_398) ;  /* 0x0000005000007945 */ /* 0x000fe80003800200 */
[----:B------:R-:W-:Y:S05]  /*111e0*/  @!P2 BRA `(.L_x_399) ;  /* 0x00000000000ca947 */ /* 0x000fea0003800000 */
[----:B--2---:R-:W2:Y:S02]  /*111f0*/  LDL.U8 R44, [R1+0x18] ;  /* 0x00001800012c7983 */ /* 0x004ea40000100000 */
[----:B--2---:R-:W-:-:S05]  /*11200*/  LOP3.LUT R44, R44, 0x20, RZ, 0xfc, !PT ;  /* 0x000000202c2c7812 */ /* 0x004fca00078efcff */
[----:B------:R2:W-:Y:S02]  /*11210*/  STL.U8 [R1+0x18], R44 ;  /* 0x0000182c01007387 */ /* 0x0005e40000100000 */
.L_x_399:
[----:B------:R-:W-:Y:S05]  /*11220*/  BSYNC.RECONVERGENT B0 ;  /* 0x0000000000007941 */ /* 0x000fea0003800200 */
.L_x_398:
[----:B------:R-:W-:Y:S04]  /*11230*/  BSSY.RECONVERGENT B0, `(.L_x_400) ;  /* 0x0000005000007945 */ /* 0x000fe80003800200 */
[----:B------:R-:W-:Y:S05]  /*11240*/  @!P3 BRA `(.L_x_401) ;  /* 0x00000000000cb947 */ /* 0x000fea0003800000 */
[----:B--2---:R-:W2:Y:S02]  /*11250*/  LDL.U8 R44, [R1+0x18] ;  /* 0x00001800012c7983 */ /* 0x004ea40000100000 */
[----:B--2---:R-:W-:-:S05]  /*11260*/  LOP3.LUT R44, R44, 0x10, RZ, 0xfc, !PT ;  /* 0x000000102c2c7812 */ /* 0x004fca00078efcff */
[----:B------:R2:W-:Y:S02]  /*11270*/  STL.U8 [R1+0x18], R44 ;  /* 0x0000182c01007387 */ /* 0x0005e40000100000 */
.L_x_401:
[----:B------:R-:W-:Y:S05]  /*11280*/  BSYNC.RECONVERGENT B0 ;  /* 0x0000000000007941 */ /* 0x000fea0003800200 */
.L_x_400:
[----:B------:R-:W-:Y:S04]  /*11290*/  BSSY.RECONVERGENT B0, `(.L_x_402) ;  /* 0x0000005000007945 */ /* 0x000fe80003800200 */
[----:B------:R-:W-:Y:S05]  /*112a0*/  @!P4 BRA `(.L_x_403) ;  /* 0x00000000000cc947 */ /* 0x000fea0003800000 */
[----:B--2---:R-:W2:Y:S02]  /*112b0*/  LDL.U8 R44, [R1+0x18] ;  /* 0x00001800012c7983 */ /* 0x004ea40000100000 */
[----:B--2---:R-:W-:-:S05]  /*112c0*/  LOP3.LUT R44, R44, 0x8, RZ, 0xfc, !PT ;  /* 0x000000082c2c7812 */ /* 0x004fca00078efcff */
[----:B------:R2:W-:Y:S02]  /*112d0*/  STL.U8 [R1+0x18], R44 ;  /* 0x0000182c01007387 */ /* 0x0005e40000100000 */
.L_x_403:
[----:B------:R-:W-:Y:S05]  /*112e0*/  BSYNC.RECONVERGENT B0 ;  /* 0x0000000000007941 */ /* 0x000fea0003800200 */
.L_x_402:
[----:B------:R-:W-:Y:S04]  /*112f0*/  BSSY.RECONVERGENT B0, `(.L_x_404) ;  /* 0x0000005000007945 */ /* 0x000fe80003800200 */
[----:B------:R-:W-:Y:S05]  /*11300*/  @P5 BRA `(.L_x_405) ;  /* 0x00000000000c5947 */ /* 0x000fea0003800000 */
[----:B--2---:R-:W2:Y:S02]  /*11310*/  LDL.U8 R44, [R1+0x18] ;  /* 0x00001800012c7983 */ /* 0x004ea40000100000 */
[----:B--2---:R-:W-:-:S05]  /*11320*/  LOP3.LUT R44, R44, 0x4, RZ, 0xfc, !PT ;  /* 0x000000042c2c7812 */ /* 0x004fca00078efcff */
[----:B------:R2:W-:Y:S02]  /*11330*/  STL.U8 [R1+0x18], R44 ;  /* 0x0000182c01007387 */ /* 0x0005e40000100000 */
.L_x_405:
[----:B------:R-:W-:Y:S05]  /*11340*/  BSYNC.RECONVERGENT B0 ;  /* 0x0000000000007941 */ /* 0x000fea0003800200 */
.L_x_404:
[----:B------:R-:W-:Y:S01]  /*11350*/  LOP3.LUT P1, RZ, R28, 0x400, RZ, 0xc0, !PT ;  /* 0x000004001cff7812 */ /* 0x000fe2000782c0ff */
[----:B------:R-:W-:-:S12]  /*11360*/  BSSY.RECONVERGENT B0, `(.L_x_406) ;  /* 0x0000005000007945 */ /* 0x000fd80003800200 */
[----:B------:R-:W-:Y:S05]  /*11370*/  @!P1 BRA `(.L_x_407) ;  /* 0x00000000000c9947 */ /* 0x000fea0003800000 */
[----:B--2---:R-:W2:Y:S02]  /*11380*/  LDL.U8 R44, [R1+0x18] ;  /* 0x00001800012c7983 */ /* 0x004ea40000100000 */
[----:B--2---:R-:W-:-:S05]  /*11390*/  LOP3.LUT R44, R44, 0x2, RZ, 0xfc, !PT ;  /* 0x000000022c2c7812 */ /* 0x004fca00078efcff */
[----:B------:R2:W-:Y:S02]  /*113a0*/  STL.U8 [R1+0x18], R44 ;  /* 0x0000182c01007387 */ /* 0x0005e40000100000 */
.L_x_407:
[----:B------:R-:W-:Y:S05]  /*113b0*/  BSYNC.RECONVERGENT B0 ;  /* 0x0000000000007941 */ /* 0x000fea0003800200 */
.L_x_406:
[----:B------:R-:W-:Y:S04]  /*113c0*/  BSSY.RECONVERGENT B0, `(.L_x_408) ;  /* 0x0000005000007945 */ /* 0x000fe80003800200 */
[----:B------:R-:W-:Y:S05]  /*113d0*/  @!P6 BRA `(.L_x_409) ;  /* 0x00000000000ce947 */ /* 0x000fea0003800000 */
[----:B--2---:R-:W2:Y:S02]  /*113e0*/  LDL.U8 R44, [R1+0x18] ;  /* 0x00001800012c7983 */ /* 0x004ea40000100000 */
[----:B--2---:R-:W-:-:S05]  /*113f0*/  LOP3.LUT R44, R44, 0x1, RZ, 0xfc, !PT ;  /* 0x000000012c2c7812 */ /* 0x004fca00078efcff */
[----:B------:R2:W-:Y:S02]  /*11400*/  STL.U8 [R1+0x18], R44 ;  /* 0x0000182c01007387 */ /* 0x0005e40000100000 */
.L_x_409:
[----:B------:R-:W-:Y:S05]  /*11410*/  BSYNC.RECONVERGENT B0 ;  /* 0x0000000000007941 */ /* 0x000fea0003800200 */
.L_x_408:
[----:B------:R-:W-:Y:S04]  /*11420*/  BSSY.RECONVERGENT B0, `(.L_x_410) ;  /* 0x0000005000007945 */ /* 0x000fe80003800200 */
[----:B------:R-:W-:Y:S05]  /*11430*/  @!P0 BRA `(.L_x_411) ;  /* 0x00000000000c8947 */ /* 0x000fea0003800000 */
[----:B--2---:R-:W2:Y:S02]  /*11440*/  LDL.U8 R44, [R1+0x19] ;  /* 0x00001900012c7983 */ /* 0x004ea40000100000 */
[----:B--2---:R-:W-:-:S05]  /*11450*/  LOP3.LUT R44, R44, 0x80, RZ, 0xfc, !PT ;  /* 0x000000802c2c7812 */ /* 0x004fca00078efcff */
[----:B------:R2:W-:Y:S02]  /*11460*/  STL.U8 [R1+0x19], R44 ;  /* 0x0000192c01007387 */ /* 0x0005e40000100000 */
.L_x_411:
[----:B------:R-:W-:Y:S05]  /*11470*/  BSYNC.RECONVERGENT B0 ;  /* 0x0000000000007941 */ /* 0x000fea0003800200 */
.L_x_410:
        /* <DEDUP_REMOVED lines=13> */
[----:B------:R-:W-:Y:S02]  /*11550*/  LOP3.LUT P1, RZ, R28, 0x4, RZ, 0xc0, !PT ;  /* 0x000000041cff7812 */ /* 0x000fe4000782c0ff */
[----:B------:R-:W-:Y:S02]  /*11560*/  @P6 LOP3.LUT R42, R42, 0x1, RZ, 0xfc, !PT ;  /* 0x000000012a2a6812 */ /* 0x000fe400078efcff */
[----:B------:R-:W-:Y:S02]  /*11570*/  ISETP.NE.AND P6, PT, R52, RZ, PT ;  /* 0x000000ff3400720c */ /* 0x000fe40003fc5270 */
[----:B------:R-:W-:-:S11]  /*11580*/  LOP3.LUT P0, RZ, R28, 0x2, RZ, 0xc0, !PT ;  /* 0x000000021cff7812 */ /* 0x000fd6000780c0ff */
[----:B--2---:R-:W-:Y:S05]  /*11590*/  @!P6 BRA `(.L_x_413) ;  /* 0x00000000000ce947 */ /* 0x004fea0003800000 */
[----:B------:R-:W2:Y:S02]  /*115a0*/  LDL.U8 R28, [R1+0x19] ;  /* 0x00001900011c7983 */ /* 0x000ea40000100000 */
[----:B--2---:R-:W-:-:S05]  /*115b0*/  LOP3.LUT R28, R28, 0x40, RZ, 0xfc, !PT ;  /* 0x000000401c1c7812 */ /* 0x004fca00078efcff */
[----:B------:R0:W-:Y:S02]  /*115c0*/  STL.U8 [R1+0x19], R28 ;  /* 0x0000191c01007387 */ /* 0x0001e40000100000 */
.L_x_413:
[----:B------:R-:W-:Y:S05]  /*115d0*/  BSYNC.RECONVERGENT B0 ;  /* 0x0000000000007941 */ /* 0x000fea0003800200 */
.L_x_412:
        /* <DEDUP_REMOVED lines=8> */
.L_x_415:
[----:B------:R-:W-:Y:S05]  /*11660*/  BSYNC.RECONVERGENT B0 ;  /* 0x0000000000007941 */ /* 0x000fea0003800200 */
.L_x_414:
        /* <DEDUP_REMOVED lines=8> */
.L_x_417:
[----:B------:R-:W-:Y:S05]  /*116f0*/  BSYNC.RECONVERGENT B0 ;  /* 0x0000000000007941 */ /* 0x000fea0003800200 */
.L_x_416:
        /* <DEDUP_REMOVED lines=8> */
.L_x_419:
[----:B------:R-:W-:Y:S05]  /*11780*/  BSYNC.RECONVERGENT B0 ;  /* 0x0000000000007941 */ /* 0x000fea0003800200 */
.L_x_418:
[----:B------:R-:W-:Y:S01]  /*11790*/  BSSY.RECONVERGENT B0, `(.L_x_420) ;  /* 0x0000006000007945 */ /* 0x000fe20003800200 */
[----:B------:R-:W-:-:S03]  /*117a0*/  LOP3.LUT P6, RZ, R27, 0x80, RZ, 0xc0, !PT ;  /* 0x000000801bff7812 */ /* 0x000fc600078cc0ff */
[----:B------:R-:W-:Y:S10]  /*117b0*/  @!P2 BRA `(.L_x_421) ;  /* 0x00000000000ca947 */ /* 0x000ff40003800000 */
[----:B0123--:R-:W2:Y:S02]  /*117c0*/  LDL.U8 R28, [R1+0x19] ;  /* 0x00001900011c7983 */ /* 0x00fea40000100000 */
[----:B--2---:R-:W-:-:S05]  /*117d0*/  LOP3.LUT R28, R28, 0x4, RZ, 0xfc, !PT ;  /* 0x000000041c1c7812 */ /* 0x004fca00078efcff */
[----:B------:R4:W-:Y:S02]  /*117e0*/  STL.U8 [R1+0x19], R28 ;  /* 0x0000191c01007387 */ /* 0x0009e40000100000 */
.L_x_421:
[----:B------:R-:W-:Y:S05]  /*117f0*/  BSYNC.RECONVERGENT B0 ;  /* 0x0000000000007941 */ /* 0x000fea0003800200 */
.L_x_420:
[----:B------:R-:W-:Y:S01]  /*11800*/  BSSY.RECONVERGENT B0, `(.L_x_422) ;  /* 0x0000006000007945 */ /* 0x000fe20003800200 */
[----:B------:R-:W-:-:S03]  /*11810*/  LOP3.LUT P3, RZ, R27, 0x40, RZ, 0xc0, !PT ;  /* 0x000000401bff7812 */ /* 0x000fc6000786c0ff */
[----:B------:R-:W-:Y:S10]  /*11820*/  @!P1 BRA `(.L_x_423) ;  /* 0x00000000000c9947 */ /* 0x000ff40003800000 */
[----:B01234-:R-:W2:Y:S02]  /*11830*/  LDL.U8 R28, [R1+0x19] ;  /* 0x00001900011c7983 */ /* 0x01fea40000100000 */
[----:B--2---:R-:W-:-:S05]  /*11840*/  LOP3.LUT R28, R28, 0x2, RZ, 0xfc, !PT ;  /* 0x000000021c1c7812 */ /* 0x004fca00078efcff */
[----:B------:R0:W-:Y:S02]  /*11850*/  STL.U8 [R1+0x19], R28 ;  /* 0x0000191c01007387 */ /* 0x0001e40000100000 */
.L_x_423:
[----:B------:R-:W-:Y:S05]  /*11860*/  BSYNC.RECONVERGENT B0 ;  /* 0x0000000000007941 */ /* 0x000fea0003800200 */
.L_x_422:
[----:B------:R-:W-:Y:S01]  /*11870*/  BSSY.RECONVERGENT B0, `(.L_x_424) ;  /* 0x0000006000007945 */ /* 0x000fe20003800200 */
[----:B------:R-:W-:-:S03]  /*11880*/  LOP3.LUT P4, RZ, R27, 0x20, RZ, 0xc0, !PT ;  /* 0x000000201bff7812 */ /* 0x000fc6000788c0ff */
[----:B------:R-:W-:Y:S10]  /*11890*/  @!P0 BRA `(.L_x_425) ;  /* 0x00000000000c8947 */ /* 0x000ff40003800000 */
[----:B01234-:R-:W2:Y:S02]  /*118a0*/  LDL.U8 R28, [R1+0x19] ;  /* 0x00001900011c7983 */ /* 0x01fea40000100000 */
[----:B--2---:R-:W-:-:S05]  /*118b0*/  LOP3.LUT R28, R28, 0x1, RZ, 0xfc, !PT ;  /* 0x000000011c1c7812 */ /* 0x004fca00078efcff */
[----:B------:R0:W-:Y:S02]  /*118c0*/  STL.U8 [R1+0x19], R28 ;  /* 0x0000191c01007387 */ /* 0x0001e40000100000 */
.L_x_425:
[----:B------:R-:W-:Y:S05]  /*118d0*/  BSYNC.RECONVERGENT B0 ;  /* 0x0000000000007941 */ /* 0x000fea0003800200 */
.L_x_424:
[----:B------:R-:W-:Y:S01]  /*118e0*/  ISETP.NE.U32.AND P0, PT, R45, 0x1, PT ;  /* 0x000000012d00780c */ /* 0x000fe20003f05070 */
[----:B------:R-:W-:Y:S01]  /*118f0*/  BSSY.RECONVERGENT B0, `(.L_x_426) ;  /* 0x0000006000007945 */ /* 0x000fe20003800200 */
[----:B------:R-:W-:-:S11]  /*11900*/  LOP3.LUT P5, RZ, R27, 0x10, RZ, 0xc0, !PT ;  /* 0x000000101bff7812 */ /* 0x000fd600078ac0ff */
[----:B------:R-:W-:Y:S05]  /*11910*/  @P0 BRA `(.L_x_427) ;  /* 0x00000000000c0947 */ /* 0x000fea0003800000 */
[----:B01234-:R-:W2:Y:S02]  /*11920*/  LDL.U8 R28, [R1+0x1a] ;  /* 0x00001a00011c7983 */ /* 0x01fea40000100000 */
[----:B--2---:R-:W-:-:S05]  /*11930*/  LOP3.LUT R28, R28, 0x80, RZ, 0xfc, !PT ;  /* 0x000000801c1c7812 */ /* 0x004fca00078efcff */
[----:B------:R0:W-:Y:S02]  /*11940*/  STL.U8 [R1+0x1a], R28 ;  /* 0x00001a1c01007387 */ /* 0x0001e40000100000 */
.L_x_427:
[----:B------:R-:W-:Y:S05]  /*11950*/  BSYNC.RECONVERGENT B0 ;  /* 0x0000000000007941 */ /* 0x000fea0003800200 */
.L_x_426:
[C---:B------:R-:W-:Y:S01]  /*11960*/  LOP3.LUT P0, RZ, R27.reuse, 0x400, RZ, 0xc0, !PT ;  /* 0x000004001bff7812 */ /* 0x040fe2000780c0ff */
[----:B------:R-:W-:Y:S01]  /*11970*/  BSSY.RECONVERGENT B0, `(.L_x_428) ;  /* 0x0000006000007945 */ /* 0x000fe20003800200 */
[----:B------:R-:W-:-:S11]  /*11980*/  LOP3.LUT P2, RZ, R27, 0x8, RZ, 0xc0, !PT ;  /* 0x000000081bff7812 */ /* 0x000fd6000784c0ff */
[----:B------:R-:W-:Y:S05]  /*11990*/  @!P0 BRA `(.L_x_429) ;  /* 0x00000000000c8947 */ /* 0x000fea0003800000 */
[----:B01234-:R-:W2:Y:S02]  /*119a0*/  LDL.U8 R28, [R1+0x1a] ;  /* 0x00001a00011c7983 */ /* 0x01fea40000100000 */
[----:B--2---:R-:W-:-:S05]  /*119b0*/  LOP3.LUT R28, R28, 0x40, RZ, 0xfc, !PT ;  /* 0x000000401c1c7812 */ /* 0x004fca00078efcff */
[----:B------:R0:W-:Y:S02]  /*119c0*/  STL.U8 [R1+0x1a], R28 ;  /* 0x00001a1c01007387 */ /* 0x0001e40000100000 */
.L_x_429:
[----:B------:R-:W-:Y:S05]  /*119d0*/  BSYNC.RECONVERGENT B0 ;  /* 0x0000000000007941 */ /* 0x000fea0003800200 */
.L_x_428:
[C---:B------:R-:W-:Y:S01]  /*119e0*/  LOP3.LUT P0, RZ, R27.reuse, 0x200, RZ, 0xc0, !PT ;  /* 0x000002001bff7812 */ /* 0x040fe2000780c0ff */
[----:B------:R-:W-:Y:S01]  /*119f0*/  BSSY.RECONVERGENT B0, `(.L_x_430) ;  /* 0x0000006000007945 */ /* 0x000fe20003800200 */
[----:B------:R-:W-:-:S11]  /*11a00*/  LOP3.LUT P1, RZ, R27, 0x4, RZ, 0xc0, !PT ;  /* 0x000000041bff7812 */ /* 0x000fd6000782c0ff */
[----:B------:R-:W-:Y:S05]  /*11a10*/  @!P0 BRA `(.L_x_431) ;  /* 0x00000000000c8947 */ /* 0x000fea0003800000 */
[----:B01234-:R-:W2:Y:S02]  /*11a20*/  LDL.U8 R28, [R1+0x1a] ;  /* 0x00001a00011c7983 */ /* 0x01fea40000100000 */
[----:B--2---:R-:W-:-:S05]  /*11a30*/  LOP3.LUT R28, R28, 0x20, RZ, 0xfc, !PT ;  /* 0x000000201c1c7812 */ /* 0x004fca00078efcff */
[----:B------:R0:W-:Y:S02]  /*11a40*/  STL.U8 [R1+0x1a], R28 ;  /* 0x00001a1c01007387 */ /* 0x0001e40000100000 */
.L_x_431:
[----:B------:R-:W-:Y:S05]  /*11a50*/  BSYNC.RECONVERGENT B0 ;  /* 0x0000000000007941 */ /* 0x000fea0003800200 */
.L_x_430:
[----:B01234-:R-:W-:Y:S01]  /*11a60*/  P2R R28, PR, RZ, 0x2 ;  /* 0x00000002ff1c7803 */ /* 0x01ffe20000000000 */
        /* <DEDUP_REMOVED lines=11> */
.L_x_433:
[----:B------:R-:W-:Y:S05]  /*11b20*/  BSYNC.RECONVERGENT B0 ;  /* 0x0000000000007941 */ /* 0x000fea0003800200 */
.L_x_432:
[----:B------:R-:W-:Y:S01]  /*11b30*/  BSSY.RECONVERGENT B0, `(.L_x_434) ;  /* 0x0000006000007945 */ /* 0x000fe20003800200 */
[----:B------:R-:W-:-:S03]  /*11b40*/  ISETP.NE.U32.AND P0, PT, R45, 0x1, PT ;  /* 0x000000012d00780c */ /* 0x000fc60003f05070 */
[----:B------:R-:W-:Y:S10]  /*11b50*/  @!P6 BRA `(.L_x_435) ;  /* 0x00000000000ce947 */ /* 0x000ff40003800000 */
[----:B0-----:R-:W2:Y:S02]  /*11b60*/  LDL.U8 R28, [R1+0x1a] ;  /* 0x00001a00011c7983 */ /* 0x001ea40000100000 */
[----:B--2---:R-:W-:-:S05]  /*11b70*/  LOP3.LUT R28, R28, 0x8, RZ, 0xfc, !PT ;  /* 0x000000081c1c7812 */ /* 0x004fca00078efcff */
[----:B------:R1:W-:Y:S02]  /*11b80*/  STL.U8 [R1+0x1a], R28 ;  /* 0x00001a1c01007387 */ /* 0x0003e40000100000 */
.L_x_435:
[----:B------:R-:W-:Y:S05]  /*11b90*/  BSYNC.RECONVERGENT B0 ;  /* 0x0000000000007941 */ /* 0x000fea0003800200 */
.L_x_434:
        /* <DEDUP_REMOVED lines=8> */
.L_x_437:
[----:B------:R-:W-:Y:S05]  /*11c20*/  BSYNC.RECONVERGENT B0 ;  /* 0x0000000000007941 */ /* 0x000fea0003800200 */
.L_x_436:
        /* <DEDUP_REMOVED lines=8> */
.L_x_439:
[----:B------:R-:W-:Y:S05]  /*11cb0*/  BSYNC.RECONVERGENT B0 ;  /* 0x0000000000007941 */ /* 0x000fea0003800200 */
.L_x_438:
[----:B------:R-:W-:Y:S01]  /*11cc0*/  LOP3.LUT P3, RZ, R26, 0x100, RZ, 0xc0, !PT ;  /* 0x000001001aff7812 */ /* 0x000fe2000786c0ff */
[----:B------:R-:W-:Y:S01]  /*11cd0*/  BSSY.RECONVERGENT B0, `(.L_x_440) ;  /* 0x0000007000007945 */ /* 0x000fe20003800200 */
[----:B------:R-:W-:-:S11]  /*11ce0*/  LOP3.LUT R42, R42, 0xfffffffb, RZ, 0xc0, !PT ;  /* 0xfffffffb2a2a7812 */ /* 0x000fd600078ec0ff */
[----:B------:R-:W-:Y:S01]  /*11cf0*/  @P3 LOP3.LUT R42, R42, 0x4, RZ, 0xfc, !PT ;  /* 0x000000042a2a3812 */ /* 0x000fe200078efcff */
[----:B------:R-:W-:Y:S06]  /*11d00*/  @!P5 BRA `(.L_x_441) ;  /* 0x00000000000cd947 */ /* 0x000fec0003800000 */
[----:B0123--:R-:W2:Y:S02]  /*11d10*/  LDL.U8 R28, [R1+0x1a] ;  /* 0x00001a00011c7983 */ /* 0x00fea40000100000 */
[----:B--2---:R-:W-:-:S05]  /*11d20*/  LOP3.LUT R28, R28, 0x1, RZ, 0xfc, !PT ;  /* 0x000000011c1c7812 */ /* 0x004fca00078efcff */
[----:B------:R4:W-:Y:S02]  /*11d30*/  STL.U8 [R1+0x1a], R28 ;  /* 0x00001a1c01007387 */ /* 0x0009e40000100000 */
.L_x_441:
[----:B------:R-:W-:Y:S05]  /*11d40*/  BSYNC.RECONVERGENT B0 ;  /* 0x0000000000007941 */ /* 0x000fea0003800200 */
.L_x_440:
[----:B------:R-:W-:Y:S01]  /*11d50*/  BSSY.RECONVERGENT B0, `(.L_x_442) ;  /* 0x0000006000007945 */ /* 0x000fe20003800200 */
[----:B------:R-:W-:-:S03]  /*11d60*/  LOP3.LUT P6, RZ, R26, 0x80, RZ, 0xc0, !PT ;  /* 0x000000801aff7812 */ /* 0x000fc600078cc0ff */
[----:B------:R-:W-:Y:S10]  /*11d70*/  @!P2 BRA `(.L_x_443) ;  /* 0x00000000000ca947 */ /* 0x000ff40003800000 */
[----:B01234-:R-:W2:Y:S02]  /*11d80*/  LDL.U8 R28, [R1+0x1b] ;  /* 0x00001b00011c7983 */ /* 0x01fea40000100000 */
[----:B--2---:R-:W-:-:S05]  /*11d90*/  LOP3.LUT R28, R28, 0x80, RZ, 0xfc, !PT ;  /* 0x000000801c1c7812 */ /* 0x004fca00078efcff */
[----:B------:R0:W-:Y:S02]  /*11da0*/  STL.U8 [R1+0x1b], R28 ;  /* 0x00001b1c01007387 */ /* 0x0001e40000100000 */
.L_x_443:
[----:B------:R-:W-:Y:S05]  /*11db0*/  BSYNC.RECONVERGENT B0 ;  /* 0x0000000000007941 */ /* 0x000fea0003800200 */
.L_x_442:
[----:B------:R-:W-:Y:S01]  /*11dc0*/  BSSY.RECONVERGENT B0, `(.L_x_444) ;  /* 0x0000006000007945 */ /* 0x000fe20003800200 */
[----:B------:R-:W-:-:S03]  /*11dd0*/  LOP3.LUT P3, RZ, R26, 0x40, RZ, 0xc0, !PT ;  /* 0x000000401aff7812 */ /* 0x000fc6000786c0ff */
[----:B------:R-:W-:Y:S10]  /*11de0*/  @!P1 BRA `(.L_x_445) ;  /* 0x00000000000c9947 */ /* 0x000ff40003800000 */
[----:B01234-:R-:W2:Y:S02]  /*11df0*/  LDL.U8 R28, [R1+0x1b] ;  /* 0x00001b00011c7983 */ /* 0x01fea40000100000 */
[----:B--2---:R-:W-:-:S05]  /*11e00*/  LOP3.LUT R28, R28, 0x40, RZ, 0xfc, !PT ;  /* 0x000000401c1c7812 */ /* 0x004fca00078efcff */
[----:B------:R0:W-:Y:S02]  /*11e10*/  STL.U8 [R1+0x1b], R28 ;  /* 0x00001b1c01007387 */ /* 0x0001e40000100000 */
.L_x_445:
[----:B------:R-:W-:Y:S05]  /*11e20*/  BSYNC.RECONVERGENT B0 ;  /* 0x0000000000007941 */ /* 0x000fea0003800200 */
.L_x_444:
[----:B------:R-:W-:Y:S01]  /*11e30*/  LOP3.LUT P1, RZ, R42, 0x1, RZ, 0xc0, !PT ;  /* 0x000000012aff7812 */ /* 0x000fe2000782c0ff */
[----:B------:R-:W-:Y:S01]  /*11e40*/  BSSY.RECONVERGENT B0, `(.L_x_446) ;  /* 0x0000006000007945 */ /* 0x000fe20003800200 */
[----:B------:R-:W-:-:S11]  /*11e50*/  LOP3.LUT P4, RZ, R26, 0x20, RZ, 0xc0, !PT ;  /* 0x000000201aff7812 */ /* 0x000fd6000788c0ff */
[----:B------:R-:W-:Y:S05]  /*11e60*/  @!P1 BRA `(.L_x_447) ;  /* 0x00000000000c9947 */ /* 0x000fea0003800000 */
[----:B01234-:R-:W2:Y:S02]  /*11e70*/  LDL.U8 R28, [R1+0x1b] ;  /* 0x00001b00011c7983 */ /* 0x01fea40000100000 */
[----:B--2---:R-:W-:-:S05]  /*11e80*/  LOP3.LUT R28, R28, 0x20, RZ, 0xfc, !PT ;  /* 0x000000201c1c7812 */ /* 0x004fca00078efcff */
[----:B------:R0:W-:Y:S02]  /*11e90*/  STL.U8 [R1+0x1b], R28 ;  /* 0x00001b1c01007387 */ /* 0x0001e40000100000 */
.L_x_447:
[----:B------:R-:W-:Y:S05]  /*11ea0*/  BSYNC.RECONVERGENT B0 ;  /* 0x0000000000007941 */ /* 0x000fea0003800200 */
.L_x_446:
[----:B------:R-:W-:Y:S01]  /*11eb0*/  BSSY.RECONVERGENT B0, `(.L_x_448) ;  /* 0x0000006000007945 */ /* 0x000fe20003800200 */
[----:B------:R-:W-:-:S03]  /*11ec0*/  LOP3.LUT P5, RZ, R26, 0x10, RZ, 0xc0, !PT ;  /* 0x000000101aff7812 */ /* 0x000fc600078ac0ff */
[----:B------:R-:W-:Y:S10]  /*11ed0*/  @P0 BRA `(.L_x_449) ;  /* 0x00000000000c0947 */ /* 0x000ff40003800000 */
[----:B01234-:R-:W2:Y:S02]  /*11ee0*/  LDL.U8 R28, [R1+0x1b] ;  /* 0x00001b00011c7983 */ /* 0x01fea40000100000 */
[----:B--2---:R-:W-:-:S05]  /*11ef0*/  LOP3.LUT R28, R28, 0x10, RZ, 0xfc, !PT ;  /* 0x000000101c1c7812 */ /* 0x004fca00078efcff */
[----:B------:R0:W-:Y:S02]  /*11f00*/  STL.U8 [R1+0x1b], R28 ;  /* 0x00001b1c01007387 */ /* 0x0001e40000100000 */
.L_x_449:
[----:B------:R-:W-:Y:S05]  /*11f10*/  BSYNC.RECONVERGENT B0 ;  /* 0x0000000000007941 */ /* 0x000fea0003800200 */
.L_x_448:
[C---:B------:R-:W-:Y:S01]  /*11f20*/  LOP3.LUT P0, RZ, R26.reuse, 0x400, RZ, 0xc0, !PT ;  /* 0x000004001aff7812 */ /* 0x040fe2000780c0ff */
[----:B------:R-:W-:Y:S01]  /*11f30*/  BSSY.RECONVERGENT B0, `(.L_x_450) ;  /* 0x0000006000007945 */ /* 0x000fe20003800200 */
[----:B------:R-:W-:-:S11]  /*11f40*/  LOP3.LUT P2, RZ, R26, 0x8, RZ, 0xc0, !PT ;  /* 0x000000081aff7812 */ /* 0x000fd6000784c0ff */
[----:B------:R-:W-:Y:S05]  /*11f50*/  @!P0 BRA `(.L_x_451) ;  /* 0x00000000000c8947 */ /* 0x000fea0003800000 */
[----:B01234-:R-:W2:Y:S02]  /*11f60*/  LDL.U8 R28, [R1+0x1b] ;  /* 0x00001b00011c7983 */ /* 0x01fea40000100000 */
[----:B--2---:R-:W-:-:S05]  /*11f70*/  LOP3.LUT R28, R28, 0x8, RZ, 0xfc, !PT ;  /* 0x000000081c1c7812 */ /* 0x004fca00078efcff */
[----:B------:R0:W-:Y:S02]  /*11f80*/  STL.U8 [R1+0x1b], R28 ;  /* 0x00001b1c01007387 */ /* 0x0001e40000100000 */
.L_x_451:
[----:B------:R-:W-:Y:S05]  /*11f90*/  BSYNC.RECONVERGENT B0 ;  /* 0x0000000000007941 */ /* 0x000fea0003800200 */
.L_x_450:
[C---:B------:R-:W-:Y:S01]  /*11fa0*/  LOP3.LUT P0, RZ, R26.reuse, 0x200, RZ, 0xc0, !PT ;  /* 0x000002001aff7812 */ /* 0x040fe2000780c0ff */
[----:B------:R-:W-:Y:S01]  /*11fb0*/  BSSY.RECONVERGENT B0, `(.L_x_452) ;  /* 0x0000006000007945 */ /* 0x000fe20003800200 */
[----:B------:R-:W-:-:S11]  /*11fc0*/  LOP3.LUT P1, RZ, R26, 0x4, RZ, 0xc0, !PT ;  /* 0x000000041aff7812 */ /* 0x000fd6000782c0ff */
[----:B------:R-:W-:Y:S05]  /*11fd0*/  @!P0 BRA `(.L_x_453) ;  /* 0x00000000000c8947 */ /* 0x000fea0003800000 */
[----:B01234-:R-:W2:Y:S02]  /*11fe0*/  LDL.U8 R28, [R1+0x1b] ;  /* 0x00001b00011c7983 */ /* 0x01fea40000100000 */
[----:B--2---:R-:W-:-:S05]  /*11ff0*/  LOP3.LUT R28, R28, 0x4, RZ, 0xfc, !PT ;  /* 0x000000041c1c7812 */ /* 0x004fca00078efcff */
[----:B------:R0:W-:Y:S02]  /*12000*/  STL.U8 [R1+0x1b], R28 ;  /* 0x00001b1c01007387 */ /* 0x0001e40000100000 */
.L_x_453:
[----:B------:R-:W-:Y:S05]  /*12010*/  BSYNC.RECONVERGENT B0 ;  /* 0x0000000000007941 */ /* 0x000fea0003800200 */
.L_x_452:
[----:B------:R-:W-:Y:S01]  /*12020*/  P2R R27, PR, RZ, 0x2 ;  /* 0x00000002ff1b7803 */ /* 0x000fe20000000000 */
[----:B------:R-:W-:Y:S01]  /*12030*/  BSSY.RECONVERGENT B0, `(.L_x_454) ;  /* 0x000000b000007945 */ /* 0x000fe20003800200 */
[C---:B------:R-:W-:Y:S02]  /*12040*/  LOP3.LUT P0, RZ, R26.reuse, 0x100, RZ, 0xc0, !PT ;  /* 0x000001001aff7812 */ /* 0x040fe4000780c0ff */
[----:B------:R-:W-:Y:S02]  /*12050*/  LOP3.LUT P1, RZ, R26, 0x2, RZ, 0xc0, !PT ;  /* 0x000000021aff7812 */ /* 0x000fe4000782c0ff */
[----:B------:R-:W-:Y:S02]  /*12060*/  LOP3.LUT R42, R42, 0xfffffffe, RZ, 0xc0, !PT ;  /* 0xfffffffe2a2a7812 */ /* 0x000fe400078ec0ff */
[----:B01234-:R-:W-:-:S09]  /*12070*/  LOP3.LUT R28, R26, 0x1, RZ, 0xc0, !PT ;  /* 0x000000011a1c7812 */ /* 0x01ffd200078ec0ff */
[----:B------:R-:W-:Y:S02]  /*12080*/  @P1 LOP3.LUT R42, R42, 0x1, RZ, 0xfc, !PT ;  /* 0x000000012a2a1812 */ /* 0x000fe400078efcff */
[----:B------:R-:W-:Y:S01]  /*12090*/  ISETP.NE.AND P1, PT, R27, RZ, PT ;  /* 0x000000ff1b00720c */ /* 0x000fe20003f25270 */
[----:B------:R-:W-:-:S12]  /*120a0*/  @!P0 BRA `(.L_x_455) ;  /* 0x00000000000c8947 */ /* 0x000fd80003800000 */
[----:B------:R-:W2:Y:S02]  /*120b0*/  LDL.U8 R26, [R1+0x1b] ;  /* 0x00001b00011a7983 */ /* 0x000ea40000100000 */
[----:B--2---:R-:W-:-:S05]  /*120c0*/  LOP3.LUT R26, R26, 0x2, RZ, 0xfc, !PT ;  /* 0x000000021a1a7812 */ /* 0x004fca00078efcff */
[----:B------:R0:W-:Y:S02]  /*120d0*/  STL.U8 [R1+0x1b], R26 ;  /* 0x00001b1a01007387 */ /* 0x0001e40000100000 */
.L_x_455:
[----:B------:R-:W-:Y:S05]  /*120e0*/  BSYNC.RECONVERGENT B0 ;  /* 0x0000000000007941 */ /* 0x000fea0003800200 */
.L_x_454:
[----:B------:R-:W-:Y:S01]  /*120f0*/  BSSY.RECONVERGENT B0, `(.L_x_456) ;  /* 0x0000006000007945 */ /* 0x000fe20003800200 */
[----:B------:R-:W-:-:S03]  /*12100*/  ISETP.NE.U32.AND P0, PT, R28, 0x1, PT ;  /* 0x000000011c00780c */ /* 0x000fc60003f05070 */
[----:B------:R-:W-:Y:S10]  /*12110*/  @!P6 BRA `(.L_x_457) ;  /* 0x00000000000ce947 */ /* 0x000ff40003800000 */
[----:B0-----:R-:W2:Y:S02]  /*12120*/  LDL.U8 R26, [R1+0x1b] ;  /* 0x00001b00011a7983 */ /* 0x001ea40000100000 */
[----:B--2---:R-:W-:-:S05]  /*12130*/  LOP3.LUT R26, R26, 0x1, RZ, 0xfc, !PT ;  /* 0x000000011a1a7812 */ /* 0x004fca00078efcff */
[----:B------:R1:W-:Y:S02]  /*12140*/  STL.U8 [R1+0x1b], R26 ;  /* 0x00001b1a01007387 */ /* 0x0003e40000100000 */
.L_x_457:
[----:B------:R-:W-:Y:S05]  /*12150*/  BSYNC.RECONVERGENT B0 ;  /* 0x0000000000007941 */ /* 0x000fea0003800200 */
.L_x_456:
        /* <DEDUP_REMOVED lines=8> */
.L_x_459:
[----:B------:R-:W-:Y:S05]  /*121e0*/  BSYNC.RECONVERGENT B0 ;  /* 0x0000000000007941 */ /* 0x000fea0003800200 */
.L_x_458:
        /* <DEDUP_REMOVED lines=8> */
.L_x_461:
[----:B------:R-:W-:Y:S05]  /*12270*/  BSYNC.RECONVERGENT B0 ;  /* 0x0000000000007941 */ /* 0x000fea0003800200 */
.L_x_460:
        /* <DEDUP_REMOVED lines=8> */
.L_x_463:
[----:B------:R-:W-:Y:S05]  /*12300*/  BSYNC.RECONVERGENT B0 ;  /* 0x0000000000007941 */ /* 0x000fea0003800200 */
.L_x_462:
[----:B------:R-:W-:Y:S01]  /*12310*/  BSSY.RECONVERGENT B0, `(.L_x_464) ;  /* 0x0000006000007945 */ /* 0x000fe20003800200 */
[----:B------:R-:W-:-:S03]  /*12320*/  LOP3.LUT P6, RZ, R25, 0x80, RZ, 0xc0, !PT ;  /* 0x0000008019ff7812 */ /* 0x000fc600078cc0ff */
[----:B------:R-:W-:Y:S10]  /*12330*/  @!P2 BRA `(.L_x_465) ;  /* 0x00000000000ca947 */ /* 0x000ff40003800000 */
[----:B01234-:R-:W2:Y:S02]  /*12340*/  LDL.U8 R26, [R1+0x1c] ;  /* 0x00001c00011a7983 */ /* 0x01fea40000100000 */
[----:B--2---:R-:W-:-:S05]  /*12350*/  LOP3.LUT R26, R26, 0x10, RZ, 0xfc, !PT ;  /* 0x000000101a1a7812 */ /* 0x004fca00078efcff */
[----:B------:R0:W-:Y:S02]  /*12360*/  STL.U8 [R1+0x1c], R26 ;  /* 0x00001c1a01007387 */ /* 0x0001e40000100000 */
.L_x_465:
[----:B------:R-:W-:Y:S05]  /*12370*/  BSYNC.RECONVERGENT B0 ;  /* 0x0000000000007941 */ /* 0x000fea0003800200 */
.L_x_464:
[----:B------:R-:W-:Y:S01]  /*12380*/  BSSY.RECONVERGENT B0, `(.L_x_466) ;  /* 0x0000006000007945 */ /* 0x000fe20003800200 */
[----:B------:R-:W-:-:S03]  /*12390*/  LOP3.LUT P3, RZ, R25, 0x40, RZ, 0xc0, !PT ;  /* 0x0000004019ff7812 */ /* 0x000fc6000786c0ff */
[----:B------:R-:W-:Y:S10]  /*123a0*/  @!P1 BRA `(.L_x_467) ;  /* 0x00000000000c9947 */ /* 0x000ff40003800000 */
[----:B01234-:R-:W2:Y:S02]  /*123b0*/  LDL.U8 R26, [R1+0x1c] ;  /* 0x00001c00011a7983 */ /* 0x01fea40000100000 */
[----:B--2---:R-:W-:-:S05]  /*123c0*/  LOP3.LUT R26, R26, 0x8, RZ, 0xfc, !PT ;  /* 0x000000081a1a7812 */ /* 0x004fca00078efcff */
[----:B------:R0:W-:Y:S02]  /*123d0*/  STL.U8 [R1+0x1c], R26 ;  /* 0x00001c1a01007387 */ /* 0x0001e40000100000 */
.L_x_467:
[----:B------:R-:W-:Y:S05]  /*123e0*/  BSYNC.RECONVERGENT B0 ;  /* 0x0000000000007941 */ /* 0x000fea0003800200 */
.L_x_466:
[----:B------:R-:W-:Y:S01]  /*123f0*/  LOP3.LUT P1, RZ, R42, 0x1, RZ, 0xc0, !PT ;  /* 0x000000012aff7812 */ /* 0x000fe2000782c0ff */
[----:B------:R-:W-:Y:S01]  /*12400*/  BSSY.RECONVERGENT B0, `(.L_x_468) ;  /* 0x0000006000007945 */ /* 0x000fe20003800200 */
[----:B------:R-:W-:-:S11]  /*12410*/  LOP3.LUT P4, RZ, R25, 0x20, RZ, 0xc0, !PT ;  /* 0x0000002019ff7812 */ /* 0x000fd6000788c0ff */
[----:B------:R-:W-:Y:S05]  /*12420*/  @!P1 BRA `(.L_x_469) ;  /* 0x00000000000c9947 */ /* 0x000fea0003800000 */
[----:B01234-:R-:W2:Y:S02]  /*12430*/  LDL.U8 R26, [R1+0x1c] ;  /* 0x00001c00011a7983 */ /* 0x01fea40000100000 */
[----:B--2---:R-:W-:-:S05]  /*12440*/  LOP3.LUT R26, R26, 0x4, RZ, 0xfc, !PT ;  /* 0x000000041a1a7812 */ /* 0x004fca00078efcff */
[----:B------:R0:W-:Y:S02]  /*12450*/  STL.U8 [R1+0x1c], R26 ;  /* 0x00001c1a01007387 */ /* 0x0001e40000100000 */
.L_x_469:
[----:B------:R-:W-:Y:S05]  /*12460*/  BSYNC.RECONVERGENT B0 ;  /* 0x0000000000007941 */ /* 0x000fea0003800200 */
.L_x_468:
[----:B------:R-:W-:Y:S01]  /*12470*/  BSSY.RECONVERGENT B0, `(.L_x_470) ;  /* 0x0000006000007945 */ /* 0x000fe20003800200 */
[----:B------:R-:W-:-:S03]  /*12480*/  LOP3.LUT P5, RZ, R25, 0x10, RZ, 0xc0, !PT ;  /* 0x0000001019ff7812 */ /* 0x000fc600078ac0ff */
[----:B------:R-:W-:Y:S10]  /*12490*/  @P0 BRA `(.L_x_471) ;  /* 0x00000000000c0947 */ /* 0x000ff40003800000 */
[----:B01234-:R-:W2:Y:S02]  /*124a0*/  LDL.U8 R26, [R1+0x1c] ;  /* 0x00001c00011a7983 */ /* 0x01fea40000100000 */
[----:B--2---:R-:W-:-:S05]  /*124b0*/  LOP3.LUT R26, R26, 0x2, RZ, 0xfc, !PT ;  /* 0x000000021a1a7812 */ /* 0x004fca00078efcff */
[----:B------:R0:W-:Y:S02]  /*124c0*/  STL.U8 [R1+0x1c], R26 ;  /* 0x00001c1a01007387 */ /* 0x0001e40000100000 */
.L_x_471:
[----:B------:R-:W-:Y:S05]  /*124d0*/  BSYNC.RECONVERGENT B0 ;  /* 0x0000000000007941 */ /* 0x000fea0003800200 */
.L_x_470:
[C---:B------:R-:W-:Y:S01]  /*124e0*/  LOP3.LUT P0, RZ, R25.reuse, 0x400, RZ, 0xc0, !PT ;  /* 0x0000040019ff7812 */ /* 0x040fe2000780c0ff */
[----:B------:R-:W-:Y:S01]  /*124f0*/  BSSY.RECONVERGENT B0, `(.L_x_472) ;  /* 0x0000006000007945 */ /* 0x000fe20003800200 */
[----:B------:R-:W-:-:S11]  /*12500*/  LOP3.LUT P1, RZ, R25, 0x8, RZ, 0xc0, !PT ;  /* 0x0000000819ff7812 */ /* 0x000fd6000782c0ff */
[----:B------:R-:W-:Y:S05]  /*12510*/  @!P0 BRA `(.L_x_473) ;  /* 0x00000000000c8947 */ /* 0x000fea0003800000 */
[----:B01234-:R-:W2:Y:S02]  /*12520*/  LDL.U8 R26, [R1+0x1c] ;  /* 0x00001c00011a7983 */ /* 0x01fea40000100000 */
[----:B--2---:R-:W-:-:S05]  /*12530*/  LOP3.LUT R26, R26, 0x1, RZ, 0xfc, !PT ;  /* 0x000000011a1a7812 */ /* 0x004fca00078efcff */
[----:B------:R0:W-:Y:S02]  /*12540*/  STL.U8 [R1+0x1c], R26 ;  /* 0x00001c1a01007387 */ /* 0x0001e40000100000 */
.L_x_473:
[----:B------:R-:W-:Y:S05]  /*12550*/  BSYNC.RECONVERGENT B0 ;  /* 0x0000000000007941 */ /* 0x000fea0003800200 */
.L_x_472:
[C---:B------:R-:W-:Y:S01]  /*12560*/  LOP3.LUT P2, RZ, R25.reuse, 0x200, RZ, 0xc0, !PT ;  /* 0x0000020019ff7812 */ /* 0x040fe2000784c0ff */
[----:B------:R-:W-:Y:S01]  /*12570*/  BSSY.RECONVERGENT B0, `(.L_x_474) ;  /* 0x0000006000007945 */ /* 0x000fe20003800200 */
[----:B------:R-:W-:-:S11]  /*12580*/  LOP3.LUT P0, RZ, R25, 0x4, RZ, 0xc0, !PT ;  /* 0x0000000419ff7812 */ /* 0x000fd6000780c0ff */
[----:B------:R-:W-:Y:S05]  /*12590*/  @!P2 BRA `(.L_x_475) ;  /* 0x00000000000ca947 */ /* 0x000fea0003800000 */
[----:B01234-:R-:W2:Y:S02]  /*125a0*/  LDL.U8 R26, [R1+0x1d] ;  /* 0x00001d00011a7983 */ /* 0x01fea40000100000 */
[----:B--2---:R-:W-:-:S05]  /*125b0*/  LOP3.LUT R26, R26, 0x80, RZ, 0xfc, !PT ;  /* 0x000000801a1a7812 */ /* 0x004fca00078efcff */
[----:B------:R0:W-:Y:S02]  /*125c0*/  STL.U8 [R1+0x1d], R26 ;  /* 0x00001d1a01007387 */ /* 0x0001e40000100000 */
.L_x_475:
[----:B------:R-:W-:Y:S05]  /*125d0*/  BSYNC.RECONVERGENT B0 ;  /* 0x0000000000007941 */ /* 0x000fea0003800200 */
.L_x_474:
        /* <DEDUP_REMOVED lines=12> */
.L_x_477:
[----:B------:R-:W-:Y:S05]  /*126a0*/  BSYNC.RECONVERGENT B0 ;  /* 0x0000000000007941 */ /* 0x000fea0003800200 */
.L_x_476:
[----:B------:R-:W-:Y:S01]  /*126b0*/  BSSY.RECONVERGENT B0, `(.L_x_478) ;  /* 0x0000007000007945 */ /* 0x000fe20003800200 */
[----:B------:R-:W-:Y:S02]  /*126c0*/  LOP3.LUT R25, R24, 0x1, RZ, 0xc0, !PT ;  /* 0x0000000118197812 */ /* 0x000fe400078ec0ff */
[----:B------:R-:W-:Y:S01]  /*126d0*/  ISETP.NE.U32.AND P2, PT, R27, 0x1, PT ;  /* 0x000000011b00780c */ /* 0x000fe20003f45070 */
[----:B------:R-:W-:-:S12]  /*126e0*/  @!P6 BRA `(.L_x_479) ;  /* 0x00000000000ce947 */ /* 0x000fd80003800000 */
[----:B0-----:R-:W2:Y:S02]  /*126f0*/  LDL.U8 R26, [R1+0x1d] ;  /* 0x00001d00011a7983 */ /* 0x001ea40000100000 */
[----:B--2---:R-:W-:-:S05]  /*12700*/  LOP3.LUT R26, R26, 0x20, RZ, 0xfc, !PT ;  /* 0x000000201a1a7812 */ /* 0x004fca00078efcff */
[----:B------:R1:W-:Y:S02]  /*12710*/  STL.U8 [R1+0x1d], R26 ;  /* 0x00001d1a01007387 */ /* 0x0003e40000100000 */
.L_x_479:
[----:B------:R-:W-:Y:S05]  /*12720*/  BSYNC.RECONVERGENT B0 ;  /* 0x0000000000007941 */ /* 0x000fea0003800200 */
.L_x_478:
        /* <DEDUP_REMOVED lines=8> */
.L_x_481:
[----:B------:R-:W-:Y:S05]  /*127b0*/  BSYNC.RECONVERGENT B0 ;  /* 0x0000000000007941 */ /* 0x000fea0003800200 */
.L_x_480:
        /* <DEDUP_REMOVED lines=8> */
.L_x_483:
[----:B------:R-:W-:Y:S05]  /*12840*/  BSYNC.RECONVERGENT B0 ;  /* 0x0000000000007941 */ /* 0x000fea0003800200 */
.L_x_482:
        /* <DEDUP_REMOVED lines=8> */
.L_x_485:
[----:B------:R-:W-:Y:S05]  /*128d0*/  BSYNC.RECONVERGENT B0 ;  /* 0x0000000000007941 */ /* 0x000fea0003800200 */
.L_x_484:
[----:B------:R-:W-:Y:S01]  /*128e0*/  BSSY.RECONVERGENT B0, `(.L_x_486) ;  /* 0x0000006000007945 */ /* 0x000fe20003800200 */
[----:B------:R-:W-:-:S03]  /*128f0*/  LOP3.LUT P6, RZ, R24, 0x80, RZ, 0xc0, !PT ;  /* 0x0000008018ff7812 */ /* 0x000fc600078cc0ff */
[----:B------:R-:W-:Y:S10]  /*12900*/  @!P1 BRA `(.L_x_487) ;  /* 0x00000000000c9947 */ /* 0x000ff40003800000 */
[----:B01234-:R-:W2:Y:S02]  /*12910*/  LDL.U8 R26, [R1+0x1d] ;  /* 0x00001d00011a7983 */ /* 0x01fea40000100000 */
[----:B--2---:R-:W-:-:S05]  /*12920*/  LOP3.LUT R26, R26, 0x2, RZ, 0xfc, !PT ;  /* 0x000000021a1a7812 */ /* 0x004fca00078efcff */
[----:B------:R0:W-:Y:S02]  /*12930*/  STL.U8 [R1+0x1d], R26 ;  /* 0x00001d1a01007387 */ /* 0x0001e40000100000 */
.L_x_487:
[----:B------:R-:W-:Y:S05]  /*12940*/  BSYNC.RECONVERGENT B0 ;  /* 0x0000000000007941 */ /* 0x000fea0003800200 */
.L_x_486:
[----:B------:R-:W-:Y:S01]  /*12950*/  LOP3.LUT P1, RZ, R24, 0x40, RZ, 0xc0, !PT ;  /* 0x0000004018ff7812 */ /* 0x000fe2000782c0ff */
[----:B------:R-:W-:Y:S01]  /*12960*/  BSSY.RECONVERGENT B0, `(.L_x_488) ;  /* 0x0000007000007945 */ /* 0x000fe20003800200 */
[----:B------:R-:W-:-:S11]  /*12970*/  LOP3.LUT R42, R42, 0xfffffffe, RZ, 0xc0, !PT ;  /* 0xfffffffe2a2a7812 */ /* 0x000fd600078ec0ff */
[----:B------:R-:W-:Y:S01]  /*12980*/  @P1 LOP3.LUT R42, R42, 0x1, RZ, 0xfc, !PT ;  /* 0x000000012a2a1812 */ /* 0x000fe200078efcff */
[----:B------:R-:W-:Y:S06]  /*12990*/  @!P0 BRA `(.L_x_489) ;  /* 0x00000000000c8947 */ /* 0x000fec0003800000 */
[----:B01234-:R-:W2:Y:S02]  /*129a0*/  LDL.U8 R26, [R1+0x1d] ;  /* 0x00001d00011a7983 */ /* 0x01fea40000100000 */
[----:B--2---:R-:W-:-:S05]  /*129b0*/  LOP3.LUT R26, R26, 0x1, RZ, 0xfc, !PT ;  /* 0x000000011a1a7812 */ /* 0x004fca00078efcff */
[----:B------:R0:W-:Y:S02]  /*129c0*/  STL.U8 [R1+0x1d], R26 ;  /* 0x00001d1a01007387 */ /* 0x0001e40000100000 */
.L_x_489:
[----:B------:R-:W-:Y:S05]  /*129d0*/  BSYNC.RECONVERGENT B0 ;  /* 0x0000000000007941 */ /* 0x000fea0003800200 */
.L_x_488:
[----:B------:R-:W-:Y:S01]  /*129e0*/  LOP3.LUT P1, RZ, R42, 0x2, RZ, 0xc0, !PT ;  /* 0x000000022aff7812 */ /* 0x000fe2000782c0ff */
[----:B------:R-:W-:Y:S01]  /*129f0*/  BSSY.RECONVERGENT B0, `(.L_x_490) ;  /* 0x0000006000007945 */ /* 0x000fe20003800200 */
[----:B------:R-:W-:-:S11]  /*12a00*/  LOP3.LUT P0, RZ, R24, 0x20, RZ, 0xc0, !PT ;  /* 0x0000002018ff7812 */ /* 0x000fd6000780c0ff */
[----:B------:R-:W-:Y:S05]  /*12a10*/  @!P1 BRA `(.L_x_491) ;  /* 0x00000000000c9947 */ /* 0x000fea0003800000 */
[----:B01234-:R-:W2:Y:S02]  /*12a20*/  LDL.U8 R26, [R1+0x1e] ;  /* 0x00001e00011a7983 */ /* 0x01fea40000100000 */
[----:B--2---:R-:W-:-:S05]  /*12a30*/  LOP3.LUT R26, R26, 0x80, RZ, 0xfc, !PT ;  /* 0x000000801a1a7812 */ /* 0x004fca00078efcff */
[----:B------:R0:W-:Y:S02]  /*12a40*/  STL.U8 [R1+0x1e], R26 ;  /* 0x00001e1a01007387 */ /* 0x0001e40000100000 */
.L_x_491:
[----:B------:R-:W-:Y:S05]  /*12a50*/  BSYNC.RECONVERGENT B0 ;  /* 0x0000000000007941 */ /* 0x000fea0003800200 */
.L_x_490:
[----:B------:R-:W-:Y:S01]  /*12a60*/  BSSY.RECONVERGENT B0, `(.L_x_492) ;  /* 0x0000006000007945 */ /* 0x000fe20003800200 */
[----:B------:R-:W-:-:S03]  /*12a70*/  LOP3.LUT P1, RZ, R24, 0x10, RZ, 0xc0, !PT ;  /* 0x0000001018ff7812 */ /* 0x000fc6000782c0ff */
[----:B------:R-:W-:Y:S10]  /*12a80*/  @P2 BRA `(.L_x_493) ;  /* 0x00000000000c2947 */ /* 0x000ff40003800000 */
[----:B01234-:R-:W2:Y:S02]  /*12a90*/  LDL.U8 R26, [R1+0x1e] ;  /* 0x00001e00011a7983 */ /* 0x01fea40000100000 */
[----:B--2---:R-:W-:-:S05]  /*12aa0*/  LOP3.LUT R26, R26, 0x40, RZ, 0xfc, !PT ;  /* 0x000000401a1a7812 */ /* 0x004fca00078efcff */
[----:B------:R0:W-:Y:S02]  /*12ab0*/  STL.U8 [R1+0x1e], R26 ;  /* 0x00001e1a01007387 */ /* 0x0001e40000100000 */
.L_x_493:
[----:B------:R-:W-:Y:S05]  /*12ac0*/  BSYNC.RECONVERGENT B0 ;  /* 0x0000000000007941 */ /* 0x000fea0003800200 */
.L_x_492:
[C---:B------:R-:W-:Y:S01]  /*12ad0*/  LOP3.LUT P3, RZ, R24.reuse, 0x400, RZ, 0xc0, !PT ;  /* 0x0000040018ff7812 */ /* 0x040fe2000786c0ff */
[----:B------:R-:W-:Y:S01]  /*12ae0*/  BSSY.RECONVERGENT B0, `(.L_x_494) ;  /* 0x0000006000007945 */ /* 0x000fe20003800200 */
[----:B------:R-:W-:-:S11]  /*12af0*/  LOP3.LUT P2, RZ, R24, 0x8, RZ, 0xc0, !PT ;  /* 0x0000000818ff7812 */ /* 0x000fd6000784c0ff */
[----:B------:R-:W-:Y:S05]  /*12b00*/  @!P3 BRA `(.L_x_495) ;  /* 0x00000000000cb947 */ /* 0x000fea0003800000 */
[----:B01234-:R-:W2:Y:S02]  /*12b10*/  LDL.U8 R26, [R1+0x1e] ;  /* 0x00001e00011a7983 */ /* 0x01fea40000100000 */
[----:B--2---:R-:W-:-:S05]  /*12b20*/  LOP3.LUT R26, R26, 0x20, RZ, 0xfc, !PT ;  /* 0x000000201a1a7812 */ /* 0x004fca00078efcff */
[----:B------:R0:W-:Y:S02]  /*12b30*/  STL.U8 [R1+0x1e], R26 ;  /* 0x00001e1a01007387 */ /* 0x0001e40000100000 */
.L_x_495:
[----:B------:R-:W-:Y:S05]  /*12b40*/  BSYNC.RECONVERGENT B0 ;  /* 0x0000000000007941 */ /* 0x000fea0003800200 */
.L_x_494:
[C---:B------:R-:W-:Y:S01]  /*12b50*/  LOP3.LUT P4, RZ, R24.reuse, 0x200, RZ, 0xc0, !PT ;  /* 0x0000020018ff7812 */ /* 0x040fe2000788c0ff */
[----:B------:R-:W-:Y:S01]  /*12b60*/  BSSY.RECONVERGENT B0, `(.L_x_496) ;  /* 0x0000006000007945 */ /* 0x000fe20003800200 */
[----:B------:R-:W-:-:S11]  /*12b70*/  LOP3.LUT P3, RZ, R24, 0x4, RZ, 0xc0, !PT ;  /* 0x0000000418ff7812 */ /* 0x000fd6000786c0ff */
[----:B------:R-:W-:Y:S05]  /*12b80*/  @!P4 BRA `(.L_x_497) ;  /* 0x00000000000cc947 */ /* 0x000fea0003800000 */
[----:B01234-:R-:W2:Y:S02]  /*12b90*/  LDL.U8 R26, [R1+0x1e] ;  /* 0x00001e00011a7983 */ /* 0x01fea40000100000 */
[----:B--2---:R-:W-:-:S05]  /*12ba0*/  LOP3.LUT R26, R26, 0x10, RZ, 0xfc, !PT ;  /* 0x000000101a1a7812 */ /* 0x004fca00078efcff */
[----:B------:R0:W-:Y:S02]  /*12bb0*/  STL.U8 [R1+0x1e], R26 ;  /* 0x00001e1a01007387 */ /* 0x0001e40000100000 */
.L_x_497:
[----:B------:R-:W-:Y:S05]  /*12bc0*/  BSYNC.RECONVERGENT B0 ;  /* 0x0000000000007941 */ /* 0x000fea0003800200 */
.L_x_496:
[C---:B------:R-:W-:Y:S01]  /*12bd0*/  LOP3.LUT P5, RZ, R24.reuse, 0x100, RZ, 0xc0, !PT ;  /* 0x0000010018ff7812 */ /* 0x040fe200078ac0ff */
[----:B------:R-:W-:Y:S01]  /*12be0*/  BSSY.RECONVERGENT B0, `(.L_x_498) ;  /* 0x0000006000007945 */ /* 0x000fe20003800200 */
[----:B------:R-:W-:-:S11]  /*12bf0*/  LOP3.LUT P4, RZ, R24, 0x2, RZ, 0xc0, !PT ;  /* 0x0000000218ff7812 */ /* 0x000fd6000788c0ff */
[----:B------:R-:W-:Y:S05]  /*12c00*/  @!P5 BRA `(.L_x_499) ;  /* 0x00000000000cd947 */ /* 0x000fea0003800000 */
[----:B------:R-:W2:Y:S02]  /*12c10*/  LDL.U8 R24, [R1+0x1e] ;  /* 0x00001e0001187983 */ /* 0x000ea40000100000 */
[----:B--2---:R-:W-:-:S05]  /*12c20*/  LOP3.LUT R24, R24, 0x8, RZ, 0xfc, !PT ;  /* 0x0000000818187812 */ /* 0x004fca00078efcff */
[----:B------:R2:W-:Y:S02]  /*12c30*/  STL.U8 [R1+0x1e], R24 ;  /* 0x00001e1801007387 */ /* 0x0005e40000100000 */
.L_x_499:
[----:B------:R-:W-:Y:S05]  /*12c40*/  BSYNC.RECONVERGENT B0 ;  /* 0x0000000000007941 */ /* 0x000fea0003800200 */
.L_x_498:
[----:B------:R-:W-:Y:S01]  /*12c50*/  BSSY.RECONVERGENT B0, `(.L_x_500) ;  /* 0x0000006000007945 */ /* 0x000fe20003800200 */
[----:B------:R-:W-:-:S03]  /*12c60*/  ISETP.NE.U32.AND P5, PT, R25, 0x1, PT ;  /* 0x000000011900780c */ /* 0x000fc60003fa5070 */
[----:B------:R-:W-:Y:S10]  /*12c70*/  @!P6 BRA `(.L_x_501) ;  /* 0x00000000000ce947 */ /* 0x000ff40003800000 */
[----:B--2---:R-:W2:Y:S02]  /*12c80*/  LDL.U8 R24, [R1+0x1e] ;  /* 0x00001e0001187983 */ /* 0x004ea40000100000 */
[----:B--2---:R-:W-:-:S05]  /*12c90*/  LOP3.LUT R24, R24, 0x4, RZ, 0xfc, !PT ;  /* 0x0000000418187812 */ /* 0x004fca00078efcff */
[----:B------:R2:W-:Y:S02]  /*12ca0*/  STL.U8 [R1+0x1e], R24 ;  /* 0x00001e1801007387 */ /* 0x0005e40000100000 */
.L_x_501:
[----:B------:R-:W-:Y:S05]  /*12cb0*/  BSYNC.RECONVERGENT B0 ;  /* 0x0000000000007941 */ /* 0x000fea0003800200 */
.L_x_500:
        /* <DEDUP_REMOVED lines=11> */
.L_x_503:
[----:B------:R-:W-:Y:S05]  /*12d70*/  BSYNC.RECONVERGENT B0 ;  /* 0x0000000000007941 */ /* 0x000fea0003800200 */
.L_x_502:
[----:B------:R-:W-:Y:S01]  /*12d80*/  BSSY.RECONVERGENT B0, `(.L_x_504) ;  /* 0x0000006000007945 */ /* 0x000fe20003800200 */
[----:B------:R-:W-:-:S03]  /*12d90*/  LOP3.LUT P6, RZ, R5, 0x200, RZ, 0xc0, !PT ;  /* 0x0000020005ff7812 */ /* 0x000fc600078cc0ff */
[----:B------:R-:W-:Y:S10]  /*12da0*/  @!P0 BRA `(.L_x_505) ;  /* 0x00000000000c8947 */ /* 0x000ff40003800000 */
[----:B--2---:R-:W2:Y:S02]  /*12db0*/  LDL.U8 R24, [R1+0x1e] ;  /* 0x00001e0001187983 */ /* 0x004ea40000100000 */
[----:B--2---:R-:W-:-:S05]  /*12dc0*/  LOP3.LUT R24, R24, 0x1, RZ, 0xfc, !PT ;  /* 0x0000000118187812 */ /* 0x004fca00078efcff */
[----:B------:R2:W-:Y:S02]  /*12dd0*/  STL.U8 [R1+0x1e], R24 ;  /* 0x00001e1801007387 */ /* 0x0005e40000100000 */
.L_x_505:
[----:B------:R-:W-:Y:S05]  /*12de0*/  BSYNC.RECONVERGENT B0 ;  /* 0x0000000000007941 */ /* 0x000fea0003800200 */
.L_x_504:
        /* <DEDUP_REMOVED lines=8> */
.L_x_507:
[----:B------:R-:W-:Y:S05]  /*12e70*/  BSYNC.RECONVERGENT B0 ;  /* 0x0000000000007941 */ /* 0x000fea0003800200 */
.L_x_506:
        /* <DEDUP_REMOVED lines=8> */
.L_x_509:
[----:B------:R-:W-:Y:S05]  /*12f00*/  BSYNC.RECONVERGENT B0 ;  /* 0x0000000000007941 */ /* 0x000fea0003800200 */
.L_x_508:
[----:B------:R-:W-:Y:S01]  /*12f10*/  BSSY.RECONVERGENT B0, `(.L_x_510) ;  /* 0x0000006000007945 */ /* 0x000fe20003800200 */
[----:B------:R-:W-:-:S03]  /*12f20*/  LOP3.LUT P0, RZ, R5, 0x40, RZ, 0xc0, !PT ;  /* 0x0000004005ff7812 */ /* 0x000fc6000780c0ff */
[----:B------:R-:W-:Y:S10]  /*12f30*/  @!P3 BRA `(.L_x_511) ;  /* 0x00000000000cb947 */ /* 0x000ff40003800000 */
[----:B--2---:R-:W2:Y:S02]  /*12f40*/  LDL.U8 R24, [R1+0x1f] ;  /* 0x00001f0001187983 */ /* 0x004ea40000100000 */
[----:B--2---:R-:W-:-:S05]  /*12f50*/  LOP3.LUT R24, R24, 0x20, RZ, 0xfc, !PT ;  /* 0x0000002018187812 */ /* 0x004fca00078efcff */
[----:B------:R2:W-:Y:S02]  /*12f60*/  STL.U8 [R1+0x1f], R24 ;  /* 0x00001f1801007387 */ /* 0x0005e40000100000 */
.L_x_511:
[----:B------:R-:W-:Y:S05]  /*12f70*/  BSYNC.RECONVERGENT B0 ;  /* 0x0000000000007941 */ /* 0x000fea0003800200 */
.L_x_510:
[----:B------:R-:W-:Y:S01]  /*12f80*/  BSSY.RECONVERGENT B0, `(.L_x_512) ;  /* 0x0000006000007945 */ /* 0x000fe20003800200 */
[----:B------:R-:W-:-:S03]  /*12f90*/  LOP3.LUT P1, RZ, R5, 0x20, RZ, 0xc0, !PT ;  /* 0x0000002005ff7812 */ /* 0x000fc6000782c0ff */
[----:B------:R-:W-:Y:S10]  /*12fa0*/  @!P4 BRA `(.L_x_513) ;  /* 0x00000000000cc947 */ /* 0x000ff40003800000 */
[----:B--2---:R-:W2:Y:S02]  /*12fb0*/  LDL.U8 R24, [R1+0x1f] ;  /* 0x00001f0001187983 */ /* 0x004ea40000100000 */
[----:B--2---:R-:W-:-:S05]  /*12fc0*/  LOP3.LUT R24, R24, 0x10, RZ, 0xfc, !PT ;  /* 0x0000001018187812 */ /* 0x004fca00078efcff */
[----:B------:R2:W-:Y:S02]  /*12fd0*/  STL.U8 [R1+0x1f], R24 ;  /* 0x00001f1801007387 */ /* 0x0005e40000100000 */
.L_x_513:
[----:B------:R-:W-:Y:S05]  /*12fe0*/  BSYNC.RECONVERGENT B0 ;  /* 0x0000000000007941 */ /* 0x000fea0003800200 */
.L_x_512:
[----:B------:R-:W-:Y:S01]  /*12ff0*/  BSSY.RECONVERGENT B0, `(.L_x_514) ;  /* 0x0000006000007945 */ /* 0x000fe20003800200 */
[----:B------:R-:W-:-:S03]  /*13000*/  LOP3.LUT P2, RZ, R5, 0x10, RZ, 0xc0, !PT ;  /* 0x0000001005ff7812 */ /* 0x000fc6000784c0ff */
[----:B------:R-:W-:Y:S10]  /*13010*/  @P5 BRA `(.L_x_515) ;  /* 0x00000000000c5947 */ /* 0x000ff40003800000 */
[----:B--2---:R-:W2:Y:S02]  /*13020*/  LDL.U8 R24, [R1+0x1f] ;  /* 0x00001f0001187983 */ /* 0x004ea40000100000 */
[----:B--2---:R-:W-:-:S05]  /*13030*/  LOP3.LUT R24, R24, 0x8, RZ, 0xfc, !PT ;  /* 0x0000000818187812 */ /* 0x004fca00078efcff */
[----:B------:R2:W-:Y:S02]  /*13040*/  STL.U8 [R1+0x1f], R24 ;  /* 0x00001f1801007387 */ /* 0x0005e40000100000 */
.L_x_515:
[----:B------:R-:W-:Y:S05]  /*13050*/  BSYNC.RECONVERGENT B0 ;  /* 0x0000000000007941 */ /* 0x000fea0003800200 */
.L_x_514:
[C---:B------:R-:W-:Y:S01]  /*13060*/  LOP3.LUT P4, RZ, R5.reuse, 0x400, RZ, 0xc0, !PT ;  /* 0x0000040005ff7812 */ /* 0x040fe2000788c0ff */
[----:B------:R-:W-:Y:S01]  /*13070*/  BSSY.RECONVERGENT B0, `(.L_x_516) ;  /* 0x0000006000007945 */ /* 0x000fe20003800200 */
[----:B------:R-:W-:-:S11]  /*13080*/  LOP3.LUT P3, RZ, R5, 0x8, RZ, 0xc0, !PT ;  /* 0x0000000805ff7812 */ /* 0x000fd6000786c0ff */
[----:B------:R-:W-:Y:S05]  /*13090*/  @!P4 BRA `(.L_x_517) ;  /* 0x00000000000cc947 */ /* 0x000fea0003800000 */
[----:B--2---:R-:W2:Y:S02]  /*130a0*/  LDL.U8 R24, [R1+0x1f] ;  /* 0x00001f0001187983 */ /* 0x004ea40000100000 */
[----:B--2---:R-:W-:-:S05]  /*130b0*/  LOP3.LUT R24, R24, 0x4, RZ, 0xfc, !PT ;  /* 0x0000000418187812 */ /* 0x004fca00078efcff */
[----:B------:R2:W-:Y:S02]  /*130c0*/  STL.U8 [R1+0x1f], R24 ;  /* 0x00001f1801007387 */ /* 0x0005e40000100000 */
.L_x_517:
[----:B------:R-:W-:Y:S05]  /*130d0*/  BSYNC.RECONVERGENT B0 ;  /* 0x0000000000007941 */ /* 0x000fea0003800200 */
.L_x_516:
[----:B------:R-:W-:Y:S01]  /*130e0*/  BSSY.RECONVERGENT B0, `(.L_x_518) ;  /* 0x0000006000007945 */ /* 0x000fe20003800200 */
[----:B------:R-:W-:-:S03]  /*130f0*/  LOP3.LUT P4, RZ, R5, 0x4, RZ, 0xc0, !PT ;  /* 0x0000000405ff7812 */ /* 0x000fc6000788c0ff */
[----:B------:R-:W-:Y:S10]  /*13100*/  @!P6 BRA `(.L_x_519) ;  /* 0x00000000000ce947 */ /* 0x000ff40003800000 */
[----:B--2---:R-:W2:Y:S02]  /*13110*/  LDL.U8 R24, [R1+0x1f] ;  /* 0x00001f0001187983 */ /* 0x004ea40000100000 */
[----:B--2---:R-:W-:-:S05]  /*13120*/  LOP3.LUT R24, R24, 0x2, RZ, 0xfc, !PT ;  /* 0x0000000218187812 */ /* 0x004fca00078efcff */
[----:B------:R2:W-:Y:S02]  /*13130*/  STL.U8 [R1+0x1f], R24 ;  /* 0x00001f1801007387 */ /* 0x0005e40000100000 */
.L_x_519:
[----:B------:R-:W-:Y:S05]  /*13140*/  BSYNC.RECONVERGENT B0 ;  /* 0x0000000000007941 */ /* 0x000fea0003800200 */
.L_x_518:
[C---:B------:R-:W-:Y:S01]  /*13150*/  LOP3.LUT P6, RZ, R5.reuse, 0x100, RZ, 0xc0, !PT ;  /* 0x0000010005ff7812 */ /* 0x040fe200078cc0ff */
[----:B------:R-:W-:Y:S01]  /*13160*/  BSSY.RECONVERGENT B0, `(.L_x_520) ;  /* 0x0000006000007945 */ /* 0x000fe20003800200 */
[----:B------:R-:W-:-:S11]  /*13170*/  LOP3.LUT P5, RZ, R5, 0x2, RZ, 0xc0, !PT ;  /* 0x0000000205ff7812 */ /* 0x000fd600078ac0ff */
[----:B------:R-:W-:Y:S05]  /*13180*/  @!P6 BRA `(.L_x_521) ;  /* 0x00000000000ce947 */ /* 0x000fea0003800000 */
[----:B--2---:R-:W2:Y:S02]  /*13190*/  LDL.U8 R24, [R1+0x1f] ;  /* 0x00001f0001187983 */ /* 0x004ea40000100000 */
[----:B--2---:R-:W-:-:S05]  /*131a0*/  LOP3.LUT R24, R24, 0x1, RZ, 0xfc, !PT ;  /* 0x0000000118187812 */ /* 0x004fca00078efcff */
[----:B------:R2:W-:Y:S02]  /*131b0*/  STL.U8 [R1+0x1f], R24 ;  /* 0x00001f1801007387 */ /* 0x0005e40000100000 */
.L_x_521:
[----:B------:R-:W-:Y:S05]  /*131c0*/  BSYNC.RECONVERGENT B0 ;  /* 0x0000000000007941 */ /* 0x000fea0003800200 */
.L_x_520:
[----:B------:R-:W-:Y:S01]  /*131d0*/  LOP3.LUT P6, RZ, R5, 0x80, RZ, 0xc0, !PT ;  /* 0x0000008005ff7812 */ /* 0x000fe200078cc0ff */
[----:B------:R-:W-:-:S12]  /*131e0*/  BSSY.RECONVERGENT B0, `(.L_x_522) ;  /* 0x0000005000007945 */ /* 0x000fd80003800200 */
[----:B------:R-:W-:Y:S05]  /*131f0*/  @!P6 BRA `(.L_x_523) ;  /* 0x00000000000ce947 */ /* 0x000fea0003800000 */
[----:B--2---:R-:W2:Y:S02]  /*13200*/  LDL.U8 R24, [R1+0x20] ;  /* 0x0000200001187983 */ /* 0x004ea40000100000 */
[----:B--2---:R-:W-:-:S05]  /*13210*/  LOP3.LUT R24, R24, 0x80, RZ, 0xfc, !PT ;  /* 0x0000008018187812 */ /* 0x004fca00078efcff */
[----:B------:R2:W-:Y:S02]  /*13220*/  STL.U8 [R1+0x20], R24 ;  /* 0x0000201801007387 */ /* 0x0005e40000100000 */
.L_x_523:
[----:B------:R-:W-:Y:S05]  /*13230*/  BSYNC.RECONVERGENT B0 ;  /* 0x0000000000007941 */ /* 0x000fea0003800200 */
.L_x_522:
[----:B------:R-:W-:Y:S04]  /*13240*/  BSSY.RECONVERGENT B0, `(.L_x_524) ;  /* 0x0000005000007945 */ /* 0x000fe80003800200 */
[----:B------:R-:W-:Y:S05]  /*13250*/  @!P0 BRA `(.L_x_525) ;  /* 0x00000000000c8947 */ /* 0x000fea0003800000 */
[----:B--2---:R-:W2:Y:S02]  /*13260*/  LDL.U8 R24, [R1+0x20] ;  /* 0x0000200001187983 */ /* 0x004ea40000100000 */
[----:B--2---:R-:W-:-:S05]  /*13270*/  LOP3.LUT R24, R24, 0x40, RZ, 0xfc, !PT ;  /* 0x0000004018187812 */ /* 0x004fca00078efcff */
[----:B------:R2:W-:Y:S02]  /*13280*/  STL.U8 [R1+0x20], R24 ;  /* 0x0000201801007387 */ /* 0x0005e40000100000 */
.L_x_525:
[----:B------:R-:W-:Y:S05]  /*13290*/  BSYNC.RECONVERGENT B0 ;  /* 0x0000000000007941 */ /* 0x000fea0003800200 */
.L_x_524:
[----:B------:R-:W-:Y:S04]  /*132a0*/  BSSY.RECONVERGENT B0, `(.L_x_526) ;  /* 0x0000005000007945 */ /* 0x000fe80003800200 */
[----:B------:R-:W-:Y:S05]  /*132b0*/  @!P1 BRA `(.L_x_527) ;  /* 0x00000000000c9947 */ /* 0x000fea0003800000 */
[----:B--2---:R-:W2:Y:S02]  /*132c0*/  LDL.U8 R24, [R1+0x20] ;  /* 0x0000200001187983 */ /* 0x004ea40000100000 */
[----:B--2---:R-:W-:-:S05]  /*132d0*/  LOP3.LUT R24, R24, 0x20, RZ, 0xfc, !PT ;  /* 0x0000002018187812 */ /* 0x004fca00078efcff */
[----:B------:R2:W-:Y:S02]  /*132e0*/  STL.U8 [R1+0x20], R24 ;  /* 0x0000201801007387 */ /* 0x0005e40000100000 */
.L_x_527:
[----:B------:R-:W-:Y:S05]  /*132f0*/  BSYNC.RECONVERGENT B0 ;  /* 0x0000000000007941 */ /* 0x000fea0003800200 */
.L_x_526:
[----:B------:R-:W-:Y:S04]  /*13300*/  BSSY.RECONVERGENT B0, `(.L_x_528) ;  /* 0x0000005000007945 */ /* 0x000fe80003800200 */
[----:B------:R-:W-:Y:S05]  /*13310*/  @!P2 BRA `(.L_x_529) ;  /* 0x00000000000ca947 */ /* 0x000fea0003800000 */
[----:B--2---:R-:W2:Y:S02]  /*13320*/  LDL.U8 R24, [R1+0x20] ;  /* 0x0000200001187983 */ /* 0x004ea40000100000 */
[----:B--2---:R-:W-:-:S05]  /*13330*/  LOP3.LUT R24, R24, 0x10, RZ, 0xfc, !PT ;  /* 0x0000001018187812 */ /* 0x004fca00078efcff */
[----:B------:R2:W-:Y:S02]  /*13340*/  STL.U8 [R1+0x20], R24 ;  /* 0x0000201801007387 */ /* 0x0005e40000100000 */
.L_x_529:
[----:B------:R-:W-:Y:S05]  /*13350*/  BSYNC.RECONVERGENT B0 ;  /* 0x0000000000007941 */ /* 0x000fea0003800200 */
.L_x_528:
[----:B------:R-:W-:Y:S04]  /*13360*/  BSSY.RECONVERGENT B0, `(.L_x_530) ;  /* 0x0000005000007945 */ /* 0x000fe80003800200 */
[----:B------:R-:W-:Y:S05]  /*13370*/  @!P3 BRA `(.L_x_531) ;  /* 0x00000000000cb947 */ /* 0x000fea0003800000 */
[----:B--2---:R-:W2:Y:S02]  /*13380*/  LDL.U8 R24, [R1+0x20] ;  /* 0x0000200001187983 */ /* 0x004ea40000100000 */
[----:B--2---:R-:W-:-:S05]  /*13390*/  LOP3.LUT R24, R24, 0x8, RZ, 0xfc, !PT ;  /* 0x0000000818187812 */ /* 0x004fca00078efcff */
[----:B------:R2:W-:Y:S02]  /*133a0*/  STL.U8 [R1+0x20], R24 ;  /* 0x0000201801007387 */ /* 0x0005e40000100000 */
.L_x_531:
[----:B------:R-:W-:Y:S05]  /*133b0*/  BSYNC.RECONVERGENT B0 ;  /* 0x0000000000007941 */ /* 0x000fea0003800200 */
.L_x_530:
[----:B------:R-:W-:Y:S04]  /*133c0*/  BSSY.RECONVERGENT B0, `(.L_x_532) ;  /* 0x0000005000007945 */ /* 0x000fe80003800200 */
[----:B------:R-:W-:Y:S05]  /*133d0*/  @!P4 BRA `(.L_x_533) ;  /* 0x00000000000cc947 */ /* 0x000fea0003800000 */
[----:B--2---:R-:W2:Y:S02]  /*133e0*/  LDL.U8 R24, [R1+0x20] ;  /* 0x0000200001187983 */ /* 0x004ea40000100000 */
[----:B--2---:R-:W-:-:S05]  /*133f0*/  LOP3.LUT R24, R24, 0x4, RZ, 0xfc, !PT ;  /* 0x0000000418187812 */ /* 0x004fca00078efcff */
[----:B------:R2:W-:Y:S02]  /*13400*/  STL.U8 [R1+0x20], R24 ;  /* 0x0000201801007387 */ /* 0x0005e40000100000 */
.L_x_533:
[----:B------:R-:W-:Y:S05]  /*13410*/  BSYNC.RECONVERGENT B0 ;  /* 0x0000000000007941 */ /* 0x000fea0003800200 */
.L_x_532:
[----:B------:R-:W-:Y:S04]  /*13420*/  BSSY.RECONVERGENT B0, `(.L_x_534) ;  /* 0x0000005000007945 */ /* 0x000fe80003800200 */
[----:B------:R-:W-:Y:S05]  /*13430*/  @!P5 BRA `(.L_x_535) ;  /* 0x00000000000cd947 */ /* 0x000fea0003800000 */
[----:B--2---:R-:W2:Y:S02]  /*13440*/  LDL.U8 R24, [R1+0x20] ;  /* 0x0000200001187983 */ /* 0x004ea40000100000 */
[----:B--2---:R-:W-:-:S05]  /*13450*/  LOP3.LUT R24, R24, 0x2, RZ, 0xfc, !PT ;  /* 0x0000000218187812 */ /* 0x004fca00078efcff */
[----:B------:R2:W-:Y:S02]  /*13460*/  STL.U8 [R1+0x20], R24 ;  /* 0x0000201801007387 */ /* 0x0005e40000100000 */
.L_x_535:
[----:B------:R-:W-:Y:S05]  /*13470*/  BSYNC.RECONVERGENT B0 ;  /* 0x0000000000007941 */ /* 0x000fea0003800200 */
.L_x_534:
[----:B------:R-:W0:Y:S01]  /*13480*/  LDCU UR4, c[0x3][URZ] ;  /* 0x00c00000ff0477ac */ /* 0x000e220008000800 */
[----:B--2---:R-:W2:Y:S01]  /*13490*/  LDL.U8 R24, [R1+0x13] ;  /* 0x0000130001187983 */ /* 0x004ea20000100000 */
[----:B-----5:R-:W-:Y:S02]  /*134a0*/  IMAD R20, R49, 0x100, R20 ;  /* 0x0000010031147824 */ /* 0x020fe400078e0214 */
[----:B------:R-:W-:Y:S01]  /*134b0*/  IMAD R23, R23, 0x100, R50 ;  /* 0x0000010017177824 */ /* 0x000fe200078e0232 */
[----:B------:R-:W2:Y:S01]  /*134c0*/  LDL.U8 R28, [R1+0x14] ;  /* 0x00001400011c7983 */ /* 0x000ea20000100000 */
[----:B------:R-:W-:Y:S02]  /*134d0*/  IMAD R19, R20, 0x100, R19 ;  /* 0x0000010014137824 */ /* 0x000fe400078e0213 */
[----:B------:R-:W-:Y:S02]  /*134e0*/  IMAD R18, R18, 0x100, R17 ;  /* 0x0000010012127824 */ /* 0x000fe400078e0211 */
[----:B------:R-:W-:Y:S01]  /*134f0*/  IMAD R6, R6, 0x100, R51 ;  /* 0x0000010006067824 */ /* 0x000fe200078e0233 */
[----:B------:R-:W2:Y:S01]  /*13500*/  LDL.U8 R17, [R1+0x17] ;  /* 0x0000170001117983 */ /* 0x000ea20000100000 */
[----:B------:R-:W-:Y:S01]  /*13510*/  IMAD R22, R23, 0x100, R22 ;  /* 0x0000010017167824 */ /* 0x000fe200078e0216 */
[----:B------:R-:W-:Y:S01]  /*13520*/  LOP3.LUT R5, R5, 0x1, RZ, 0xc0, !PT ;  /* 0x0000000105057812 */ /* 0x000fe200078ec0ff */
[----:B------:R-:W-:Y:S01]  /*13530*/  IMAD.SHL.U32 R19, R19, 0x100, RZ ;  /* 0x0000010013137824 */ /* 0x000fe200078e00ff */
[----:B------:R-:W2:Y:S01]  /*13540*/  LDCU.128 UR16, c[0x3][0x40] ;  /* 0x00c00800ff1077ac */ /* 0x000ea20008000c00 */
[----:B------:R-:W-:-:S02]  /*13550*/  IMAD.U32 R25, R22, 0x100, R21 ;  /* 0x0000010016197824 */ /* 0x000fc400078e0015 */
[----:B------:R-:W-:Y:S01]  /*13560*/  IMAD.IADD R48, R48, 0x1, R19 ;  /* 0x0000000130307824 */ /* 0x000fe200078e0213 */
[----:B0-----:R-:W-:-:S04]  /*13570*/  UIADD3 UR4, UPT, UPT, UR4, -0x4f124230, URZ ;  /* 0xb0edbdd004047890 */ /* 0x001fc8000fffe0ff */
[--C-:B------:R-:W-:Y:S02]  /*13580*/  SHF.L.W.U32.HI R20, R19, 0xe, R48.reuse ;  /* 0x0000000e13147819 */ /* 0x100fe40000010e30 */
[----:B------:R-:W-:Y:S01]  /*13590*/  VIADD R50, R25, UR4 ;  /* 0x0000000419327c36 */ /* 0x000fe20008000000 */
[--C-:B------:R-:W-:Y:S02]  /*135a0*/  SHF.L.W.U32.HI R19, R48, 0x19, R48.reuse ;  /* 0x0000001930137819 */ /* 0x100fe40000010e30 */
[----:B------:R-:W-:Y:S01]  /*135b0*/  SHF.R.U32.HI R22, RZ, 0x3, R48 ;  /* 0x00000003ff167819 */ /* 0x000fe20000011630 */
[C---:B------:R-:W-:Y:S01]  /*135c0*/  VIADD R21, R50.reuse, 0xa54ff53a ;  /* 0xa54ff53a32157836 */ /* 0x040fe20000000000 */
[----:B------:R-:W0:Y:S01]  /*135d0*/  LDCU UR4, c[0x3][0x4] ;  /* 0x00c00080ff0477ac */ /* 0x000e220008000800 */
[C---:B------:R-:W-:Y:S01]  /*135e0*/  IADD3 R27, PT, PT, -R50.reuse, 0x5ab00ac5, RZ ;  /* 0x5ab00ac5321b7810 */ /* 0x040fe20007ffe1ff */
[----:B------:R-:W-:Y:S01]  /*135f0*/  VIADD R50, R50, 0x8909ae5 ;  /* 0x08909ae532327836 */ /* 0x000fe20000000000 */
[----:B------:R-:W-:-:S02]  /*13600*/  LOP3.LUT R20, R22, R19, R20, 0x96, !PT ;  /* 0x0000001316147212 */ /* 0x000fc400078e9614 */
[C-C-:B------:R-:W-:Y:S02]  /*13610*/  SHF.L.W.U32.HI R19, R21.reuse, 0x1a, R21.reuse ;  /* 0x0000001a15137819 */ /* 0x140fe40000010e15 */
[--C-:B------:R-:W-:Y:S01]  /*13620*/  SHF.L.W.U32.HI R22, R21, 0x15, R21.reuse ;  /* 0x0000001515167819 */ /* 0x100fe20000010e15 */
[----:B------:R-:W-:Y:S01]  /*13630*/  IMAD.IADD R25, R25, 0x1, R20 ;  /* 0x0000000119197824 */ /* 0x000fe200078e0214 */
[C---:B------:R-:W-:Y:S02]  /*13640*/  SHF.L.W.U32.HI R23, R21.reuse, 0x7, R21 ;  /* 0x0000000715177819 */ /* 0x040fe40000010e15 */
[----:B-1-34-:R-:W-:Y:S02]  /*13650*/  LOP3.LUT R26, R21, 0x510e527f, RZ, 0xc0, !PT ;  /* 0x510e527f151a7812 */ /* 0x01afe400078ec0ff */
[----:B------:R-:W-:Y:S02]  /*13660*/  LOP3.LUT R19, R23, R19, R22, 0x96, !PT ;  /* 0x0000001317137212 */ /* 0x000fe400078e9616 */
[----:B------:R-:W-:-:S02]  /*13670*/  LOP3.LUT R26, R26, 0x9b05688c, R27, 0xf8, !PT ;  /* 0x9b05688c1a1a7812 */ /* 0x000fc400078ef81b */
[--C-:B------:R-:W-:Y:S02]  /*13680*/  SHF.L.W.U32.HI R22, R50, 0x1e, R50.reuse ;  /* 0x0000001e32167819 */ /* 0x100fe40000010e32 */
[----:B0-----:R-:W-:Y:S01]  /*13690*/  IADD3 R19, PT, PT, R26, UR4, R19 ;  /* 0x000000041a137c10 */ /* 0x001fe2000fffe013 */
[----:B------:R-:W0:Y:S01]  /*136a0*/  LDCU.64 UR4, c[0x3][0x8] ;  /* 0x00c00100ff0477ac */ /* 0x000e220008000a00 */
[C-C-:B------:R-:W-:Y:S02]  /*136b0*/  SHF.L.W.U32.HI R23, R50.reuse, 0x13, R50.reuse ;  /* 0x0000001332177819 */ /* 0x140fe40000010e32 */
[----:B------:R-:W-:Y:S01]  /*136c0*/  SHF.L.W.U32.HI R27, R50, 0xa, R50 ;  /* 0x0000000a321b7819 */ /* 0x000fe20000010e32 */
[----:B------:R-:W-:Y:S01]  /*136d0*/  IMAD.IADD R52, R48, 0x1, R19 ;  /* 0x0000000130347824 */ /* 0x000fe200078e0213 */
[----:B------:R-:W-:Y:S02]  /*136e0*/  LOP3.LUT R26, R50, 0xd16e48e2, RZ, 0xc0, !PT ;  /* 0xd16e48e2321a7812 */ /* 0x000fe400078ec0ff */
[----:B------:R-:W-:-:S02]  /*136f0*/  LOP3.LUT R23, R27, R22, R23, 0x96, !PT ;  /* 0x000000161b177212 */ /* 0x000fc400078e9617 */
[C-C-:B------:R-:W-:Y:S02]  /*13700*/  SHF.L.W.U32.HI R22, R25.reuse, 0xf, R25.reuse ;  /* 0x0000000f19167819 */ /* 0x140fe40000010e19 */
[C---:B------:R-:W-:Y:S01]  /*13710*/  IADD3 R23, PT, PT, R52.reuse, R23, R26 ;  /* 0x0000001734177210 */ /* 0x040fe20007ffe01a */
[----:B------:R-:W-:Y:S01]  /*13720*/  VIADD R26, R52, 0x5bf2cd1d ;  /* 0x5bf2cd1d341a7836 */ /* 0x000fe20000000000 */
[--C-:B------:R-:W-:Y:S02]  /*13730*/  SHF.L.W.U32.HI R19, R25, 0xd, R25.reuse ;  /* 0x0000000d19137819 */ /* 0x100fe40000010e19 */
[----:B------:R-:W-:Y:S01]  /*13740*/  SHF.R.U32.HI R20, RZ, 0xa, R25 ;  /* 0x0000000aff147819 */ /* 0x000fe20000011619 */
[----:B------:R-:W-:Y:S01]  /*13750*/  VIADD R27, R23, 0x49857fb0 ;  /* 0x49857fb0171b7836 */ /* 0x000fe20000000000 */
[----:B------:R-:W-:Y:S02]  /*13760*/  SHF.L.W.U32.HI R45, R26, 0x1a, R26 ;  /* 0x0000001a1a2d7819 */ /* 0x000fe40000010e1a */
[----:B------:R-:W-:-:S02]  /*13770*/  LOP3.LUT R22, R20, R22, R19, 0x96, !PT ;  /* 0x0000001614167212 */ /* 0x000fc400078e9613 */
[C-C-:B------:R-:W-:Y:S02]  /*13780*/  SHF.L.W.U32.HI R20, R26.reuse, 0x15, R26.reuse ;  /* 0x000000151a147819 */ /* 0x140fe40000010e1a */
[----:B------:R-:W-:Y:S02]  /*13790*/  SHF.L.W.U32.HI R19, R26, 0x7, R26 ;  /* 0x000000071a137819 */ /* 0x000fe40000010e1a */
[--C-:B------:R-:W-:Y:S02]  /*137a0*/  SHF.L.W.U32.HI R23, R27, 0x1e, R27.reuse ;  /* 0x0000001e1b177819 */ /* 0x100fe40000010e1b */
[----:B------:R-:W-:Y:S02]  /*137b0*/  LOP3.LUT R45, R19, R45, R20, 0x96, !PT ;  /* 0x0000002d132d7212 */ /* 0x000fe400078e9614 */
[C-C-:B------:R-:W-:Y:S02]  /*137c0*/  SHF.L.W.U32.HI R19, R27.reuse, 0xa, R27.reuse ;  /* 0x0000000a1b137819 */ /* 0x140fe40000010e1b */
[----:B------:R-:W-:-:S04]  /*137d0*/  SHF.L.W.U32.HI R20, R27, 0x13, R27 ;  /* 0x000000131b147819 */ /* 0x000fc80000010e1b */
[----:B------:R-:W-:Y:S02]  /*137e0*/  LOP3.LUT R23, R19, R23, R20, 0x96, !PT ;  /* 0x0000001713177212 */ /* 0x000fe400078e9614 */
[----:B------:R-:W3:Y:S04]  /*137f0*/  LDL.U8 R19, [R1+0x15] ;  /* 0x0000150001137983 */ /* 0x000ee80000100000 */
[----:B------:R-:W4:Y:S01]  /*13800*/  LDL.U8 R20, [R1+0x16] ;  /* 0x0000160001147983 */ /* 0x000f220000100000 */
[----:B------:R-:W-:Y:S01]  /*13810*/  IMAD R18, R18, 0x100, R47 ;  /* 0x0000010012127824 */ /* 0x000fe200078e022f */
[----:B------:R-:W-:Y:S02]  /*13820*/  IADD3 R52, PT, PT, -R52, 0x240d32e2, RZ ;  /* 0x240d32e234347810 */ /* 0x000fe40007ffe1ff */
[----:B------:R-:W-:Y:S01]  /*13830*/  LOP3.LUT R47, R26, R21, RZ, 0xc0, !PT ;  /* 0x000000151a2f7212 */ /* 0x000fe200078ec0ff */
[----:B------:R-:W-:-:S03]  /*13840*/  IMAD.SHL.U32 R18, R18, 0x100, RZ ;  /* 0x0000010012127824 */ /* 0x000fc600078e00ff */
[----:B------:R-:W-:Y:S01]  /*13850*/  LOP3.LUT R52, R47, 0x510e527f, R52, 0xf8, !PT ;  /* 0x510e527f2f347812 */ /* 0x000fe200078ef834 */
[----:B------:R-:W-:-:S03]  /*13860*/  IMAD.IADD R7, R7, 0x1, R18 ;  /* 0x0000000107077824 */ /* 0x000fc600078e0212 */
[----:B0-----:R-:W-:Y:S02]  /*13870*/  IADD3 R52, PT, PT, R52, UR4, R45 ;  /* 0x0000000434347c10 */ /* 0x001fe4000fffe02d */
[--C-:B------:R-:W-:Y:S02]  /*13880*/  SHF.L.W.U32.HI R45, R18, 0xe, R7.reuse ;  /* 0x0000000e122d7819 */ /* 0x100fe40000010e07 */
[C-C-:B------:R-:W-:Y:S01]  /*13890*/  SHF.L.W.U32.HI R18, R7.reuse, 0x19, R7.reuse ;  /* 0x0000001907127819 */ /* 0x140fe20000010e07 */
[----:B------:R-:W-:Y:S01]  /*138a0*/  IMAD.IADD R52, R7, 0x1, R52 ;  /* 0x0000000107347824 */ /* 0x000fe200078e0234 */
[----:B------:R-:W-:-:S04]  /*138b0*/  SHF.R.U32.HI R47, RZ, 0x3, R7 ;  /* 0x00000003ff2f7819 */ /* 0x000fc80000011607 */
[----:B------:R-:W-:Y:S01]  /*138c0*/  LOP3.LUT R47, R47, R18, R45, 0x96, !PT ;  /* 0x000000122f2f7212 */ /* 0x000fe200078e962d */
[----:B------:R-:W-:Y:S02]  /*138d0*/  VIADD R45, R52, 0x566d1711 ;  /* 0x566d1711342d7836 */ /* 0x000fe40000000000 */
[----:B------:R-:W-:-:S03]  /*138e0*/  IMAD R49, R6, 0x100, R29 ;  /* 0x0000010006317824 */ /* 0x000fc600078e021d */
[C-C-:B------:R-:W-:Y:S02]  /*138f0*/  SHF.L.W.U32.HI R6, R45.reuse, 0x1a, R45.reuse ;  /* 0x0000001a2d067819 */ /* 0x140fe40000010e2d */
[C-C-:B------:R-:W-:Y:S02]  /*13900*/  SHF.L.W.U32.HI R29, R45.reuse, 0x15, R45.reuse ;  /* 0x000000152d1d7819 */ /* 0x140fe40000010e2d */
[----:B------:R-:W-:-:S04]  /*13910*/  SHF.L.W.U32.HI R18, R45, 0x7, R45 ;  /* 0x000000072d127819 */ /* 0x000fc80000010e2d */
[----:B------:R-:W-:Y:S01]  /*13920*/  LOP3.LUT R6, R18, R6, R29, 0x96, !PT ;  /* 0x0000000612067212 */ /* 0x000fe200078e961d */
[----:B------:R-:W-:-:S04]  /*13930*/  IMAD.SHL.U32 R29, R49, 0x100, RZ ;  /* 0x00000100311d7824 */ /* 0x000fc800078e00ff */
[----:B------:R-:W-:-:S05]  /*13940*/  IMAD.IADD R18, R30, 0x1, R29 ;  /* 0x000000011e127824 */ /* 0x000fca00078e021d */
[--C-:B------:R-:W-:Y:S02]  /*13950*/  SHF.L.W.U32.HI R30, R29, 0xe, R18.reuse ;  /* 0x0000000e1d1e7819 */ /* 0x100fe40000010e12 */
[--C-:B------:R-:W-:Y:S02]  /*13960*/  SHF.L.W.U32.HI R29, R18, 0x19, R18.reuse ;  /* 0x00000019121d7819 */ /* 0x100fe40000010e12 */
[----:B------:R-:W-:-:S04]  /*13970*/  SHF.R.U32.HI R49, RZ, 0x3, R18 ;  /* 0x00000003ff317819 */ /* 0x000fc80000011612 */
[----:B------:R-:W-:Y:S02]  /*13980*/  LOP3.LUT R29, R49, R29, R30, 0x96, !PT ;  /* 0x0000001d311d7212 */ /* 0x000fe400078e961e */
[----:B------:R-:W-:-:S04]  /*13990*/  LOP3.LUT R30, R50, 0x6a09e667, R27, 0xe8, !PT ;  /* 0x6a09e667321e7812 */ /* 0x000fc800078ee81b */
[C---:B------:R-:W-:Y:S02]  /*139a0*/  IADD3 R23, PT, PT, R52.reuse, R23, R30 ;  /* 0x0000001734177210 */ /* 0x040fe40007ffe01e */
[----:B------:R-:W-:Y:S02]  /*139b0*/  IADD3 R52, PT, PT, -R52, -0x566d1712, RZ ;  /* 0xa992e8ee34347810 */ /* 0x000fe40007ffe1ff */
[----:B------:R-:W-:Y:S02]  /*139c0*/  LOP3.LUT R30, R45, R26, RZ, 0xc0, !PT ;  /* 0x0000001a2d1e7212 */ /* 0x000fe400078ec0ff */
[----:B------:R-:W-:Y:S02]  /*139d0*/  IADD3 R48, PT, PT, R48, 0xa00000, R47 ;  /* 0x00a0000030307810 */ /* 0x000fe40007ffe02f */
[----:B------:R-:W-:Y:S02]  /*139e0*/  LOP3.LUT R49, R30, R21, R52, 0xf8, !PT ;  /* 0x000000151e317212 */ /* 0x000fe400078ef834 */
[----:B------:R-:W-:-:S02]  /*139f0*/  IADD3 R29, PT, PT, R29, R22, R7 ;  /* 0x000000161d1d7210 */ /* 0x000fc40007ffe007 */
[----:B------:R-:W-:Y:S02]  /*13a00*/  IADD3 R47, PT, PT, R49, UR5, R6 ;  /* 0x00000005312f7c10 */ /* 0x000fe4000fffe006 */
[C-C-:B------:R-:W-:Y:S01]  /*13a10*/  SHF.L.W.U32.HI R51, R48.reuse, 0xf, R48.reuse ;  /* 0x0000000f30337819 */ /* 0x140fe20000010e30 */
[----:B------:R-:W-:Y:S01]  /*13a20*/  VIADD R30, R23, 0x9b05688c ;  /* 0x9b05688c171e7836 */ /* 0x000fe20000000000 */
[--C-:B------:R-:W-:Y:S01]  /*13a30*/  SHF.L.W.U32.HI R6, R48, 0xd, R48.reuse ;  /* 0x0000000d30067819 */ /* 0x100fe20000010e30 */
[----:B------:R-:W0:Y:S01]  /*13a40*/  LDCU.64 UR4, c[0x3][0x10] ;  /* 0x00c00200ff0477ac */ /* 0x000e220008000a00 */
[----:B------:R-:W-:-:S04]  /*13a50*/  SHF.R.U32.HI R7, RZ, 0xa, R48 ;  /* 0x0000000aff077819 */ /* 0x000fc80000011630 */
        /* <DEDUP_REMOVED lines=9> */
[----:B------:R-:W-:-:S04]  /*13af0*/  SHF.L.W.U32.HI R49, R47, 0x7, R47 ;  /* 0x000000072f317819 */ /* 0x000fc80000010e2f */
[----:B------:R-:W-:Y:S01]  /*13b00*/  LOP3.LUT R22, R49, R22, R23, 0x96, !PT ;  /* 0x0000001631167212 */ /* 0x000fe200078e9617 */
[----:B------:R-:W-:Y:S01]  /*13b10*/  IMAD R23, R46, 0x100, R43 ;  /* 0x000001002e177824 */ /* 0x000fe200078e022b */
[----:B------:R-:W-:-:S03]  /*13b20*/  LOP3.LUT R43, R27, R50, R30, 0xe8, !PT ;  /* 0x000000321b2b7212 */ /* 0x000fc600078ee81e */
[----:B------:R-:W-:Y:S01]  /*13b30*/  IMAD R44, R23, 0x100, R44 ;  /* 0x00000100172c7824 */ /* 0x000fe200078e022c */
[C---:B------:R-:W-:Y:S02]  /*13b40*/  IADD3 R43, PT, PT, R6.reuse, R7, R43 ;  /* 0x00000007062b7210 */ /* 0x040fe40007ffe02b */
[----:B------:R-:W-:Y:S01]  /*13b50*/  IADD3 R23, PT, PT, -R6, 0x44e7c719, RZ ;  /* 0x44e7c71906177810 */ /* 0x000fe20007ffe1ff */
[----:B------:R-:W-:Y:S01]  /*13b60*/  IMAD.SHL.U32 R6, R44, 0x100, RZ ;  /* 0x000001002c067824 */ /* 0x000fe200078e00ff */
[----:B------:R-:W-:Y:S01]  /*13b70*/  LOP3.LUT R7, R47, R45, RZ, 0xc0, !PT ;  /* 0x0000002d2f077212 */ /* 0x000fe200078ec0ff */
[----:B------:R-:W4:Y:S03]  /*13b80*/  LDL.U8 R44, [R1+0x18] ;  /* 0x00001800012c7983 */ /* 0x000f260000100000 */
[----:B------:R-:W-:Y:S02]  /*13b90*/  LOP3.LUT R7, R7, R26, R23, 0xf8, !PT ;  /* 0x0000001a07077212 */ /* 0x000fe400078ef817 */
[----:B------:R-:W4:Y:S01]  /*13ba0*/  LDL.U8 R23, [R1+0x19] ;  /* 0x0000190001177983 */ /* 0x000f220000100000 */
[----:B--2---:R-:W-:Y:S01]  /*13bb0*/  IMAD.IADD R49, R24, 0x1, R6 ;  /* 0x0000000118317824 */ /* 0x004fe200078e0206 */
[----:B------:R-:W-:-:S02]  /*13bc0*/  IADD3 R24, PT, PT, R22, R7, R21 ;  /* 0x0000000716187210 */ /* 0x000fc40007ffe015 */
[----:B------:R-:W2:Y:S02]  /*13bd0*/  LDL.U8 R22, [R1+0x1d] ;  /* 0x00001d0001167983 */ /* 0x000ea40000100000 */
[--C-:B------:R-:W-:Y:S02]  /*13be0*/  SHF.L.W.U32.HI R6, R6, 0xe, R49.reuse ;  /* 0x0000000e06067819 */ /* 0x100fe40000010e31 */
[--C-:B------:R-:W-:Y:S02]  /*13bf0*/  SHF.L.W.U32.HI R21, R49, 0x19, R49.reuse ;  /* 0x0000001931157819 */ /* 0x100fe40000010e31 */
[----:B------:R-:W-:-:S04]  /*13c00*/  SHF.R.U32.HI R7, RZ, 0x3, R49 ;  /* 0x00000003ff077819 */ /* 0x000fc80000011631 */
[----:B------:R-:W-:Y:S02]  /*13c10*/  LOP3.LUT R21, R7, R21, R6, 0x96, !PT ;  /* 0x0000001507157212 */ /* 0x000fe400078e9606 */
[----:B------:R-:W2:Y:S04]  /*13c20*/  LDL.U8 R6, [R1+0x1a] ;  /* 0x00001a0001067983 */ /* 0x000ea80000100000 */
[----:B------:R-:W2:Y:S01]  /*13c30*/  LDL.U8 R7, [R1+0x1c] ;  /* 0x00001c0001077983 */ /* 0x000ea20000100000 */
[----:B------:R-:W-:Y:S02]  /*13c40*/  IADD3 R18, PT, PT, R21, R51, R18 ;  /* 0x0000003315127210 */ /* 0x000fe40007ffe012 */
[----:B0-----:R-:W-:Y:S01]  /*13c50*/  IADD3 R21, PT, PT, R49, UR4, R24 ;  /* 0x0000000431157c10 */ /* 0x001fe2000fffe018 */
[----:B---3--:R-:W-:Y:S01]  /*13c60*/  IMAD R19, R28, 0x100, R19 ;  /* 0x000001001c137824 */ /* 0x008fe200078e0213 */
[----:B------:R-:W0:Y:S03]  /*13c70*/  LDCU UR4, c[0x3][0x18] ;  /* 0x00c00300ff0477ac */ /* 0x000e260008000800 */
[----:B------:R-:W-:-:S05]  /*13c80*/  IMAD.IADD R24, R50, 0x1, R21 ;  /* 0x0000000132187824 */ /* 0x000fca00078e0215 */
[C-C-:B------:R-:W-:Y:S02]  /*13c90*/  SHF.L.W.U32.HI R46, R24.reuse, 0x1a, R24.reuse ;  /* 0x0000001a182e7819 */ /* 0x140fe40000010e18 */
[C-C-:B------:R-:W-:Y:S02]  /*13ca0*/  SHF.L.W.U32.HI R51, R24.reuse, 0x15, R24.reuse ;  /* 0x0000001518337819 */ /* 0x140fe40000010e18 */
[----:B------:R-:W-:-:S04]  /*13cb0*/  SHF.L.W.U32.HI R50, R24, 0x7, R24 ;  /* 0x0000000718327819 */ /* 0x000fc80000010e18 */
[----:B------:R-:W-:Y:S02]  /*13cc0*/  LOP3.LUT R51, R50, R46, R51, 0x96, !PT ;  /* 0x0000002e32337212 */ /* 0x000fe400078e9633 */
[----:B------:R-:W-:Y:S01]  /*13cd0*/  LOP3.LUT R46, R45, R24, R47, 0xb8, !PT ;  /* 0x000000182d2e7212 */ /* 0x000fe200078eb82f */
[----:B------:R-:W3:Y:S01]  /*13ce0*/  LDL.U8 R50, [R1+0x1b] ;  /* 0x00001b0001327983 */ /* 0x000ee20000100000 */
[--C-:B------:R-:W-:Y:S02]  /*13cf0*/  SHF.R.U32.HI R28, RZ, 0xa, R29.reuse ;  /* 0x0000000aff1c7819 */ /* 0x100fe4000001161d */
[----:B------:R-:W-:Y:S01]  /*13d00*/  IADD3 R26, PT, PT, R51, R46, R26 ;  /* 0x0000002e331a7210 */ /* 0x000fe20007ffe01a */
[----:B----4-:R-:W-:Y:S01]  /*13d10*/  IMAD R46, R19, 0x100, R20 ;  /* 0x00000100132e7824 */ /* 0x010fe200078e0214 */
[C-C-:B------:R-:W-:Y:S02]  /*13d20*/  SHF.L.W.U32.HI R20, R29.reuse, 0xf, R29.reuse ;  /* 0x0000000f1d147819 */ /* 0x140fe40000010e1d */
[----:B------:R-:W-:-:S04]  /*13d30*/  SHF.L.W.U32.HI R19, R29, 0xd, R29 ;  /* 0x0000000d1d137819 */ /* 0x000fc80000010e1d */
[----:B------:R-:W-:Y:S01]  /*13d40*/  LOP3.LUT R20, R28, R20, R19, 0x96, !PT ;  /* 0x000000141c147212 */ /* 0x000fe200078e9613 */
[----:B------:R-:W-:Y:S01]  /*13d50*/  IMAD.SHL.U32 R28, R46, 0x100, RZ ;  /* 0x000001002e1c7824 */ /* 0x000fe200078e00ff */
[----:B------:R-:W4:Y:S03]  /*13d60*/  LDL.U8 R19, [R1+0x1e] ;  /* 0x00001e0001137983 */ /* 0x000f260000100000 */
[----:B------:R-:W-:-:S05]  /*13d70*/  IMAD.IADD R17, R17, 0x1, R28 ;  /* 0x0000000111117824 */ /* 0x000fca00078e021c */
[--C-:B------:R-:W-:Y:S02]  /*13d80*/  SHF.L.W.U32.HI R51, R28, 0xe, R17.reuse ;  /* 0x0000000e1c337819 */ /* 0x100fe40000010e11 */
[--C-:B------:R-:W-:Y:S02]  /*13d90*/  SHF.R.U32.HI R28, RZ, 0x3, R17.reuse ;  /* 0x00000003ff1c7819 */ /* 0x100fe40000011611 */
[----:B------:R-:W-:-:S04]  /*13da0*/  SHF.L.W.U32.HI R46, R17, 0x19, R17 ;  /* 0x00000019112e7819 */ /* 0x000fc80000010e11 */
[----:B------:R-:W-:Y:S02]  /*13db0*/  LOP3.LUT R46, R28, R46, R51, 0x96, !PT ;  /* 0x0000002e1c2e7212 */ /* 0x000fe400078e9633 */
[----:B------:R-:W4:Y:S01]  /*13dc0*/  LDL.U8 R28, [R1+0x1f] ;  /* 0x00001f00011c7983 */ /* 0x000f220000100000 */
[----:B------:R-:W-:Y:S01]  /*13dd0*/  IADD3 R26, PT, PT, R17, UR5, R26 ;  /* 0x00000005111a7c10 */ /* 0x000fe2000fffe01a */
[----:B------:R-:W-:Y:S02]  /*13de0*/  VIADD R43, R43, 0x510e527f ;  /* 0x510e527f2b2b7836 */ /* 0x000fe40000000000 */
[----:B------:R-:W-:-:S04]  /*13df0*/  IMAD R23, R44, 0x100, R23 ;  /* 0x000001002c177824 */ /* 0x000fc800078e0217 */
[----:B--2---:R-:W-:Y:S02]  /*13e00*/  IMAD R6, R23, 0x100, R6 ;  /* 0x0000010017067824 */ /* 0x004fe400078e0206 */
[----:B------:R-:W-:Y:S02]  /*13e10*/  IMAD.IADD R23, R27, 0x1, R26 ;  /* 0x000000011b177824 */ /* 0x000fe400078e021a */
[----:B------:R-:W-:-:S03]  /*13e20*/  IMAD R22, R7, 0x100, R22 ;  /* 0x0000010007167824 */ /* 0x000fc600078e0216 */
[C-C-:B------:R-:W-:Y:S02]  /*13e30*/  SHF.L.W.U32.HI R7, R23.reuse, 0x1a, R23.reuse ;  /* 0x0000001a17077819 */ /* 0x140fe40000010e17 */
[C-C-:B------:R-:W-:Y:S02]  /*13e40*/  SHF.L.W.U32.HI R44, R23.reuse, 0x15, R23.reuse ;  /* 0x00000015172c7819 */ /* 0x140fe40000010e17 */
[----:B------:R-:W-:-:S04]  /*13e50*/  SHF.L.W.U32.HI R51, R23, 0x7, R23 ;  /* 0x0000000717337819 */ /* 0x000fc80000010e17 */
[----:B------:R-:W-:Y:S02]  /*13e60*/  LOP3.LUT R44, R51, R7, R44, 0x96, !PT ;  /* 0x00000007332c7212 */ /* 0x000fe400078e962c */
[----:B------:R-:W-:Y:S02]  /*13e70*/  LOP3.LUT R7, R47, R23, R24, 0xb8, !PT ;  /* 0x000000172f077212 */ /* 0x000fe400078eb818 */
[C---:B------:R-:W-:Y:S02]  /*13e80*/  SHF.L.W.U32.HI R51, R43.reuse, 0xa, R43 ;  /* 0x0000000a2b337819 */ /* 0x040fe40000010e2b */
[----:B------:R-:W-:Y:S02]  /*13e90*/  IADD3 R45, PT, PT, R44, R7, R45 ;  /* 0x000000072c2d7210 */ /* 0x000fe40007ffe02d */
[C-C-:B------:R-:W-:Y:S02]  /*13ea0*/  SHF.L.W.U32.HI R7, R43.reuse, 0x1e, R43.reuse ;  /* 0x0000001e2b077819 */ /* 0x140fe40000010e2b */
[----:B------:R-:W-:-:S02]  /*13eb0*/  SHF.L.W.U32.HI R44, R43, 0x13, R43 ;  /* 0x000000132b2c7819 */ /* 0x000fc40000010e2b */
        /* <DEDUP_REMOVED lines=8> */
[----:B------:R-:W-:-:S04]  /*13f40*/  IADD3 R26, PT, PT, R26, R7, R27 ;  /* 0x000000071a1a7210 */ /* 0x000fc80007ffe01b */
[C-C-:B------:R-:W-:Y:S02]  /*13f50*/  SHF.L.W.U32.HI R7, R26.reuse, 0x1e, R26.reuse ;  /* 0x0000001e1a077819 */ /* 0x140fe40000010e1a */
[C-C-:B------:R-:W-:Y:S02]  /*13f60*/  SHF.L.W.U32.HI R44, R26.reuse, 0x13, R26.reuse ;  /* 0x000000131a2c7819 */ /* 0x140fe40000010e1a */
[----:B------:R-:W-:-:S04]  /*13f70*/  SHF.L.W.U32.HI R27, R26, 0xa, R26 ;  /* 0x0000000a1a1b7819 */ /* 0x000fc80000010e1a */
[----:B------:R-:W-:Y:S01]  /*13f80*/  LOP3.LUT R44, R27, R7, R44, 0x96, !PT ;  /* 0x000000071b2c7212 */ /* 0x000fe200078e962c */
[----:B------:R-:W-:Y:S01]  /*13f90*/  IMAD.SHL.U32 R7, R6, 0x100, RZ ;  /* 0x0000010006077824 */ /* 0x000fe200078e00ff */
[----:B------:R-:W-:-:S03]  /*13fa0*/  LOP3.LUT R27, R21, R43, R26, 0xe8, !PT ;  /* 0x0000002b151b7212 */ /* 0x000fc600078ee81a */
[----:B---3--:R-:W-:-:S05]  /*13fb0*/  IMAD.IADD R50, R50, 0x1, R7 ;  /* 0x0000000132327824 */ /* 0x008fca00078e0207 */
[----:B0-----:R-:W-:Y:S01]  /*13fc0*/  IADD3 R45, PT, PT, R50, UR4, R45 ;  /* 0x00000004322d7c10 */ /* 0x001fe2000fffe02d */
[----:B------:R-:W0:Y:S04]  /*13fd0*/  LDCU.64 UR4, c[0x3][0x50] ;  /* 0x00c00a00ff0477ac */ /* 0x000e280008000a00 */
[----:B------:R-:W-:Y:S01]  /*13fe0*/  IMAD.IADD R30, R30, 0x1, R45 ;  /* 0x000000011e1e7824 */ /* 0x000fe200078e022d */
[----:B------:R-:W-:Y:S01]  /*13ff0*/  IADD3 R27, PT, PT, R45, R44, R27 ;  /* 0x0000002c2d1b7210 */ /* 0x000fe20007ffe01b */
[----:B----4-:R-:W-:-:S03]  /*14000*/  IMAD R44, R22, 0x100, R19 ;  /* 0x00000100162c7824 */ /* 0x010fc600078e0213 */
[C-C-:B------:R-:W-:Y:S02]  /*14010*/  SHF.L.W.U32.HI R6, R30.reuse, 0x1a, R30.reuse ;  /* 0x0000001a1e067819 */ /* 0x140fe40000010e1e */
[C-C-:B------:R-:W-:Y:S02]  /*14020*/  SHF.L.W.U32.HI R19, R30.reuse, 0x15, R30.reuse ;  /* 0x000000151e137819 */ /* 0x140fe40000010e1e */
[----:B------:R-:W-:-:S04]  /*14030*/  SHF.L.W.U32.HI R22, R30, 0x7, R30 ;  /* 0x000000071e167819 */ /* 0x000fc80000010e1e */
[----:B------:R-:W-:Y:S01]  /*14040*/  LOP3.LUT R6, R22, R6, R19, 0x96, !PT ;  /* 0x0000000616067212 */ /* 0x000fe200078e9613 */
[----:B------:R-:W-:Y:S01]  /*14050*/  IMAD.SHL.U32 R19, R44, 0x100, RZ ;  /* 0x000001002c137824 */ /* 0x000fe200078e00ff */
[----:B------:R-:W-:-:S04]  /*14060*/  LOP3.LUT R22, R24, R30, R23, 0xb8, !PT ;  /* 0x0000001e18167212 */ /* 0x000fc800078eb817 */
[----:B------:R-:W-:Y:S01]  /*14070*/  IADD3 R47, PT, PT, R6, R22, R47 ;  /* 0x00000016062f7210 */ /* 0x000fe20007ffe02f */
[----:B------:R-:W-:Y:S01]  /*14080*/  IMAD.IADD R28, R28, 0x1, R19 ;  /* 0x000000011c1c7824 */ /* 0x000fe200078e0213 */
[C-C-:B------:R-:W-:Y:S02]  /*14090*/  SHF.L.W.U32.HI R6, R27.reuse, 0x1e, R27.reuse ;  /* 0x0000001e1b067819 */ /* 0x140fe40000010e1b */
        /* <DEDUP_REMOVED lines=12> */
[----:B------:R-:W-:-:S05]  /*14160*/  IADD3 R22, PT, PT, R43, R22, R24 ;  /* 0x000000162b167210 */ /* 0x000fca0007ffe018 */
[----:B------:R-:W-:Y:S01]  /*14170*/  VIADD R22, R22, UR8 ;  /* 0x0000000816167c36 */ /* 0x000fe20008000000 */
[C-C-:B------:R-:W-:Y:S02]  /*14180*/  SHF.L.W.U32.HI R24, R44.reuse, 0x1e, R44.reuse ;  /* 0x0000001e2c187819 */ /* 0x140fe40000010e2c */
[C-C-:B------:R-:W-:Y:S02]  /*14190*/  SHF.L.W.U32.HI R43, R44.reuse, 0x13, R44.reuse ;  /* 0x000000132c2b7819 */ /* 0x140fe40000010e2c */
[--C-:B------:R-:W-:Y:S02]  /*141a0*/  SHF.L.W.U32.HI R45, R44, 0xa, R44.reuse ;  /* 0x0000000a2c2d7819 */ /* 0x100fe40000010e2c */
[----:B------:R-:W-:Y:S02]  /*141b0*/  LOP3.LUT R22, R22, 0x80000000, RZ, 0x3c, !PT ;  /* 0x8000000016167812 */ /* 0x000fe400078e3cff */
[----:B------:R-:W-:Y:S02]  /*141c0*/  LOP3.LUT R43, R45, R24, R43, 0x96, !PT ;  /* 0x000000182d2b7212 */ /* 0x000fe400078e962b */
[----:B------:R-:W-:Y:S01]  /*141d0*/  LOP3.LUT R24, R27, R26, R44, 0xe8, !PT ;  /* 0x0000001a1b187212 */ /* 0x000fe200078ee82c */
[----:B------:R-:W-:Y:S01]  /*141e0*/  IMAD.IADD R21, R21, 0x1, R22 ;  /* 0x0000000115157824 */ /* 0x000fe200078e0216 */
[----:B------:R-:W-:-:S02]  /*141f0*/  IADD3 R47, PT, PT, R46, R20, R49 ;  /* 0x000000142e2f7210 */ /* 0x000fc40007ffe031 */
        /* <DEDUP_REMOVED lines=11> */
[C-C-:B------:R-:W-:Y:S01]  /*142b0*/  SHF.L.W.U32.HI R20, R43.reuse, 0x1e, R43.reuse ;  /* 0x0000001e2b147819 */ /* 0x140fe20000010e2b */
[----:B------:R-:W-:Y:S01]  /*142c0*/  VIADD R23, R24, UR9 ;  /* 0x0000000918177c36 */ /* 0x000fe20008000000 */
[----:B------:R-:W-:-:S02]  /*142d0*/  SHF.L.W.U32.HI R49, R43, 0x13, R43 ;  /* 0x000000132b317819 */ /* 0x000fc40000010e2b */
[----:B------:R-:W-:Y:S01]  /*142e0*/  SHF.L.W.U32.HI R22, R43, 0xa, R43 ;  /* 0x0000000a2b167819 */ /* 0x000fe20000010e2b */
[----:B------:R-:W-:-:S03]  /*142f0*/  IMAD.IADD R26, R26, 0x1, R23 ;  /* 0x000000011a1a7824 */ /* 0x000fc600078e0217 */
[----:B------:R-:W-:Y:S02]  /*14300*/  LOP3.LUT R20, R22, R20, R49, 0x96, !PT ;  /* 0x0000001416147212 */ /* 0x000fe400078e9631 */
[----:B------:R-:W-:Y:S02]  /*14310*/  LOP3.LUT R22, R44, R27, R43, 0xe8, !PT ;  /* 0x0000001b2c167212 */ /* 0x000fe400078ee82b */
[C---:B------:R-:W-:Y:S02]  /*14320*/  SHF.L.W.U32.HI R49, R26.reuse, 0x15, R26 ;  /* 0x000000151a317819 */ /* 0x040fe40000010e1a */
[----:B------:R-:W-:Y:S02]  /*14330*/  IADD3 R23, PT, PT, R23, R20, R22 ;  /* 0x0000001417177210 */ /* 0x000fe40007ffe016 */
[C-C-:B------:R-:W-:Y:S02]  /*14340*/  SHF.L.W.U32.HI R20, R26.reuse, 0x1a, R26.reuse ;  /* 0x0000001a1a147819 */ /* 0x140fe40000010e1a */
[----:B------:R-:W-:-:S02]  /*14350*/  SHF.L.W.U32.HI R22, R26, 0x7, R26 ;  /* 0x000000071a167819 */ /* 0x000fc40000010e1a */
[----:B------:R-:W-:Y:S02]  /*14360*/  LOP3.LUT R24, R6, R26, R21, 0xb8, !PT ;  /* 0x0000001a06187212 */ /* 0x000fe400078eb815 */
[----:B------:R-:W-:Y:S02]  /*14370*/  LOP3.LUT R49, R22, R20, R49, 0x96, !PT ;  /* 0x0000001416317212 */ /* 0x000fe400078e9631 */
[--C-:B------:R-:W-:Y:S02]  /*14380*/  SHF.L.W.U32.HI R7, R7, 0xe, R50.reuse ;  /* 0x0000000e07077819 */ /* 0x100fe40000010e32 */
[--C-:B------:R-:W-:Y:S02]  /*14390*/  SHF.L.W.U32.HI R20, R50, 0x19, R50.reuse ;  /* 0x0000001932147819 */ /* 0x100fe40000010e32 */
[----:B------:R-:W-:Y:S02]  /*143a0*/  SHF.R.U32.HI R22, RZ, 0x3, R50 ;  /* 0x00000003ff167819 */ /* 0x000fe40000011632 */
[----:B------:R-:W-:-:S02]  /*143b0*/  IADD3 R24, PT, PT, R49, R24, R30 ;  /* 0x0000001831187210 */ /* 0x000fc40007ffe01e */
[----:B------:R-:W-:Y:S02]  /*143c0*/  LOP3.LUT R20, R22, R20, R7, 0x96, !PT ;  /* 0x0000001416147212 */ /* 0x000fe400078e9607 */
[C-C-:B------:R-:W-:Y:S01]  /*143d0*/  SHF.L.W.U32.HI R7, R23.reuse, 0x1e, R23.reuse ;  /* 0x0000001e17077819 */ /* 0x140fe20000010e17 */
[----:B------:R-:W-:Y:S01]  /*143e0*/  VIADD R24, R24, UR10 ;  /* 0x0000000a18187c36 */ /* 0x000fe20008000000 */
[C-C-:B------:R-:W-:Y:S02]  /*143f0*/  SHF.L.W.U32.HI R22, R23.reuse, 0x13, R23.reuse ;  /* 0x0000001317167819 */ /* 0x140fe40000010e17 */
[----:B------:R-:W-:Y:S01]  /*14400*/  SHF.L.W.U32.HI R30, R23, 0xa, R23 ;  /* 0x0000000a171e7819 */ /* 0x000fe20000010e17 */
[----:B------:R-:W-:-:S03]  /*14410*/  IMAD.IADD R27, R27, 0x1, R24 ;  /* 0x000000011b1b7824 */ /* 0x000fc600078e0218 */
[----:B------:R-:W-:Y:S02]  /*14420*/  LOP3.LUT R7, R30, R7, R22, 0x96, !PT ;  /* 0x000000071e077212 */ /* 0x000fe400078e9616 */
[----:B------:R-:W-:Y:S02]  /*14430*/  LOP3.LUT R22, R43, R44, R23, 0xe8, !PT ;  /* 0x0000002c2b167212 */ /* 0x000fe400078ee817 */
[C-C-:B------:R-:W-:Y:S02]  /*14440*/  SHF.L.W.U32.HI R30, R27.reuse, 0x7, R27.reuse ;  /* 0x000000071b1e7819 */ /* 0x140fe40000010e1b */
[----:B------:R-:W-:Y:S02]  /*14450*/  IADD3 R22, PT, PT, R24, R7, R22 ;  /* 0x0000000718167210 */ /* 0x000fe40007ffe016 */
[C-C-:B------:R-:W-:Y:S02]  /*14460*/  SHF.L.W.U32.HI R7, R27.reuse, 0x1a, R27.reuse ;  /* 0x0000001a1b077819 */ /* 0x140fe40000010e1b */
[----:B------:R-:W-:-:S04]  /*14470*/  SHF.L.W.U32.HI R24, R27, 0x15, R27 ;  /* 0x000000151b187819 */ /* 0x000fc80000010e1b */
[----:B------:R-:W-:Y:S02]  /*14480*/  LOP3.LUT R49, R30, R7, R24, 0x96, !PT ;  /* 0x000000071e317212 */ /* 0x000fe400078e9618 */
[----:B------:R-:W-:Y:S02]  /*14490*/  SHF.L.W.U32.HI R24, R19, 0xe, R28 ;  /* 0x0000000e13187819 */ /* 0x000fe40000010e1c */
[----:B------:R-:W-:Y:S02]  /*144a0*/  LOP3.LUT R30, R21, R27, R26, 0xb8, !PT ;  /* 0x0000001b151e7212 */ /* 0x000fe400078eb81a */
[--C-:B------:R-:W-:Y:S02]  /*144b0*/  SHF.L.W.U32.HI R7, R28, 0x19, R28.reuse ;  /* 0x000000191c077819 */ /* 0x100fe40000010e1c */
[----:B------:R-:W-:Y:S02]  /*144c0*/  SHF.R.U32.HI R19, RZ, 0x3, R28 ;  /* 0x00000003ff137819 */ /* 0x000fe4000001161c */
[----:B------:R-:W-:-:S02]  /*144d0*/  IADD3 R30, PT, PT, R49, R30, R6 ;  /* 0x0000001e311e7210 */ /* 0x000fc40007ffe006 */
[----:B------:R-:W-:Y:S02]  /*144e0*/  LOP3.LUT R7, R19, R7, R24, 0x96, !PT ;  /* 0x0000000713077212 */ /* 0x000fe400078e9618 */
[C-C-:B------:R-:W-:Y:S02]  /*144f0*/  SHF.L.W.U32.HI R6, R22.reuse, 0x1e, R22.reuse ;  /* 0x0000001e16067819 */ /* 0x140fe40000010e16 */
[C-C-:B------:R-:W-:Y:S02]  /*14500*/  SHF.L.W.U32.HI R19, R22.reuse, 0x13, R22.reuse ;  /* 0x0000001316137819 */ /* 0x140fe40000010e16 */
[----:B------:R-:W-:Y:S01]  /*14510*/  SHF.L.W.U32.HI R24, R22, 0xa, R22 ;  /* 0x0000000a16187819 */ /* 0x000fe20000010e16 */
[----:B------:R-:W-:Y:S01]  /*14520*/  VIADD R49, R30, UR11 ;  /* 0x0000000b1e317c36 */ /* 0x000fe20008000000 */
[----:B------:R-:W-:Y:S02]  /*14530*/  IADD3 R45, PT, PT, R7, R45, R50 ;  /* 0x0000002d072d7210 */ /* 0x000fe40007ffe032 */
[----:B------:R-:W-:-:S02]  /*14540*/  LOP3.LUT R30, R24, R6, R19, 0x96, !PT ;  /* 0x00000006181e7212 */ /* 0x000fc400078e9613 */
[----:B------:R-:W1:Y:S01]  /*14550*/  LDC.64 R6, c[0x3][0x30] ;  /* 0x00c00c00ff067b82 */ /* 0x000e620000000a00 */
        /* <DEDUP_REMOVED lines=11> */
[----:B------:R-:W-:Y:S01]  /*14610*/  SHF.R.U32.HI R21, RZ, 0xa, R18 ;  /* 0x0000000aff157819 */ /* 0x000fe20000011612 */
[----:B-1----:R-:W-:Y:S01]  /*14620*/  IMAD.IADD R6, R51, 0x1, R6 ;  /* 0x0000000133067824 */ /* 0x002fe200078e0206 */
[----:B------:R-:W-:Y:S02]  /*14630*/  SHF.L.W.U32.HI R44, R49, 0xa, R49 ;  /* 0x0000000a312c7819 */ /* 0x000fe40000010e31 */
[----:B------:R-:W-:-:S02]  /*14640*/  LOP3.LUT R19, R21, R19, R30, 0x96, !PT ;  /* 0x0000001315137212 */ /* 0x000fc400078e961e */
        /* <DEDUP_REMOVED lines=10> */
[----:B------:R-:W-:-:S04]  /*146f0*/  LOP3.LUT R6, R27, R43, R24, 0xb8, !PT ;  /* 0x0000002b1b067212 */ /* 0x000fc800078eb818 */
[----:B------:R-:W-:Y:S02]  /*14700*/  IADD3 R6, PT, PT, R51, R6, R26 ;  /* 0x0000000633067210 */ /* 0x000fe40007ffe01a */
[C-C-:B------:R-:W-:Y:S02]  /*14710*/  SHF.L.W.U32.HI R26, R21.reuse, 0x1e, R21.reuse ;  /* 0x0000001e151a7819 */ /* 0x140fe40000010e15 */
[C---:B------:R-:W-:Y:S01]  /*14720*/  SHF.L.W.U32.HI R51, R21.reuse, 0x13, R21 ;  /* 0x0000001315337819 */ /* 0x040fe20000010e15 */
[----:B------:R-:W-:Y:S01]  /*14730*/  IMAD.IADD R6, R6, 0x1, R7 ;  /* 0x0000000106067824 */ /* 0x000fe200078e0207 */
[--C-:B------:R-:W-:Y:S01]  /*14740*/  SHF.L.W.U32.HI R30, R21, 0xa, R21.reuse ;  /* 0x0000000a151e7819 */ /* 0x100fe20000010e15 */
[----:B------:R-:W-:Y:S01]  /*14750*/  VIADD R44, R45, 0x100 ;  /* 0x000001002d2c7836 */ /* 0x000fe20000000000 */
[----:B------:R-:W-:Y:S01]  /*14760*/  LOP3.LUT R7, R49, R22, R21, 0xe8, !PT ;  /* 0x0000001631077212 */ /* 0x000fe200078ee815 */
[----:B------:R-:W-:Y:S01]  /*14770*/  IMAD.IADD R50, R23, 0x1, R6 ;  /* 0x0000000117327824 */ /* 0x000fe200078e0206 */
[----:B------:R-:W-:-:S02]  /*14780*/  LOP3.LUT R51, R30, R26, R51, 0x96, !PT ;  /* 0x0000001a1e337212 */ /* 0x000fc400078e9633 */
[----:B------:R-:W-:Y:S02]  /*14790*/  IADD3 R17, PT, PT, R20, R19, R17 ;  /* 0x0000001314117210 */ /* 0x000fe40007ffe011 */
[----:B------:R-:W-:Y:S02]  /*147a0*/  IADD3 R20, PT, PT, R6, R51, R7 ;  /* 0x0000003306147210 */ /* 0x000fe40007ffe007 */
[C-C-:B------:R-:W-:Y:S02]  /*147b0*/  SHF.L.W.U32.HI R19, R44.reuse, 0xf, R44.reuse ;  /* 0x0000000f2c137819 */ /* 0x140fe40000010e2c */
[--C-:B------:R-:W-:Y:S02]  /*147c0*/  SHF.L.W.U32.HI R6, R44, 0xd, R44.reuse ;  /* 0x0000000d2c067819 */ /* 0x100fe40000010e2c */
[----:B------:R-:W-:Y:S02]  /*147d0*/  SHF.R.U32.HI R7, RZ, 0xa, R44 ;  /* 0x0000000aff077819 */ /* 0x000fe4000001162c */
[----:B------:R-:W-:-:S02]  /*147e0*/  SHF.L.W.U32.HI R23, R50, 0x1a, R50 ;  /* 0x0000001a32177819 */ /* 0x000fc40000010e32 */
[C-C-:B------:R-:W-:Y:S02]  /*147f0*/  SHF.L.W.U32.HI R26, R50.reuse, 0x15, R50.reuse ;  /* 0x00000015321a7819 */ /* 0x140fe40000010e32 */
[----:B------:R-:W-:Y:S02]  /*14800*/  SHF.L.W.U32.HI R30, R50, 0x7, R50 ;  /* 0x00000007321e7819 */ /* 0x000fe40000010e32 */
[----:B------:R-:W-:Y:S02]  /*14810*/  LOP3.LUT R19, R7, R19, R6, 0x96, !PT ;  /* 0x0000001307137212 */ /* 0x000fe400078e9606 */
[----:B------:R-:W-:Y:S02]  /*14820*/  LOP3.LUT R30, R30, R23, R26, 0x96, !PT ;  /* 0x000000171e1e7212 */ /* 0x000fe400078e961a */
[--C-:B------:R-:W-:Y:S02]  /*14830*/  SHF.L.W.U32.HI R7, R17, 0xd, R17.reuse ;  /* 0x0000000d11077819 */ /* 0x100fe40000010e11 */
[----:B------:R-:W-:-:S02]  /*14840*/  SHF.R.U32.HI R6, RZ, 0xa, R17 ;  /* 0x0000000aff067819 */ /* 0x000fc40000011611 */
[----:B------:R-:W-:-:S04]  /*14850*/  SHF.L.W.U32.HI R26, R17, 0xf, R17 ;  /* 0x0000000f111a7819 */ /* 0x000fc80000010e11 */
[----:B------:R-:W-:Y:S02]  /*14860*/  LOP3.LUT R26, R6, R26, R7, 0x96, !PT ;  /* 0x0000001a061a7212 */ /* 0x000fe400078e9607 */
[----:B------:R-:W1:Y:S01]  /*14870*/  LDC.64 R6, c[0x3][0x38] ;  /* 0x00c00e00ff067b82 */ /* 0x000e620000000a00 */
[----:B------:R-:W-:Y:S01]  /*14880*/  LOP3.LUT R23, R24, R50, R43, 0xb8, !PT ;  /* 0x0000003218177212 */ /* 0x000fe200078eb82b */
[----:B------:R-:W-:Y:S01]  /*14890*/  IMAD.IADD R19, R48, 0x1, R19 ;  /* 0x0000000130137824 */ /* 0x000fe200078e0213 */
[--C-:B------:R-:W-:Y:S02]  /*148a0*/  SHF.L.W.U32.HI R53, R20, 0x1e, R20.reuse ;  /* 0x0000001e14357819 */ /* 0x100fe40000010e14 */
[----:B------:R-:W-:Y:S02]  /*148b0*/  IADD3 R27, PT, PT, R30, R23, R27 ;  /* 0x000000171e1b7210 */ /* 0x000fe40007ffe01b */
[C-C-:B------:R-:W-:Y:S02]  /*148c0*/  SHF.L.W.U32.HI R30, R20.reuse, 0x13, R20.reuse ;  /* 0x00000013141e7819 */ /* 0x140fe40000010e14 */
[----:B------:R-:W-:-:S04]  /*148d0*/  SHF.L.W.U32.HI R23, R20, 0xa, R20 ;  /* 0x0000000a14177819 */ /* 0x000fc80000010e14 */
[----:B------:R-:W-:Y:S02]  /*148e0*/  LOP3.LUT R53, R23, R53, R30, 0x96, !PT ;  /* 0x0000003517357212 */ /* 0x000fe400078e961e */
[----:B------:R-:W-:-:S04]  /*148f0*/  LOP3.LUT R30, R19, 0x80000000, RZ, 0x3c, !PT ;  /* 0x80000000131e7812 */ /* 0x000fc800078e3cff */
[C-C-:B------:R-:W-:Y:S02]  /*14900*/  SHF.L.W.U32.HI R45, R30.reuse, 0xf, R19.reuse ;  /* 0x0000000f1e2d7819 */ /* 0x140fe40000010e13 */
[----:B------:R-:W-:Y:S02]  /*14910*/  SHF.L.W.U32.HI R46, R30, 0xd, R19 ;  /* 0x0000000d1e2e7819 */ /* 0x000fe40000010e13 */
[----:B------:R-:W-:Y:S01]  /*14920*/  SHF.R.U32.HI R23, RZ, 0xa, R30 ;  /* 0x0000000aff177819 */ /* 0x000fe2000001161e */
[----:B-1----:R-:W-:-:S03]  /*14930*/  IMAD.IADD R6, R27, 0x1, R6 ;  /* 0x000000011b067824 */ /* 0x002fc600078e0206 */
[----:B------:R-:W-:Y:S02]  /*14940*/  LOP3.LUT R45, R23, R45, R46, 0x96, !PT ;  /* 0x0000002d172d7212 */ /* 0x000fe400078e962e */
[C-C-:B------:R-:W-:Y:S02]  /*14950*/  SHF.L.W.U32.HI R23, R30.reuse, 0x19, R19.reuse ;  /* 0x000000191e177819 */ /* 0x140fe40000010e13 */
[----:B------:R-:W-:Y:S02]  /*14960*/  SHF.L.W.U32.HI R46, R30, 0xe, R19 ;  /* 0x0000000e1e2e7819 */ /* 0x000fe40000010e13 */
[----:B------:R-:W-:Y:S02]  /*14970*/  SHF.R.U32.HI R19, RZ, 0x3, R30 ;  /* 0x00000003ff137819 */ /* 0x000fe4000001161e */
[----:B------:R-:W-:Y:S02]  /*14980*/  LOP3.LUT R27, R21, R49, R20, 0xe8, !PT ;  /* 0x00000031151b7212 */ /* 0x000fe400078ee814 */
[----:B------:R-:W-:Y:S01]  /*14990*/  LOP3.LUT R23, R19, R23, R46, 0x96, !PT ;  /* 0x0000001713177212 */ /* 0x000fe200078e962e */
[----:B------:R-:W-:Y:S01]  /*149a0*/  IMAD.IADD R19, R22, 0x1, R6 ;  /* 0x0000000116137824 */ /* 0x000fe200078e0206 */
[----:B------:R-:W-:-:S02]  /*149b0*/  IADD3 R53, PT, PT, R6, R53, R27 ;  /* 0x0000003506357210 */ /* 0x000fc40007ffe01b */
[----:B------:R-:W-:Y:S02]  /*149c0*/  IADD3 R26, PT, PT, R28, R26, R25 ;  /* 0x0000001a1c1a7210 */ /* 0x000fe40007ffe019 */
[C-C-:B------:R-:W-:Y:S02]  /*149d0*/  SHF.L.W.U32.HI R6, R19.reuse, 0x1a, R19.reuse ;  /* 0x0000001a13067819 */ /* 0x140fe40000010e13 */
[C-C-:B------:R-:W-:Y:S02]  /*149e0*/  SHF.L.W.U32.HI R27, R19.reuse, 0x15, R19.reuse ;  /* 0x00000015131b7819 */ /* 0x140fe40000010e13 */
[----:B------:R-:W-:-:S04]  /*149f0*/  SHF.L.W.U32.HI R22, R19, 0x7, R19 ;  /* 0x0000000713167819 */ /* 0x000fc80000010e13 */
[----:B------:R-:W-:Y:S01]  /*14a00*/  LOP3.LUT R51, R22, R6, R27, 0x96, !PT ;  /* 0x0000000616337212 */ /* 0x000fe200078e961b */
[----:B------:R-:W-:Y:S01]  /*14a10*/  VIADD R27, R26, 0x11002000 ;  /* 0x110020001a1b7836 */ /* 0x000fe20000000000 */
[----:B------:R-:W-:-:S04]  /*14a20*/  LOP3.LUT R6, R43, R19, R50, 0xb8, !PT ;  /* 0x000000132b067212 */ /* 0x000fc800078eb832 */
[----:B------:R-:W-:Y:S02]  /*14a30*/  IADD3 R24, PT, PT, R51, R6, R24 ;  /* 0x0000000633187210 */ /* 0x000fe40007ffe018 */
[C-C-:B------:R-:W-:Y:S02]  /*14a40*/  SHF.L.W.U32.HI R28, R27.reuse, 0xf, R27.reuse ;  /* 0x0000000f1b1c7819 */ /* 0x140fe40000010e1b */
[--C-:B------:R-:W-:Y:S02]  /*14a50*/  SHF.L.W.U32.HI R51, R27, 0xd, R27.reuse ;  /* 0x0000000d1b337819 */ /* 0x100fe40000010e1b */
[----:B------:R-:W-:Y:S02]  /*14a60*/  SHF.R.U32.HI R6, RZ, 0xa, R27 ;  /* 0x0000000aff067819 */ /* 0x000fe4000001161b */
[----:B------:R-:W-:Y:S02]  /*14a70*/  IADD3 R24, PT, PT, R24, 0x100, R7 ;  /* 0x0000010018187810 */ /* 0x000fe40007ffe007 */
[----:B------:R-:W-:-:S02]  /*14a80*/  LOP3.LUT R28, R6, R28, R51, 0x96, !PT ;  /* 0x0000001c061c7212 */ /* 0x000fc400078e9633 */
[C-C-:B------:R-:W-:Y:S02]  /*14a90*/  SHF.L.W.U32.HI R6, R53.reuse, 0x1e, R53.reuse ;  /* 0x0000001e35067819 */ /* 0x140fe40000010e35 */
[C-C-:B------:R-:W-:Y:S02]  /*14aa0*/  SHF.L.W.U32.HI R7, R53.reuse, 0x13, R53.reuse ;  /* 0x0000001335077819 */ /* 0x140fe40000010e35 */
[--C-:B------:R-:W-:Y:S01]  /*14ab0*/  SHF.L.W.U32.HI R22, R53, 0xa, R53.reuse ;  /* 0x0000000a35167819 */ /* 0x100fe20000010e35 */
[----:B------:R-:W-:Y:S01]  /*14ac0*/  IMAD.IADD R52, R49, 0x1, R24 ;  /* 0x0000000131347824 */ /* 0x000fe200078e0218 */
[----:B------:R-:W-:Y:S02]  /*14ad0*/  LOP3.LUT R46, R20, R21, R53, 0xe8, !PT ;  /* 0x00000015142e7212 */ /* 0x000fe400078ee835 */
[----:B------:R-:W-:Y:S01]  /*14ae0*/  LOP3.LUT R7, R22, R6, R7, 0x96, !PT ;  /* 0x0000000616077212 */ /* 0x000fe200078e9607 */
[----:B------:R-:W-:Y:S01]  /*14af0*/  IMAD.IADD R28, R29, 0x1, R28 ;  /* 0x000000011d1c7824 */ /* 0x000fe200078e021c */
[----:B------:R-:W-:-:S02]  /*14b00*/  SHF.L.W.U32.HI R6, R52, 0x1a, R52 ;  /* 0x0000001a34067819 */ /* 0x000fc40000010e34 */
[----:B------:R-:W-:Y:S02]  /*14b10*/  IADD3 R46, PT, PT, R24, R7, R46 ;  /* 0x00000007182e7210 */ /* 0x000fe40007ffe02e */
[C-C-:B------:R-:W-:Y:S02]  /*14b20*/  SHF.L.W.U32.HI R7, R52.reuse, 0x15, R52.reuse ;  /* 0x0000001534077819 */ /* 0x140fe40000010e34 */
[----:B------:R-:W-:-:S04]  /*14b30*/  SHF.L.W.U32.HI R22, R52, 0x7, R52 ;  /* 0x0000000734167819 */ /* 0x000fc80000010e34 */
[----:B------:R-:W-:Y:S02]  /*14b40*/  LOP3.LUT R24, R22, R6, R7, 0x96, !PT ;  /* 0x0000000616187212 */ /* 0x000fe400078e9607 */
[C-C-:B------:R-:W-:Y:S02]  /*14b50*/  SHF.L.W.U32.HI R6, R28.reuse, 0xf, R28.reuse ;  /* 0x0000000f1c067819 */ /* 0x140fe40000010e1c */
[--C-:B------:R-:W-:Y:S02]  /*14b60*/  SHF.L.W.U32.HI R7, R28, 0xd, R28.reuse ;  /* 0x0000000d1c077819 */ /* 0x100fe40000010e1c */
        /* <DEDUP_REMOVED lines=9> */
[----:B------:R-:W-:Y:S01]  /*14c00*/  IMAD.IADD R26, R44, 0x1, R7 ;  /* 0x000000012c1a7824 */ /* 0x000fe200078e0207 */
[----:B------:R-:W-:-:S04]  /*14c10*/  ISETP.NE.U32.AND P0, PT, R5, 0x1, PT ;  /* 0x000000010500780c */ /* 0x000fc80003f05070 */
[C-C-:B------:R-:W-:Y:S02]  /*14c20*/  SHF.L.W.U32.HI R49, R26.reuse, 0xf, R26.reuse ;  /* 0x0000000f1a317819 */ /* 0x140fe40000010e1a */
[--C-:B------:R-:W-:Y:S02]  /*14c30*/  SHF.L.W.U32.HI R6, R26, 0xd, R26.reuse ;  /* 0x0000000d1a067819 */ /* 0x100fe40000010e1a */
[----:B------:R-:W-:Y:S02]  /*14c40*/  SHF.R.U32.HI R7, RZ, 0xa, R26 ;  /* 0x0000000aff077819 */ /* 0x000fe4000001161a */
[--C-:B------:R-:W-:Y:S02]  /*14c50*/  SHF.L.W.U32.HI R5, R25, 0x19, R25.reuse ;  /* 0x0000001919057819 */ /* 0x100fe40000010e19 */
[----:B------:R-:W-:Y:S02]  /*14c60*/  LOP3.LUT R49, R7, R49, R6, 0x96, !PT ;  /* 0x0000003107317212 */ /* 0x000fe400078e9606 */
[----:B------:R-:W-:-:S02]  /*14c70*/  SHF.L.W.U32.HI R6, R25, 0xe, R25 ;  /* 0x0000000e19067819 */ /* 0x000fc40000010e19 */
[----:B------:R-:W-:-:S04]  /*14c80*/  SHF.R.U32.HI R7, RZ, 0x3, R25 ;  /* 0x00000003ff077819 */ /* 0x000fc80000011619 */
[----:B------:R-:W-:Y:S01]  /*14c90*/  LOP3.LUT R5, R7, R5, R6, 0x96, !PT ;  /* 0x0000000507057212 */ /* 0x000fe200078e9606 */
[----:B------:R-:W-:-:S03]  /*14ca0*/  IMAD.IADD R7, R18, 0x1, R45 ;  /* 0x0000000112077824 */ /* 0x000fc600078e022d */
[----:B------:R-:W-:Y:S02]  /*14cb0*/  IADD3 R45, PT, PT, R5, R49, R30 ;  /* 0x00000031052d7210 */ /* 0x000fe40007ffe01e */
        /* <DEDUP_REMOVED lines=8> */
[----:B------:R-:W-:-:S04]  /*14d40*/  LOP3.LUT R24, R24, R5, R6, 0x96, !PT ;  /* 0x0000000518187212 */ /* 0x000fc800078e9606 */
[----:B------:R-:W-:-:S04]  /*14d50*/  IADD3 R24, PT, PT, R24, 0x400022, R27 ;  /* 0x0040002218187810 */ /* 0x000fc80007ffe01b */
[C-C-:B------:R-:W-:Y:S02]  /*14d60*/  SHF.L.W.U32.HI R5, R24.reuse, 0xf, R24.reuse ;  /* 0x0000000f18057819 */ /* 0x140fe40000010e18 */
[--C-:B------:R-:W-:Y:S02]  /*14d70*/  SHF.L.W.U32.HI R6, R24, 0xd, R24.reuse ;  /* 0x0000000d18067819 */ /* 0x100fe40000010e18 */
[----:B------:R-:W-:-:S04]  /*14d80*/  SHF.R.U32.HI R51, RZ, 0xa, R24 ;  /* 0x0000000aff337819 */ /* 0x000fc80000011618 */
        /* <DEDUP_REMOVED lines=19> */
[----:B------:R-:W-:Y:S01]  /*14ec0*/  LOP3.LUT R51, R51, R21, R50, 0x96, !PT ;  /* 0x0000001533337212 */ /* 0x000fe200078e9632 */
[----:B------:R-:W-:-:S04]  /*14ed0*/  VIADD R21, R45, 0x100 ;  /* 0x000001002d157836 */ /* 0x000fc80000000000 */
[----:B------:R-:W-:Y:S01]  /*14ee0*/  IMAD.IADD R6, R51, 0x1, R6 ;  /* 0x0000000133067824 */ /* 0x000fe200078e0206 */
[C-C-:B------:R-:W-:Y:S02]  /*14ef0*/  SHF.L.W.U32.HI R45, R21.reuse, 0xf, R21.reuse ;  /* 0x0000000f152d7819 */ /* 0x140fe40000010e15 */
[--C-:B------:R-:W-:Y:S02]  /*14f00*/  SHF.L.W.U32.HI R50, R21, 0xd, R21.reuse ;  /* 0x0000000d15327819 */ /* 0x100fe40000010e15 */
[----:B------:R-:W-:-:S04]  /*14f10*/  SHF.R.U32.HI R51, RZ, 0xa, R21 ;  /* 0x0000000aff337819 */ /* 0x000fc80000011615 */
[----:B------:R-:W-:Y:S02]  /*14f20*/  LOP3.LUT R45, R51, R45, R50, 0x96, !PT ;  /* 0x0000002d332d7212 */ /* 0x000fe400078e9632 */
[C---:B------:R-:W-:Y:S02]  /*14f30*/  IADD3 R43, PT, PT, R48.reuse, UR17, R43 ;  /* 0x00000011302b7c10 */ /* 0x040fe4000fffe02b */
[----:B------:R-:W-:Y:S02]  /*14f40*/  IADD3 R45, PT, PT, R48, R45, R7 ;  /* 0x0000002d302d7210 */ /* 0x000fe40007ffe007 */
[C-C-:B------:R-:W-:Y:S02]  /*14f50*/  SHF.L.W.U32.HI R48, R25.reuse, 0x1e, R25.reuse ;  /* 0x0000001e19307819 */ /* 0x140fe40000010e19 */
[C-C-:B------:R-:W-:Y:S02]  /*14f60*/  SHF.L.W.U32.HI R51, R25.reuse, 0x13, R25.reuse ;  /* 0x0000001319337819 */ /* 0x140fe40000010e19 */
[----:B------:R-:W-:Y:S01]  /*14f70*/  SHF.L.W.U32.HI R50, R25, 0xa, R25 ;  /* 0x0000000a19327819 */ /* 0x000fe20000010e19 */
[----:B------:R-:W-:-:S03]  /*14f80*/  IMAD.IADD R20, R20, 0x1, R43 ;  /* 0x0000000114147824 */ /* 0x000fc600078e022b */
[----:B------:R-:W-:Y:S02]  /*14f90*/  LOP3.LUT R50, R50, R48, R51, 0x96, !PT ;  /* 0x0000003032327212 */ /* 0x000fe400078e9633 */
[----:B------:R-:W-:Y:S02]  /*14fa0*/  LOP3.LUT R48, R46, R53, R25, 0xe8, !PT ;  /* 0x000000352e307212 */ /* 0x000fe400078ee819 */
[C---:B------:R-:W-:Y:S02]  /*14fb0*/  SHF.L.W.U32.HI R51, R20.reuse, 0x7, R20 ;  /* 0x0000000714337819 */ /* 0x040fe40000010e14 */
[----:B------:R-:W-:Y:S02]  /*14fc0*/  IADD3 R50, PT, PT, R43, R50, R48 ;  /* 0x000000322b327210 */ /* 0x000fe40007ffe030 */
        /* <DEDUP_REMOVED lines=38> */
[C---:B------:R-:W-:Y:S01]  /*15230*/  IADD3 R29, PT, PT, R18.reuse, UR19, R29 ;  /* 0x00000013121d7c10 */ /* 0x040fe2000fffe01d */
[----:B------:R-:W1:Y:S01]  /*15240*/  LDCU.128 UR16, c[0x3][0x60] ;  /* 0x00c00c00ff1077ac */ /* 0x000e620008000c00 */
        /* <DEDUP_REMOVED lines=74> */
[----:B0-----:R-:W-:Y:S01]  /*156f0*/  IADD3 R44, PT, PT, R44, UR4, R53 ;  /* 0x000000042c2c7c10 */ /* 0x001fe2000fffe035 */
[----:B------:R-:W0:Y:S01]  /*15700*/  LDCU UR4, c[0x3][0x5c] ;  /* 0x00c00b80ff0477ac */ /* 0x000e220008000800 */
        /* <DEDUP_REMOVED lines=42> */
[C---:B------:R-:W-:Y:S02]  /*159b0*/  IADD3 R44, PT, PT, R30.reuse, R44, R45 ;  /* 0x0000002c1e2c7210 */ /* 0x040fe40007ffe02d */
[----:B-1----:R-:W-:Y:S02]  /*159c0*/  IADD3 R30, PT, PT, R30, UR16, R25 ;  /* 0x000000101e1e7c10 */ /* 0x002fe4000fffe019 */
        /* <DEDUP_REMOVED lines=64> */
[----:B------:R-:W-:-:S03]  /*15dd0*/  SHF.R.U32.HI R50, RZ, 0xa, R27 ;  /* 0x0000000aff327819 */ /* 0x000fc6000001161b */
[----:B------:R-:W-:Y:S01]  /*15de0*/  IMAD.IADD R46, R53, 0x1, R28 ;  /* 0x00000001352e7824 */ /* 0x000fe200078e021c */
[C-C-:B------:R-:W-:Y:S02]  /*15df0*/  SHF.L.W.U32.HI R28, R27.reuse, 0xf, R27.reuse ;  /* 0x0000000f1b1c7819 */ /* 0x140fe40000010e1b */
[----:B------:R-:W-:-:S04]  /*15e00*/  SHF.L.W.U32.HI R53, R27, 0xd, R27 ;  /* 0x0000000d1b357819 */ /* 0x000fc80000010e1b */
[----:B------:R-:W-:Y:S02]  /*15e10*/  LOP3.LUT R50, R50, R28, R53, 0x96, !PT ;  /* 0x0000001c32327212 */ /* 0x000fe400078e9635 */
[C---:B------:R-:W-:Y:S01]  /*15e20*/  IADD3 R51, PT, PT, R22.reuse, UR19, R51 ;  /* 0x0000001316337c10 */ /* 0x040fe2000fffe033 */
[----:B------:R-:W0:Y:S01]  /*15e30*/  LDCU.128 UR16, c[0x3][0x70] ;  /* 0x00c00e00ff1077ac */ /* 0x000e220008000c00 */
        /* <DEDUP_REMOVED lines=352> */
[C-C-:B------:R-:W-:Y:S02]  /*17440*/  SHF.L.W.U32.HI R47, R46.reuse, 0x19, R46.reuse ;  /* 0x000000192e2f7819 */ /* 0x140fe40000010e2e */
[----:B------:R-:W-:Y:S02]  /*17450*/  IADD3 R27, PT, PT, R27, R43, R25 ;  /* 0x0000002b1b1b7210 */ /* 0x000fe40007ffe019 */
[--C-:B------:R-:W-:Y:S02]  /*17460*/  SHF.L.W.U32.HI R25, R46, 0xe, R46.reuse ;  /* 0x0000000e2e197819 */ /* 0x100fe40000010e2e */
[----:B------:R-:W-:-:S04]  /*17470*/  SHF.R.U32.HI R43, RZ, 0x3, R46 ;  /* 0x00000003ff2b7819 */ /* 0x000fc8000001162e */
[----:B------:R-:W-:Y:S02]  /*17480*/  LOP3.LUT R25, R43, R47, R25, 0x96, !PT ;  /* 0x0000002f2b197212 */ /* 0x000fe400078e9619 */
[--C-:B------:R-:W-:Y:S02]  /*17490*/  SHF.R.U32.HI R43, RZ, 0xa, R23.reuse ;  /* 0x0000000aff2b7819 */ /* 0x100fe40000011617 */
[--C-:B------:R-:W-:Y:S01]  /*174a0*/  SHF.L.W.U32.HI R47, R23, 0xf, R23.reuse ;  /* 0x0000000f172f7819 */ /* 0x100fe20000010e17 */
        /* <DEDUP_REMOVED lines=57> */
[----:B------:R-:W-:Y:S01]  /*17840*/  IMAD.IADD R5, R5, 0x1, R52 ;  /* 0x0000000105057824 */ /* 0x000fe200078e0234 */
[----:B------:R-:W-:-:S02]  /*17850*/  LOP3.LUT R53, R43, R44, R46, 0xe8, !PT ;  /* 0x0000002c2b357212 */ /* 0x000fc400078ee82e */
        /* <DEDUP_REMOVED lines=85> */
[----:B------:R-:W2:Y:S01]  /*17db0*/  @!P0 LDL.U8 R48, [R1+0x20] ;  /* 0x0000200001308983 */ /* 0x000ea20000100000 */
[----:B0-----:R-:W-:Y:S02]  /*17dc0*/  IADD3 R6, PT, PT, R6, UR16, R17 ;  /* 0x0000001006067c10 */ /* 0x001fe4000fffe011 */
[----:B------:R-:W-:Y:S01]  /*17dd0*/  IMAD.IADD R5, R18, 0x1, R7 ;  /* 0x0000000112057824 */ /* 0x000fe200078e0207 */
        /* <DEDUP_REMOVED lines=48> */
[----:B0-----:R-:W-:-:S05]  /*180e0*/  IADD3 R49, PT, PT, R45, UR16, R18 ;  /* 0x000000102d317c10 */ /* 0x001fca000fffe012 */
[----:B------:R-:W-:-:S05]  /*180f0*/  IMAD.IADD R17, R6, 0x1, R49 ;  /* 0x0000000106117824 */ /* 0x000fca00078e0231 */
[C-C-:B------:R-:W-:Y:S02]  /*18100*/  SHF.L.W.U32.HI R18, R17.reuse, 0x1a, R17.reuse ;  /* 0x0000001a11127819 */ /* 0x140fe40000010e11 */
[----:B------:R-:W-:Y:S02]  /*18110*/  SHF.L.W.U32.HI R45, R17, 0x15, R17 ;  /* 0x00000015112d7819 */ /* 0x000fe40000010e11 */
[----:B------:R-:W-:-:S04]  /*18120*/  LOP3.LUT R25, R6, R25, R30, 0xe8, !PT ;  /* 0x0000001906197212 */ /* 0x000fc800078ee81e */
[----:B------:R-:W-:-:S04]  /*18130*/  IADD3 R43, PT, PT, R50, R43, R25 ;  /* 0x0000002b322b7210 */ /* 0x000fc80007ffe019 */
[--C-:B------:R-:W-:Y:S02]  /*18140*/  SHF.L.W.U32.HI R25, R43, 0x1e, R43.reuse ;  /* 0x0000001e2b197819 */ /* 0x100fe40000010e2b */
[----:B------:R-:W-:Y:S02]  /*18150*/  LOP3.LUT R6, R30, R6, R43, 0xe8, !PT ;  /* 0x000000061e067212 */ /* 0x000fe400078ee82b */
[----:B--2---:R-:W-:-:S05]  /*18160*/  @!P0 LOP3.LUT R51, R48, 0x1, RZ, 0xfc, !PT ;  /* 0x0000000130338812 */ /* 0x004fca00078efcff */
[----:B------:R0:W-:Y:S04]  /*18170*/  @!P0 STL.U8 [R1+0x20], R51 ;  /* 0x0000203301008387 */ /* 0x0001e80000100000 */
[----:B------:R-:W2:Y:S01]  /*18180*/  LDL.U8 R7, [R1+0x20] ;  /* 0x0000200001077983 */ /* 0x000ea20000100000 */
        /* <DEDUP_REMOVED lines=8> */
[----:B------:R-:W-:-:S04]  /*18210*/  SHF.L.W.U32.HI R48, R18, 0x7, R18 ;  /* 0x0000000712307819 */ /* 0x000fc80000010e12 */
[----:B------:R-:W-:Y:S02]  /*18220*/  LOP3.LUT R44, R48, R44, R45, 0x96, !PT ;  /* 0x0000002c302c7212 */ /* 0x000fe400078e962d */
[----:B------:R-:W-:-:S04]  /*18230*/  LOP3.LUT R45, R46, R18, R17, 0xb8, !PT ;  /* 0x000000122e2d7212 */ /* 0x000fc800078eb811 */
[----:B------:R-:W-:Y:S02]  /*18240*/  IADD3 R44, PT, PT, R44, R45, R47 ;  /* 0x0000002d2c2c7210 */ /* 0x000fe40007ffe02f */
[--C-:B------:R-:W-:Y:S02]  /*18250*/  SHF.L.W.U32.HI R45, R43, 0xa, R43.reuse ;  /* 0x0000000a2b2d7819 */ /* 0x100fe40000010e2b */
[----:B------:R-:W-:Y:S02]  /*18260*/  IADD3 R29, PT, PT, R29, UR18, R44 ;  /* 0x000000121d1d7c10 */ /* 0x000fe4000fffe02c */
[----:B------:R-:W-:-:S04]  /*18270*/  SHF.L.W.U32.HI R44, R43, 0x13, R43 ;  /* 0x000000132b2c7819 */ /* 0x000fc80000010e2b */
        /* <DEDUP_REMOVED lines=13> */
[----:B------:R-:W1:Y:S01]  /*18350*/  LDCU.128 UR16, c[0x3][0xe0] ;  /* 0x00c01c00ff1077ac */ /* 0x000e620008000c00 */
        /* <DEDUP_REMOVED lines=13> */
[----:B-1----:R-:W-:Y:S02]  /*18430*/  IADD3 R23, PT, PT, R23, UR16, R46 ;  /* 0x0000001017177c10 */ /* 0x002fe4000fffe02e */
        /* <DEDUP_REMOVED lines=9> */
[C-C-:B------:R-:W-:Y:S02]  /*184d0*/  SHF.L.W.U32.HI R19, R30.reuse, 0x1e, R30.reuse ;  /* 0x0000001e1e137819 */ /* 0x140fe40000010e1e */
[C-C-:B------:R-:W-:Y:S02]  /*184e0*/  SHF.L.W.U32.HI R44, R30.reuse, 0x13, R30.reuse ;  /* 0x000000131e2c7819 */ /* 0x140fe40000010e1e */
[----:B------:R-:W-:-:S04]  /*184f0*/  SHF.L.W.U32.HI R43, R30, 0xa, R30 ;  /* 0x0000000a1e2b7819 */ /* 0x000fc80000010e1e */
[----:B------:R-:W-:Y:S02]  /*18500*/  LOP3.LUT R44, R43, R19, R44, 0x96, !PT ;  /* 0x000000132b2c7212 */ /* 0x000fe400078e962c */
[----:B------:R-:W-:Y:S02]  /*18510*/  IADD3 R19, PT, PT, R45, R46, R18 ;  /* 0x0000002e2d137210 */ /* 0x000fe40007ffe012 */
[----:B------:R-:W-:Y:S02]  /*18520*/  LOP3.LUT R52, R49, R52, R30, 0xe8, !PT ;  /* 0x0000003431347212 */ /* 0x000fe400078ee81e */
[----:B------:R-:W-:Y:S02]  /*18530*/  IADD3 R19, PT, PT, R20, UR17, R19 ;  /* 0x0000001114137c10 */ /* 0x000fe4000fffe013 */
        /* <DEDUP_REMOVED lines=14> */
[----:B------:R-:W-:Y:S02]  /*18620*/  IADD3 R28, PT, PT, R28, UR18, R25 ;  /* 0x000000121c1c7c10 */ /* 0x000fe4000fffe019 */
[C-C-:B------:R-:W-:Y:S02]  /*18630*/  SHF.L.W.U32.HI R20, R24.reuse, 0x1e, R24.reuse ;  /* 0x0000001e18147819 */ /* 0x140fe40000010e18 */
[C---:B------:R-:W-:Y:S01]  /*18640*/  SHF.L.W.U32.HI R43, R24.reuse, 0x13, R24 ;  /* 0x00000013182b7819 */ /* 0x040fe20000010e18 */
[C---:B------:R-:W-:Y:S01]  /*18650*/  IMAD.IADD R25, R29.reuse, 0x1, R28 ;  /* 0x000000011d197824 */ /* 0x040fe200078e021c */
[--C-:B------:R-:W-:Y:S02]  /*18660*/  SHF.L.W.U32.HI R44, R24, 0xa, R24.reuse ;  /* 0x0000000a182c7819 */ /* 0x100fe40000010e18 */
[----:B------:R-:W-:Y:S02]  /*18670*/  LOP3.LUT R30, R29, R30, R24, 0xe8, !PT ;  /* 0x0000001e1d1e7212 */ /* 0x000fe400078ee818 */
[----:B------:R-:W-:-:S02]  /*18680*/  LOP3.LUT R20, R44, R20, R43, 0x96, !PT ;  /* 0x000000142c147212 */ /* 0x000fc400078e962b */
[C-C-:B------:R-:W-:Y:S02]  /*18690*/  SHF.L.W.U32.HI R43, R25.reuse, 0x1a, R25.reuse ;  /* 0x0000001a192b7819 */ /* 0x140fe40000010e19 */
[C-C-:B------:R-:W-:Y:S02]  /*186a0*/  SHF.L.W.U32.HI R44, R25.reuse, 0x15, R25.reuse ;  /* 0x00000015192c7819 */ /* 0x140fe40000010e19 */
[----:B------:R-:W-:Y:S02]  /*186b0*/  SHF.L.W.U32.HI R45, R25, 0x7, R25 ;  /* 0x00000007192d7819 */ /* 0x000fe40000010e19 */
[----:B------:R-:W-:Y:S02]  /*186c0*/  IADD3 R23, PT, PT, R23, R20, R30 ;  /* 0x0000001417177210 */ /* 0x000fe40007ffe01e */
[----:B------:R-:W-:Y:S02]  /*186d0*/  LOP3.LUT R45, R45, R43, R44, 0x96, !PT ;  /* 0x0000002b2d2d7212 */ /* 0x000fe400078e962c */
[----:B------:R-:W-:-:S02]  /*186e0*/  LOP3.LUT R44, R17, R25, R18, 0xb8, !PT ;  /* 0x00000019112c7212 */ /* 0x000fc400078eb812 */
[C-C-:B------:R-:W-:Y:S02]  /*186f0*/  SHF.L.W.U32.HI R20, R23.reuse, 0x1e, R23.reuse ;  /* 0x0000001e17147819 */ /* 0x140fe40000010e17 */
[C-C-:B------:R-:W-:Y:S02]  /*18700*/  SHF.L.W.U32.HI R43, R23.reuse, 0x13, R23.reuse ;  /* 0x00000013172b7819 */ /* 0x140fe40000010e17 */
[--C-:B------:R-:W-:Y:S02]  /*18710*/  SHF.L.W.U32.HI R30, R23, 0xa, R23.reuse ;  /* 0x0000000a171e7819 */ /* 0x100fe40000010e17 */
[----:B------:R-:W-:Y:S02]  /*18720*/  IADD3 R45, PT, PT, R45, R44, R6 ;  /* 0x0000002c2d2d7210 */ /* 0x000fe40007ffe006 */
[----:B------:R-:W-:Y:S02]  /*18730*/  LOP3.LUT R6, R24, R29, R23, 0xe8, !PT ;  /* 0x0000001d18067212 */ /* 0x000fe400078ee817 */
[----:B------:R-:W-:-:S02]  /*18740*/  LOP3.LUT R20, R30, R20, R43, 0x96, !PT ;  /* 0x000000141e147212 */ /* 0x000fc400078e962b */
[----:B------:R-:W-:Y:S01]  /*18750*/  IADD3 R29, PT, PT, R22, UR19, R45 ;  /* 0x00000013161d7c10 */ /* 0x000fe2000fffe02d */
[----:B------:R-:W1:Y:S01]  /*18760*/  LDCU.128 UR16, c[0x3][0xf0] ;  /* 0x00c01e00ff1077ac */ /* 0x000e620008000c00 */
        /* <DEDUP_REMOVED lines=14> */
[----:B-1----:R-:W-:Y:S02]  /*18850*/  IADD3 R22, PT, PT, R27, UR16, R22 ;  /* 0x000000101b167c10 */ /* 0x002fe4000fffe016 */
[C-C-:B------:R-:W-:Y:S02]  /*18860*/  SHF.L.W.U32.HI R24, R17.reuse, 0x1e, R17.reuse ;  /* 0x0000001e11187819 */ /* 0x140fe40000010e11 */
[--C-:B------:R-:W-:Y:S01]  /*18870*/  SHF.L.W.U32.HI R27, R17, 0x13, R17.reuse ;  /* 0x00000013111b7819 */ /* 0x100fe20000010e11 */
[----:B------:R-:W-:Y:S01]  /*18880*/  IMAD.IADD R19, R23, 0x1, R22 ;  /* 0x0000000117137824 */ /* 0x000fe200078e0216 */
        /* <DEDUP_REMOVED lines=11> */
[----:B------:R-:W-:Y:S02]  /*18940*/  SHF.L.W.U32.HI R27, R24, 0xa, R24 ;  /* 0x0000000a181b7819 */ /* 0x000fe40000010e18 */
[----:B------:R-:W-:Y:S02]  /*18950*/  IADD3 R30, PT, PT, R29, R30, R18 ;  /* 0x0000001e1d1e7210 */ /* 0x000fe40007ffe012 */
[----:B------:R-:W-:Y:S02]  /*18960*/  LOP3.LUT R23, R27, R23, R28, 0x96, !PT ;  /* 0x000000171b177212 */ /* 0x000fe400078e961c */
[----:B------:R-:W-:-:S02]  /*18970*/  IADD3 R27, PT, PT, R21, UR17, R30 ;  /* 0x00000011151b7c10 */ /* 0x000fc4000fffe01e */
[----:B------:R-:W-:-:S03]  /*18980*/  LOP3.LUT R18, R17, R20, R24, 0xe8, !PT ;  /* 0x0000001411127212 */ /* 0x000fc600078ee818 */
[----:B------:R-:W-:Y:S01]  /*18990*/  IMAD.IADD R20, R20, 0x1, R27 ;  /* 0x0000000114147824 */ /* 0x000fe200078e021b */
[----:B------:R-:W-:-:S04]  /*189a0*/  IADD3 R21, PT, PT, R22, R23, R18 ;  /* 0x0000001716157210 */ /* 0x000fc80007ffe012 */
        /* <DEDUP_REMOVED lines=31> */
[----:B------:R-:W-:-:S04]  /*18ba0*/  IADD3 R5, PT, PT, R5, UR19, R6 ;  /* 0x0000001305057c10 */ /* 0x000fc8000fffe006 */
[----:B------:R-:W-:-:S05]  /*18bb0*/  IADD3 R5, PT, PT, R5, R20, R18 ;  /* 0x0000001405057210 */ /* 0x000fca0007ffe012 */
[----:B------:R-:W-:-:S05]  /*18bc0*/  VIADD R5, R5, 0x6a09e667 ;  /* 0x6a09e66705057836 */ /* 0x000fca0000000000 */
[----:B------:R-:W-:-:S04]  /*18bd0*/  SHF.R.U32.HI R5, RZ, 0x18, R5 ;  /* 0x00000018ff057819 */ /* 0x000fc80000011605 */
[----:B------:R-:W-:-:S04]  /*18be0*/  PRMT R6, R5, 0x9910, RZ ;  /* 0x0000991005067816 */ /* 0x000fc800000000ff */
[----:B--2---:R-:W-:Y:S01]  /*18bf0*/  ISETP.NE.AND P0, PT, R7, R6, PT ;  /* 0x000000060700720c */ /* 0x004fe20003f05270 */
[----:B------:R0:W-:-:S12]  /*18c00*/  STL.U16 [R1+0x5c], R12 ;  /* 0x00005c0c01007387 */ /* 0x0001d80000100400 */
        /* <DEDUP_REMOVED lines=26> */
[----:B------:R-:W-:Y:S01]  /*18db0*/  STL.U8 [R1], RZ ;  /* 0x000000ff01007387 */ /* 0x000fe20000100000 */
[----:B-1----:R-:W-:-:S09]  /*18dc0*/  ULEA UR4, UR5, UR4, 0x18 ;  /* 0x0000000405047291 */ /* 0x002fd2000f8ec0ff */
[----:B------:R-:W1:Y:S04]  /*18dd0*/  LDS.U16 R48, [UR4+0x4] ;  /* 0x00000404ff307984 */ /* 0x000e680008000400 */
[----:B-1----:R0:W-:Y:S01]  /*18de0*/  STL.U16 [R1+0x5e], R48 ;  /* 0x00005e3001007387 */ /* 0x0021e20000100400 */
[C---:B--2---:R-:W-:Y:S02]  /*18df0*/  LOP3.LUT P6, RZ, R51.reuse, 0x400, RZ, 0xc0, !PT ;  /* 0x0000040033ff7812 */ /* 0x044fe400078cc0ff */
[C---:B------:R-:W-:Y:S02]  /*18e00*/  LOP3.LUT P2, RZ, R51.reuse, 0x200, RZ, 0xc0, !PT ;  /* 0x0000020033ff7812 */ /* 0x040fe4000784c0ff */
[----:B------:R-:W-:Y:S02]  /*18e10*/  LOP3.LUT P0, RZ, R51, 0x100, RZ, 0xc0, !PT ;  /* 0x0000010033ff7812 */ /* 0x000fe4000780c0ff */
[----:B------:R-:W-:-:S02]  /*18e20*/  P2R R5, PR, RZ, 0x4 ;  /* 0x00000004ff057803 */ /* 0x000fc40000000000 */
[C---:B------:R-:W-:Y:S02]  /*18e30*/  LOP3.LUT P1, RZ, R51.reuse, 0x80, RZ, 0xc0, !PT ;  /* 0x0000008033ff7812 */ /* 0x040fe4000782c0ff */
[C---:B------:R-:W-:Y:S02]  /*18e40*/  LOP3.LUT P2, RZ, R51.reuse, 0x40, RZ, 0xc0, !PT ;  /* 0x0000004033ff7812 */ /* 0x040fe4000784c0ff */
[C---:B------:R-:W-:Y:S02]  /*18e50*/  LOP3.LUT P3, RZ, R51.reuse, 0x20, RZ, 0xc0, !PT ;  /* 0x0000002033ff7812 */ /* 0x040fe4000786c0ff */
[C---:B------:R-:W-:Y:S02]  /*18e60*/  LOP3.LUT P4, RZ, R51.reuse, 0x10, RZ, 0xc0, !PT ;  /* 0x0000001033ff7812 */ /* 0x040fe4000788c0ff */
[----:B------:R-:W-:Y:S01]  /*18e70*/  LOP3.LUT P5, RZ, R51, 0x8, RZ, 0xc0, !PT ;  /* 0x0000000833ff7812 */ /* 0x000fe200078ac0ff */
[----:B0-----:R-:W-:-:S12]  /*18e80*/  @!P6 BRA `(.L_x_537) ;  /* 0x00000000000ce947 */ /* 0x001fd80003800000 */
[----:B------:R-:W2:Y:S02]  /*18e90*/  LDL.U8 R48, [R1] ;  /* 0x0000000001307983 */ /* 0x000ea40000100000 */
[----:B--2---:R-:W-:-:S05]  /*18ea0*/  LOP3.LUT R48, R48, 0x80, RZ, 0xfc, !PT ;  /* 0x0000008030307812 */ /* 0x004fca00078efcff */
[----:B------:R0:W-:Y:S02]  /*18eb0*/  STL.U8 [R1], R48 ;  /* 0x0000003001007387 */ /* 0x0001e40000100000 */
.L_x_537:
[----:B------:R-:W-:Y:S05]  /*18ec0*/  BSYNC.RECONVERGENT B0 ;  /* 0x0000000000007941 */ /* 0x000fea0003800200 */
.L_x_536:
[----:B------:R-:W-:Y:S01]  /*18ed0*/  LOP3.LUT P6, RZ, R51, 0x200, RZ, 0xc0, !PT ;  /* 0x0000020033ff7812 */ /* 0x000fe200078cc0ff */
[----:B------:R-:W-:-:S12]  /*18ee0*/  BSSY.RECONVERGENT B0, `(.L_x_538) ;  /* 0x0000005000007945 */ /* 0x000fd80003800200 */
[----:B------:R-:W-:Y:S05]  /*18ef0*/  @!P6 BRA `(.L_x_539) ;  /* 0x00000000000ce947 */ /* 0x000fea0003800000 */
[----:B0-----:R-:W2:Y:S02]  /*18f00*/  LDL.U8 R48, [R1] ;  /* 0x0000000001307983 */ /* 0x001ea40000100000 */
[----:B--2---:R-:W-:-:S05]  /*18f10*/  LOP3.LUT R48, R48, 0x40, RZ, 0xfc, !PT ;  /* 0x0000004030307812 */ /* 0x004fca00078efcff */
[----:B------:R1:W-:Y:S02]  /*18f20*/  STL.U8 [R1], R48 ;  /* 0x0000003001007387 */ /* 0x0003e40000100000 */
.L_x_539:
[----:B------:R-:W-:Y:S05]  /*18f30*/  BSYNC.RECONVERGENT B0 ;  /* 0x0000000000007941 */ /* 0x000fea0003800200 */
.L_x_538:
[----:B------:R-:W-:Y:S04]  /*18f40*/  BSSY.RECONVERGENT B0, `(.L_x_540) ;  /* 0x0000005000007945 */ /* 0x000fe80003800200 */
[----:B------:R-:W-:Y:S05]  /*18f50*/  @!P0 BRA `(.L_x_541) ;  /* 0x00000000000c8947 */ /* 0x000fea0003800000 */
[----:B01----:R-:W2:Y:S02]  /*18f60*/  LDL.U8 R48, [R1] ;  /* 0x0000000001307983 */ /* 0x003ea40000100000 */
[----:B--2---:R-:W-:-:S05]  /*18f70*/  LOP3.LUT R48, R48, 0x20, RZ, 0xfc, !PT ;  /* 0x0000002030307812 */ /* 0x004fca00078efcff */
[----:B------:R2:W-:Y:S02]  /*18f80*/  STL.U8 [R1], R48 ;  /* 0x0000003001007387 */ /* 0x0005e40000100000 */
.L_x_541:
[----:B------:R-:W-:Y:S05]  /*18f90*/  BSYNC.RECONVERGENT B0 ;  /* 0x0000000000007941 */ /* 0x000fea0003800200 */
.L_x_540:
[----:B------:R-:W-:Y:S04]  /*18fa0*/  BSSY.RECONVERGENT B0, `(.L_x_542) ;  /* 0x0000005000007945 */ /* 0x000fe80003800200 */
[----:B------:R-:W-:Y:S05]  /*18fb0*/  @!P1 BRA `(.L_x_543) ;  /* 0x00000000000c9947 */ /* 0x000fea0003800000 */
[----:B012---:R-:W2:Y:S02]  /*18fc0*/  LDL.U8 R48, [R1] ;  /* 0x0000000001307983 */ /* 0x007ea40000100000 */
[----:B--2---:R-:W-:-:S05]  /*18fd0*/  LOP3.LUT R48, R48, 0x10, RZ, 0xfc, !PT ;  /* 0x0000001030307812 */ /* 0x004fca00078efcff */
[----:B------:R3:W-:Y:S02]  /*18fe0*/  STL.U8 [R1], R48 ;  /* 0x0000003001007387 */ /* 0x0007e40000100000 */
.L_x_543:
[----:B------:R-:W-:Y:S05]  /*18ff0*/  BSYNC.RECONVERGENT B0 ;  /* 0x0000000000007941 */ /* 0x000fea0003800200 */
.L_x_542:
[----:B------:R-:W-:Y:S04]  /*19000*/  BSSY.RECONVERGENT B0, `(.L_x_544) ;  /* 0x0000005000007945 */ /* 0x000fe80003800200 */
[----:B------:R-:W-:Y:S05]  /*19010*/  @!P2 BRA `(.L_x_545) ;  /* 0x00000000000ca947 */ /* 0x000fea0003800000 */
[----:B0123--:R-:W2:Y:S02]  /*19020*/  LDL.U8 R48, [R1] ;  /* 0x0000000001307983 */ /* 0x00fea40000100000 */
[----:B--2---:R-:W-:-:S05]  /*19030*/  LOP3.LUT R48, R48, 0x8, RZ, 0xfc, !PT ;  /* 0x0000000830307812 */ /* 0x004fca00078efcff */
[----:B------:R4:W-:Y:S02]  /*19040*/  STL.U8 [R1], R48 ;  /* 0x0000003001007387 */ /* 0x0009e40000100000 */
.L_x_545:
[----:B------:R-:W-:Y:S05]  /*19050*/  BSYNC.RECONVERGENT B0 ;  /* 0x0000000000007941 */ /* 0x000fea0003800200 */
.L_x_544:
[----:B------:R-:W-:Y:S04]  /*19060*/  BSSY.RECONVERGENT B0, `(.L_x_546) ;  /* 0x0000005000007945 */ /* 0x000fe80003800200 */
[----:B------:R-:W-:Y:S05]  /*19070*/  @!P3 BRA `(.L_x_547) ;  /* 0x00000000000cb947 */ /* 0x000fea0003800000 */
[----:B01234-:R-:W2:Y:S02]  /*19080*/  LDL.U8 R48, [R1] ;  /* 0x0000000001307983 */ /* 0x01fea40000100000 */
[----:B--2---:R-:W-:-:S05]  /*19090*/  LOP3.LUT R48, R48, 0x4, RZ, 0xfc, !PT ;  /* 0x0000000430307812 */ /* 0x004fca00078efcff */
[----:B------:R0:W-:Y:S02]  /*190a0*/  STL.U8 [R1], R48 ;  /* 0x0000003001007387 */ /* 0x0001e40000100000 */
.L_x_547:
[----:B------:R-:W-:Y:S05]  /*190b0*/  BSYNC.RECONVERGENT B0 ;  /* 0x0000000000007941 */ /* 0x000fea0003800200 */
.L_x_546:
[----:B------:R-:W-:Y:S04]  /*190c0*/  BSSY.RECONVERGENT B0, `(.L_x_548) ;  /* 0x0000005000007945 */ /* 0x000fe80003800200 */
[----:B------:R-:W-:Y:S05]  /*190d0*/  @!P4 BRA `(.L_x_549) ;  /* 0x00000000000cc947 */ /* 0x000fea0003800000 */
[----:B01234-:R-:W2:Y:S02]  /*190e0*/  LDL.U8 R48, [R1] ;  /* 0x0000000001307983 */ /* 0x01fea40000100000 */
[----:B--2---:R-:W-:-:S05]  /*190f0*/  LOP3.LUT R48, R48, 0x2, RZ, 0xfc, !PT ;  /* 0x0000000230307812 */ /* 0x004fca00078efcff */
[----:B------:R0:W-:Y:S02]  /*19100*/  STL.U8 [R1], R48 ;  /* 0x0000003001007387 */ /* 0x0001e40000100000 */
.L_x_549:
[----:B------:R-:W-:Y:S05]  /*19110*/  BSYNC.RECONVERGENT B0 ;  /* 0x0000000000007941 */ /* 0x000fea0003800200 */
.L_x_548:
[----:B------:R-:W-:Y:S04]  /*19120*/  BSSY.RECONVERGENT B0, `(.L_x_550) ;  /* 0x0000005000007945 */ /* 0x000fe80003800200 */
[----:B------:R-:W-:Y:S05]  /*19130*/  @!P5 BRA `(.L_x_551) ;  /* 0x00000000000cd947 */ /* 0x000fea0003800000 */
[----:B01234-:R-:W2:Y:S02]  /*19140*/  LDL.U8 R48, [R1] ;  /* 0x0000000001307983 */ /* 0x01fea40000100000 */
[----:B--2---:R-:W-:-:S05]  /*19150*/  LOP3.LUT R48, R48, 0x1, RZ, 0xfc, !PT ;  /* 0x0000000130307812 */ /* 0x004fca00078efcff */
[----:B------:R0:W-:Y:S02]  /*19160*/  STL.U8 [R1], R48 ;  /* 0x0000003001007387 */ /* 0x0001e40000100000 */
.L_x_551:
[----:B------:R-:W-:Y:S05]  /*19170*/  BSYNC.RECONVERGENT B0 ;  /* 0x0000000000007941 */ /* 0x000fea0003800200 */
.L_x_550:
[----:B------:R0:W5:Y:S04]  /*19180*/  LDL.U16 R50, [R1+0x5c] ;  /* 0x00005c0001327983 */ /* 0x0001680000100400 */
[----:B------:R0:W5:Y:S04]  /*19190*/  LDL.U16 R5, [R1+0x5e] ;  /* 0x00005e0001057983 */ /* 0x0001680000100400 */
[----:B------:R0:W5:Y:S01]  /*191a0*/  LDL.U8 R23, [R1] ;  /* 0x0000000001177983 */ /* 0x0001620000100000 */
[----:B------:R-:W-:Y:S01]  /*191b0*/  LOP3.LUT P4, RZ, R51, 0x4, RZ, 0xc0, !PT ;  /* 0x0000000433ff7812 */ /* 0x000fe2000788c0ff */
[----:B------:R-:W-:Y:S01]  /*191c0*/  BSSY.RECONVERGENT B0, `(.L_x_552) ;  /* 0x0000013000007945 */ /* 0x000fe20003800200 */
[----:B-----5:R-:W-:Y:S01]  /*191d0*/  LOP3.LUT P3, RZ, R21, 0x100, RZ, 0xc0, !PT ;  /* 0x0000010015ff7812 */ /* 0x020fe2000786c0ff */
[----:B------:R0:W-:Y:S01]  /*191e0*/  STL.U8 [R1+0x2], RZ ;  /* 0x000002ff01007387 */ /* 0x0001e20000100000 */
[----:B------:R-:W-:-:S02]  /*191f0*/  LOP3.LUT R42, R42, 0xfffffffe, RZ, 0xc0, !PT ;  /* 0xfffffffe2a2a7812 */ /* 0x000fc400078ec0ff */
[C---:B01234-:R-:W-:Y:S01]  /*19200*/  LOP3.LUT R48, R51.reuse, 0x1, RZ, 0xc0, !PT ;  /* 0x0000000133307812 */ /* 0x05ffe200078ec0ff */
[----:B------:R0:W-:Y:S01]  /*19210*/  STL.U8 [R1+0x3], RZ ;  /* 0x000003ff01007387 */ /* 0x0001e20000100000 */
[----:B------:R-:W-:Y:S02]  /*19220*/  LOP3.LUT P5, RZ, R51, 0x2, RZ, 0xc0, !PT ;  /* 0x0000000233ff7812 */ /* 0x000fe400078ac0ff */
        /* <DEDUP_REMOVED lines=12> */
.L_x_553:
[----:B------:R-:W-:Y:S05]  /*192f0*/  BSYNC.RECONVERGENT B0 ;  /* 0x0000000000007941 */ /* 0x000fea0003800200 */
.L_x_552:
[----:B------:R-:W-:Y:S01]  /*19300*/  BSSY.RECONVERGENT B0, `(.L_x_554) ;  /* 0x0000006000007945 */ /* 0x000fe20003800200 */
[----:B------:R-:W-:-:S03]  /*19310*/  LOP3.LUT P4, RZ, R21, 0x20, RZ, 0xc0, !PT ;  /* 0x0000002015ff7812 */ /* 0x000fc6000788c0ff */
[----:B------:R-:W-:Y:S10]  /*19320*/  @!P5 BRA `(.L_x_555) ;  /* 0x00000000000cd947 */ /* 0x000ff40003800000 */
[----:B-1----:R-:W2:Y:S02]  /*19330*/  LDL.U8 R48, [R1+0x1] ;  /* 0x0000010001307983 */ /* 0x002ea40000100000 */
[----:B--2---:R-:W-:-:S05]  /*19340*/  LOP3.LUT R48, R48, 0x40, RZ, 0xfc, !PT ;  /* 0x0000004030307812 */ /* 0x004fca00078efcff */
[----:B------:R2:W-:Y:S02]  /*19350*/  STL.U8 [R1+0x1], R48 ;  /* 0x0000013001007387 */ /* 0x0005e40000100000 */
.L_x_555:
[----:B------:R-:W-:Y:S05]  /*19360*/  BSYNC.RECONVERGENT B0 ;  /* 0x0000000000007941 */ /* 0x000fea0003800200 */
.L_x_554:
[----:B------:R-:W-:Y:S01]  /*19370*/  BSSY.RECONVERGENT B0, `(.L_x_556) ;  /* 0x0000006000007945 */ /* 0x000fe20003800200 */
[----:B------:R-:W-:-:S03]  /*19380*/  LOP3.LUT P5, RZ, R21, 0x10, RZ, 0xc0, !PT ;  /* 0x0000001015ff7812 */ /* 0x000fc600078ac0ff */
[----:B------:R-:W-:Y:S10]  /*19390*/  @P1 BRA `(.L_x_557) ;  /* 0x00000000000c1947 */ /* 0x000ff40003800000 */
[----:B-12---:R-:W2:Y:S02]  /*193a0*/  LDL.U8 R48, [R1+0x1] ;  /* 0x0000010001307983 */ /* 0x006ea40000100000 */
[----:B--2---:R-:W-:-:S05]  /*193b0*/  LOP3.LUT R48, R48, 0x20, RZ, 0xfc, !PT ;  /* 0x0000002030307812 */ /* 0x004fca00078efcff */
[----:B------:R3:W-:Y:S02]  /*193c0*/  STL.U8 [R1+0x1], R48 ;  /* 0x0000013001007387 */ /* 0x0007e40000100000 */
.L_x_557:
[----:B------:R-:W-:Y:S05]  /*193d0*/  BSYNC.RECONVERGENT B0 ;  /* 0x0000000000007941 */ /* 0x000fea0003800200 */
.L_x_556:
[----:B------:R-:W-:Y:S01]  /*193e0*/  BSSY.RECONVERGENT B0, `(.L_x_558) ;  /* 0x0000006000007945 */ /* 0x000fe20003800200 */
[----:B------:R-:W-:-:S03]  /*193f0*/  LOP3.LUT P1, RZ, R21, 0x8, RZ, 0xc0, !PT ;  /* 0x0000000815ff7812 */ /* 0x000fc6000782c0ff */
[----:B------:R-:W-:Y:S10]  /*19400*/  @!P0 BRA `(.L_x_559) ;  /* 0x00000000000c8947 */ /* 0x000ff40003800000 */
[----:B-123--:R-:W2:Y:S02]  /*19410*/  LDL.U8 R48, [R1+0x1] ;  /* 0x0000010001307983 */ /* 0x00eea40000100000 */
[----:B--2---:R-:W-:-:S05]  /*19420*/  LOP3.LUT R48, R48, 0x10, RZ, 0xfc, !PT ;  /* 0x0000001030307812 */ /* 0x004fca00078efcff */
[----:B------:R4:W-:Y:S02]  /*19430*/  STL.U8 [R1+0x1], R48 ;  /* 0x0000013001007387 */ /* 0x0009e40000100000 */
.L_x_559:
[----:B------:R-:W-:Y:S05]  /*19440*/  BSYNC.RECONVERGENT B0 ;  /* 0x0000000000007941 */ /* 0x000fea0003800200 */
.L_x_558:
[----:B------:R-:W-:Y:S01]  /*19450*/  BSSY.RECONVERGENT B0, `(.L_x_560) ;  /* 0x0000006000007945 */ /* 0x000fe20003800200 */
[----:B------:R-:W-:-:S03]  /*19460*/  LOP3.LUT P0, RZ, R21, 0x4, RZ, 0xc0, !PT ;  /* 0x0000000415ff7812 */ /* 0x000fc6000780c0ff */
[----:B------:R-:W-:Y:S10]  /*19470*/  @!P2 BRA `(.L_x_561) ;  /* 0x00000000000ca947 */ /* 0x000ff40003800000 */
[----:B-1234-:R-:W2:Y:S02]  /*19480*/  LDL.U8 R48, [R1+0x1] ;  /* 0x0000010001307983 */ /* 0x01eea40000100000 */
[----:B--2---:R-:W-:-:S05]  /*19490*/  LOP3.LUT R48, R48, 0x8, RZ, 0xfc, !PT ;  /* 0x0000000830307812 */ /* 0x004fca00078efcff */
[----:B------:R1:W-:Y:S02]  /*194a0*/  STL.U8 [R1+0x1], R48 ;  /* 0x0000013001007387 */ /* 0x0003e40000100000 */
.L_x_561:
[----:B------:R-:W-:Y:S05]  /*194b0*/  BSYNC.RECONVERGENT B0 ;  /* 0x0000000000007941 */ /* 0x000fea0003800200 */
.L_x_560:
[----:B-1234-:R-:W-:Y:S01]  /*194c0*/  P2R R48, PR, RZ, 0x1 ;  /* 0x00000001ff307803 */ /* 0x01efe20000000000 */
        /* <DEDUP_REMOVED lines=11> */
.L_x_563:
[----:B------:R-:W-:Y:S05]  /*19580*/  BSYNC.RECONVERGENT B0 ;  /* 0x0000000000007941 */ /* 0x000fea0003800200 */
.L_x_562:
[----:B------:R-:W-:Y:S01]  /*19590*/  BSSY.RECONVERGENT B0, `(.L_x_564) ;  /* 0x0000006000007945 */ /* 0x000fe20003800200 */
[----:B------:R-:W-:-:S03]  /*195a0*/  ISETP.NE.U32.AND P2, PT, R51, 0x1, PT ;  /* 0x000000013300780c */ /* 0x000fc60003f45070 */
[----:B------:R-:W-:Y:S10]  /*195b0*/  @!P6 BRA `(.L_x_565) ;  /* 0x00000000000ce947 */ /* 0x000ff40003800000 */
[----:B-1----:R-:W2:Y:S02]  /*195c0*/  LDL.U8 R48, [R1+0x1] ;  /* 0x0000010001307983 */ /* 0x002ea40000100000 */
[----:B--2---:R-:W-:-:S05]  /*195d0*/  LOP3.LUT R48, R48, 0x2, RZ, 0xfc, !PT ;  /* 0x0000000230307812 */ /* 0x004fca00078efcff */
[----:B------:R2:W-:Y:S02]  /*195e0*/  STL.U8 [R1+0x1], R48 ;  /* 0x0000013001007387 */ /* 0x0005e40000100000 */
.L_x_565:
[----:B------:R-:W-:Y:S05]  /*195f0*/  BSYNC.RECONVERGENT B0 ;  /* 0x0000000000007941 */ /* 0x000fea0003800200 */
.L_x_564:
[----:B------:R-:W-:Y:S01]  /*19600*/  LOP3.LUT P6, RZ, R22, 0x400, RZ, 0xc0, !PT ;  /* 0x0000040016ff7812 */ /* 0x000fe200078cc0ff */
[----:B------:R-:W-:Y:S01]  /*19610*/  BSSY.RECONVERGENT B0, `(.L_x_566) ;  /* 0x0000007000007945 */ /* 0x000fe20003800200 */
[----:B------:R-:W-:-:S11]  /*19620*/  LOP3.LUT R42, R42, 0xffffffef, RZ, 0xc0, !PT ;  /* 0xffffffef2a2a7812 */ /* 0x000fd600078ec0ff */
[----:B------:R-:W-:Y:S01]  /*19630*/  @P6 LOP3.LUT R42, R42, 0x10, RZ, 0xfc, !PT ;  /* 0x000000102a2a6812 */ /* 0x000fe200078efcff */
[----:B------:R-:W-:Y:S06]  /*19640*/  @!P3 BRA `(.L_x_567) ;  /* 0x00000000000cb947 */ /* 0x000fec0003800000 */
[----:B-12---:R-:W2:Y:S02]  /*19650*/  LDL.U8 R48, [R1+0x1] ;  /* 0x0000010001307983 */ /* 0x006ea40000100000 */
[----:B--2---:R-:W-:-:S05]  /*19660*/  LOP3.LUT R48, R48, 0x1, RZ, 0xfc, !PT ;  /* 0x0000000130307812 */ /* 0x004fca00078efcff */
[----:B------:R3:W-:Y:S02]  /*19670*/  STL.U8 [R1+0x1], R48 ;  /* 0x0000013001007387 */ /* 0x0007e40000100000 */
.L_x_567:
[----:B------:R-:W-:Y:S05]  /*19680*/  BSYNC.RECONVERGENT B0 ;  /* 0x0000000000007941 */ /* 0x000fea0003800200 */
.L_x_566:
[----:B------:R-:W-:Y:S01]  /*19690*/  LOP3.LUT P3, RZ, R22, 0x200, RZ, 0xc0, !PT ;  /* 0x0000020016ff7812 */ /* 0x000fe2000786c0ff */
[----:B------:R-:W-:Y:S01]  /*196a0*/  BSSY.RECONVERGENT B0, `(.L_x_568) ;  /* 0x0000007000007945 */ /* 0x000fe20003800200 */
[----:B------:R-:W-:-:S11]  /*196b0*/  LOP3.LUT R42, R42, 0xfffffffb, RZ, 0xc0, !PT ;  /* 0xfffffffb2a2a7812 */ /* 0x000fd600078ec0ff */
[----:B------:R-:W-:Y:S01]  /*196c0*/  @P3 LOP3.LUT R42, R42, 0x4, RZ, 0xfc, !PT ;  /* 0x000000042a2a3812 */ /* 0x000fe200078efcff */
[----:B------:R-:W-:Y:S06]  /*196d0*/  @!P4 BRA `(.L_x_569) ;  /* 0x00000000000cc947 */ /* 0x000fec0003800000 */
[----:B-123--:R-:W2:Y:S02]  /*196e0*/  LDL.U8 R48, [R1+0x2] ;  /* 0x0000020001307983 */ /* 0x00eea40000100000 */
[----:B--2---:R-:W-:-:S05]  /*196f0*/  LOP3.LUT R48, R48, 0x80, RZ, 0xfc, !PT ;  /* 0x0000008030307812 */ /* 0x004fca00078efcff */
[----:B------:R4:W-:Y:S02]  /*19700*/  STL.U8 [R1+0x2], R48 ;  /* 0x0000023001007387 */ /* 0x0009e40000100000 */
.L_x_569:
[----:B------:R-:W-:Y:S05]  /*19710*/  BSYNC.RECONVERGENT B0 ;  /* 0x0000000000007941 */ /* 0x000fea0003800200 */
.L_x_568:
        /* <DEDUP_REMOVED lines=8> */
.L_x_571:
[----:B------:R-:W-:Y:S05]  /*197a0*/  BSYNC.RECONVERGENT B0 ;  /* 0x0000000000007941 */ /* 0x000fea0003800200 */
.L_x_570:
[----:B------:R-:W-:Y:S01]  /*197b0*/  BSSY.RECONVERGENT B0, `(.L_x_572) ;  /* 0x0000006000007945 */ /* 0x000fe20003800200 */
[----:B------:R-:W-:-:S03]  /*197c0*/  LOP3.LUT P6, RZ, R22, 0x80, RZ, 0xc0, !PT ;  /* 0x0000008016ff7812 */ /* 0x000fc600078cc0ff */
[----:B------:R-:W-:Y:S10]  /*197d0*/  @!P1 BRA `(.L_x_573) ;  /* 0x00000000000c9947 */ /* 0x000ff40003800000 */
[----:B-1234-:R-:W2:Y:S02]  /*197e0*/  LDL.U8 R48, [R1+0x2] ;  /* 0x0000020001307983 */ /* 0x01eea40000100000 */
[----:B--2---:R-:W-:-:S05]  /*197f0*/  LOP3.LUT R48, R48, 0x20, RZ, 0xfc, !PT ;  /* 0x0000002030307812 */ /* 0x004fca00078efcff */
[----:B------:R1:W-:Y:S02]  /*19800*/  STL.U8 [R1+0x2], R48 ;  /* 0x0000023001007387 */ /* 0x0003e40000100000 */
.L_x_573:
[----:B------:R-:W-:Y:S05]  /*19810*/  BSYNC.RECONVERGENT B0 ;  /* 0x0000000000007941 */ /* 0x000fea0003800200 */
.L_x_572:
        /* <DEDUP_REMOVED lines=8> */
.L_x_575:
[----:B------:R-:W-:Y:S05]  /*198a0*/  BSYNC.RECONVERGENT B0 ;  /* 0x0000000000007941 */ /* 0x000fea0003800200 */
.L_x_574:
[----:B------:R-:W-:Y:S01]  /*198b0*/  LOP3.LUT P1, RZ, R42, 0x2, RZ, 0xc0, !PT ;  /* 0x000000022aff7812 */ /* 0x000fe2000782c0ff */
[----:B------:R-:W-:Y:S01]  /*198c0*/  BSSY.RECONVERGENT B0, `(.L_x_576) ;  /* 0x0000006000007945 */ /* 0x000fe20003800200 */
[----:B------:R-:W-:-:S11]  /*198d0*/  LOP3.LUT P0, RZ, R22, 0x20, RZ, 0xc0, !PT ;  /* 0x0000002016ff7812 */ /* 0x000fd6000780c0ff */
[----:B------:R-:W-:Y:S05]  /*198e0*/  @!P1 BRA `(.L_x_577) ;  /* 0x00000000000c9947 */ /* 0x000fea0003800000 */
[----:B-1234-:R-:W2:Y:S02]  /*198f0*/  LDL.U8 R48, [R1+0x2] ;  /* 0x0000020001307983 */ /* 0x01eea40000100000 */
[----:B--2---:R-:W-:-:S05]  /*19900*/  LOP3.LUT R48, R48, 0x8, RZ, 0xfc, !PT ;  /* 0x0000000830307812 */ /* 0x004fca00078efcff */
[----:B------:R1:W-:Y:S02]  /*19910*/  STL.U8 [R1+0x2], R48 ;  /* 0x0000023001007387 */ /* 0x0003e40000100000 */
.L_x_577:
[----:B------:R-:W-:Y:S05]  /*19920*/  BSYNC.RECONVERGENT B0 ;  /* 0x0000000000007941 */ /* 0x000fea0003800200 */
.L_x_576:
[----:B------:R-:W-:Y:S01]  /*19930*/  BSSY.RECONVERGENT B0, `(.L_x_578) ;  /* 0x0000006000007945 */ /* 0x000fe20003800200 */
[----:B------:R-:W-:-:S03]  /*19940*/  LOP3.LUT P1, RZ, R22, 0x10, RZ, 0xc0, !PT ;  /* 0x0000001016ff7812 */ /* 0x000fc6000782c0ff */
[----:B------:R-:W-:Y:S10]  /*19950*/  @P2 BRA `(.L_x_579) ;  /* 0x00000000000c2947 */ /* 0x000ff40003800000 */
[----:B-1234-:R-:W2:Y:S02]  /*19960*/  LDL.U8 R48, [R1+0x2] ;  /* 0x0000020001307983 */ /* 0x01eea40000100000 */
[----:B--2---:R-:W-:-:S05]  /*19970*/  LOP3.LUT R48, R48, 0x4, RZ, 0xfc, !PT ;  /* 0x0000000430307812 */ /* 0x004fca00078efcff */
[----:B------:R1:W-:Y:S02]  /*19980*/  STL.U8 [R1+0x2], R48 ;  /* 0x0000023001007387 */ /* 0x0003e40000100000 */
.L_x_579:
[----:B------:R-:W-:Y:S05]  /*19990*/  BSYNC.RECONVERGENT B0 ;  /* 0x0000000000007941 */ /* 0x000fea0003800200 */
.L_x_578:
[C---:B------:R-:W-:Y:S01]  /*199a0*/  LOP3.LUT P3, RZ, R22.reuse, 0x400, RZ, 0xc0, !PT ;  /* 0x0000040016ff7812 */ /* 0x040fe2000786c0ff */
[----:B------:R-:W-:Y:S01]  /*199b0*/  BSSY.RECONVERGENT B0, `(.L_x_580) ;  /* 0x0000006000007945 */ /* 0x000fe20003800200 */
[----:B------:R-:W-:-:S11]  /*199c0*/  LOP3.LUT P2, RZ, R22, 0x8, RZ, 0xc0, !PT ;  /* 0x0000000816ff7812 */ /* 0x000fd6000784c0ff */
[----:B------:R-:W-:Y:S05]  /*199d0*/  @!P3 BRA `(.L_x_581) ;  /* 0x00000000000cb947 */ /* 0x000fea0003800000 */
[----:B-1234-:R-:W2:Y:S02]  /*199e0*/  LDL.U8 R48, [R1+0x2] ;  /* 0x0000020001307983 */ /* 0x01eea40000100000 */
[----:B--2---:R-:W-:-:S05]  /*199f0*/  LOP3.LUT R48, R48, 0x2, RZ, 0xfc, !PT ;  /* 0x0000000230307812 */ /* 0x004fca00078efcff */
[----:B------:R1:W-:Y:S02]  /*19a00*/  STL.U8 [R1+0x2], R48 ;  /* 0x0000023001007387 */ /* 0x0003e40000100000 */
.L_x_581:
[----:B------:R-:W-:Y:S05]  /*19a10*/  BSYNC.RECONVERGENT B0 ;  /* 0x0000000000007941 */ /* 0x000fea0003800200 */
.L_x_580:
[C---:B------:R-:W-:Y:S01]  /*19a20*/  LOP3.LUT P4, RZ, R22.reuse, 0x200, RZ, 0xc0, !PT ;  /* 0x0000020016ff7812 */ /* 0x040fe2000788c0ff */
[----:B------:R-:W-:Y:S01]  /*19a30*/  BSSY.RECONVERGENT B0, `(.L_x_582) ;  /* 0x0000006000007945 */ /* 0x000fe20003800200 */
[----:B------:R-:W-:-:S11]  /*19a40*/  LOP3.LUT P3, RZ, R22, 0x4, RZ, 0xc0, !PT ;  /* 0x0000000416ff7812 */ /* 0x000fd6000786c0ff */
[----:B------:R-:W-:Y:S05]  /*19a50*/  @!P4 BRA `(.L_x_583) ;  /* 0x00000000000cc947 */ /* 0x000fea0003800000 */
[----:B-1234-:R-:W2:Y:S02]  /*19a60*/  LDL.U8 R48, [R1+0x2] ;  /* 0x0000020001307983 */ /* 0x01eea40000100000 */
[----:B--2---:R-:W-:-:S05]  /*19a70*/  LOP3.LUT R48, R48, 0x1, RZ, 0xfc, !PT ;  /* 0x0000000130307812 */ /* 0x004fca00078efcff */
[----:B------:R1:W-:Y:S02]  /*19a80*/  STL.U8 [R1+0x2], R48 ;  /* 0x0000023001007387 */ /* 0x0003e40000100000 */
.L_x_583:
[----:B------:R-:W-:Y:S05]  /*19a90*/  BSYNC.RECONVERGENT B0 ;  /* 0x0000000000007941 */ /* 0x000fea0003800200 */
.L_x_582:
        /* <DEDUP_REMOVED lines=8> */
.L_x_585:
[----:B------:R-:W-:Y:S05]  /*19b20*/  BSYNC.RECONVERGENT B0 ;  /* 0x0000000000007941 */ /* 0x000fea0003800200 */
.L_x_584:
[----:B------:R-:W-:Y:S01]  /*19b30*/  BSSY.RECONVERGENT B0, `(.L_x_586) ;  /* 0x0000006000007945 */ /* 0x000fe20003800200 */
[----:B------:R-:W-:-:S03]  /*19b40*/  ISETP.NE.U32.AND P5, PT, R21, 0x1, PT ;  /* 0x000000011500780c */ /* 0x000fc60003fa5070 */
[----:B------:R-:W-:Y:S10]  /*19b50*/  @!P6 BRA `(.L_x_587) ;  /* 0x00000000000ce947 */ /* 0x000ff40003800000 */
[----:B0-----:R-:W5:Y:S02]  /*19b60*/  LDL.U8 R22, [R1+0x3] ;  /* 0x0000030001167983 */ /* 0x001f640000100000 */
[----:B-----5:R-:W-:-:S05]  /*19b70*/  LOP3.LUT R22, R22, 0x40, RZ, 0xfc, !PT ;  /* 0x0000004016167812 */ /* 0x020fca00078efcff */
[----:B------:R0:W-:Y:S02]  /*19b80*/  STL.U8 [R1+0x3], R22 ;  /* 0x0000031601007387 */ /* 0x0001e40000100000 */
.L_x_587:
[----:B------:R-:W-:Y:S05]  /*19b90*/  BSYNC.RECONVERGENT B0 ;  /* 0x0000000000007941 */ /* 0x000fea0003800200 */
.L_x_586:
        /* <DEDUP_REMOVED lines=11> */
.L_x_589:
[----:B------:R-:W-:Y:S05]  /*19c50*/  BSYNC.RECONVERGENT B0 ;  /* 0x0000000000007941 */ /* 0x000fea0003800200 */
.L_x_588:
[----:B------:R-:W-:Y:S01]  /*19c60*/  BSSY.RECONVERGENT B0, `(.L_x_590) ;  /* 0x0000006000007945 */ /* 0x000fe20003800200 */
[----:B------:R-:W-:-:S03]  /*19c70*/  LOP3.LUT P6, RZ, R19, 0x200, RZ, 0xc0, !PT ;  /* 0x0000020013ff7812 */ /* 0x000fc600078cc0ff */
[----:B------:R-:W-:Y:S10]  /*19c80*/  @!P0 BRA `(.L_x_591) ;  /* 0x00000000000c8947 */ /* 0x000ff40003800000 */
[----:B0-----:R-:W5:Y:S02]  /*19c90*/  LDL.U8 R22, [R1+0x3] ;  /* 0x0000030001167983 */ /* 0x001f640000100000 */
[----:B-----5:R-:W-:-:S05]  /*19ca0*/  LOP3.LUT R22, R22, 0x10, RZ, 0xfc, !PT ;  /* 0x0000001016167812 */ /* 0x020fca00078efcff */
[----:B------:R0:W-:Y:S02]  /*19cb0*/  STL.U8 [R1+0x3], R22 ;  /* 0x0000031601007387 */ /* 0x0001e40000100000 */
.L_x_591:
[----:B------:R-:W-:Y:S05]  /*19cc0*/  BSYNC.RECONVERGENT B0 ;  /* 0x0000000000007941 */ /* 0x000fea0003800200 */
.L_x_590:
[----:B------:R-:W-:Y:S01]  /*19cd0*/  BSSY.RECONVERGENT B0, `(.L_x_592) ;  /* 0x0000006000007945 */ /* 0x000fe20003800200 */
[----:B------:R-:W-:-:S03]  /*19ce0*/  LOP3.LUT P0, RZ, R19, 0x100, RZ, 0xc0, !PT ;  /* 0x0000010013ff7812 */ /* 0x000fc6000780c0ff */
[----:B------:R-:W-:Y:S10]  /*19cf0*/  @!P1 BRA `(.L_x_593) ;  /* 0x00000000000c9947 */ /* 0x000ff40003800000 */
[----:B0-----:R-:W5:Y:S02]  /*19d00*/  LDL.U8 R22, [R1+0x3] ;  /* 0x0000030001167983 */ /* 0x001f640000100000 */
[----:B-----5:R-:W-:-:S05]  /*19d10*/  LOP3.LUT R22, R22, 0x8, RZ, 0xfc, !PT ;  /* 0x0000000816167812 */ /* 0x020fca00078efcff */
[----:B------:R0:W-:Y:S02]  /*19d20*/  STL.U8 [R1+0x3], R22 ;  /* 0x0000031601007387 */ /* 0x0001e40000100000 */
.L_x_593:
[----:B------:R-:W-:Y:S05]  /*19d30*/  BSYNC.RECONVERGENT B0 ;  /* 0x0000000000007941 */ /* 0x000fea0003800200 */
.L_x_592:
[----:B------:R-:W-:Y:S04]  /*19d40*/  BSSY.RECONVERGENT B0, `(.L_x_594) ;  /* 0x0000005000007945 */ /* 0x000fe80003800200 */
[----:B------:R-:W-:Y:S05]  /*19d50*/  @!P2 BRA `(.L_x_595) ;  /* 0x00000000000ca947 */ /* 0x000fea0003800000 */
[----:B0-----:R-:W5:Y:S02]  /*19d60*/  LDL.U8 R22, [R1+0x3] ;  /* 0x0000030001167983 */ /* 0x001f640000100000 */
[----:B-----5:R-:W-:-:S05]  /*19d70*/  LOP3.LUT R22, R22, 0x4, RZ, 0xfc, !PT ;  /* 0x0000000416167812 */ /* 0x020fca00078efcff */
[----:B------:R0:W-:Y:S02]  /*19d80*/  STL.U8 [R1+0x3], R22 ;  /* 0x0000031601007387 */ /* 0x0001e40000100000 */
.L_x_595:
[----:B------:R-:W-:Y:S05]  /*19d90*/  BSYNC.RECONVERGENT B0 ;  /* 0x0000000000007941 */ /* 0x000fea0003800200 */
.L_x_594:
[----:B------:R-:W-:Y:S04]  /*19da0*/  BSSY.RECONVERGENT B0, `(.L_x_596) ;  /* 0x0000005000007945 */ /* 0x000fe80003800200 */
[----:B------:R-:W-:Y:S05]  /*19db0*/  @!P3 BRA `(.L_x_597) ;  /* 0x00000000000cb947 */ /* 0x000fea0003800000 */
[----:B0-----:R-:W5:Y:S02]  /*19dc0*/  LDL.U8 R22, [R1+0x3] ;  /* 0x0000030001167983 */ /* 0x001f640000100000 */
[----:B-----5:R-:W-:-:S05]  /*19dd0*/  LOP3.LUT R22, R22, 0x2, RZ, 0xfc, !PT ;  /* 0x0000000216167812 */ /* 0x020fca00078efcff */
[----:B------:R0:W-:Y:S02]  /*19de0*/  STL.U8 [R1+0x3], R22 ;  /* 0x0000031601007387 */ /* 0x0001e40000100000 */
.L_x_597:
[----:B------:R-:W-:Y:S05]  /*19df0*/  BSYNC.RECONVERGENT B0 ;  /* 0x0000000000007941 */ /* 0x000fea0003800200 */
.L_x_596:
[----:B------:R-:W-:Y:S04]  /*19e00*/  BSSY.RECONVERGENT B0, `(.L_x_598) ;  /* 0x0000005000007945 */ /* 0x000fe80003800200 */
[----:B------:R-:W-:Y:S05]  /*19e10*/  @!P4 BRA `(.L_x_599) ;  /* 0x00000000000cc947 */ /* 0x000fea0003800000 */
[----:B0-----:R-:W5:Y:S02]  /*19e20*/  LDL.U8 R22, [R1+0x3] ;  /* 0x0000030001167983 */ /* 0x001f640000100000 */
[----:B-----5:R-:W-:-:S05]  /*19e30*/  LOP3.LUT R22, R22, 0x1, RZ, 0xfc, !PT ;  /* 0x0000000116167812 */ /* 0x020fca00078efcff */
[----:B------:R0:W-:Y:S02]  /*19e40*/  STL.U8 [R1+0x3], R22 ;  /* 0x0000031601007387 */ /* 0x0001e40000100000 */
.L_x_599:
[----:B------:R-:W-:Y:S05]  /*19e50*/  BSYNC.RECONVERGENT B0 ;  /* 0x0000000000007941 */ /* 0x000fea0003800200 */
.L_x_598:
[----:B------:R-:W-:Y:S04]  /*19e60*/  BSSY.RECONVERGENT B0, `(.L_x_600) ;  /* 0x0000005000007945 */ /* 0x000fe80003800200 */
[----:B------:R-:W-:Y:S05]  /*19e70*/  @P5 BRA `(.L_x_601) ;  /* 0x00000000000c5947 */ /* 0x000fea0003800000 */
[----:B0-----:R-:W5:Y:S02]  /*19e80*/  LDL.U8 R22, [R1+0x4] ;  /* 0x0000040001167983 */ /* 0x001f640000100000 */
[----:B-----5:R-:W-:-:S05]  /*19e90*/  LOP3.LUT R22, R22, 0x80, RZ, 0xfc, !PT ;  /* 0x0000008016167812 */ /* 0x020fca00078efcff */
[----:B------:R0:W-:Y:S02]  /*19ea0*/  STL.U8 [R1+0x4], R22 ;  /* 0x0000041601007387 */ /* 0x0001e40000100000 */
.L_x_601:
[----:B------:R-:W-:Y:S05]  /*19eb0*/  BSYNC.RECONVERGENT B0 ;  /* 0x0000000000007941 */ /* 0x000fea0003800200 */
.L_x_600:
[----:B------:R-:W-:Y:S01]  /*19ec0*/  LOP3.LUT P1, RZ, R19, 0x400, RZ, 0xc0, !PT ;  /* 0x0000040013ff7812 */ /* 0x000fe2000782c0ff */
[----:B------:R-:W-:-:S12]  /*19ed0*/  BSSY.RECONVERGENT B0, `(.L_x_602) ;  /* 0x0000005000007945 */ /* 0x000fd80003800200 */
[----:B------:R-:W-:Y:S05]  /*19ee0*/  @!P1 BRA `(.L_x_603) ;  /* 0x00000000000c9947 */ /* 0x000fea0003800000 */
[----:B0-----:R-:W5:Y:S02]  /*19ef0*/  LDL.U8 R22, [R1+0x4] ;  /* 0x0000040001167983 */ /* 0x001f640000100000 */
[----:B-----5:R-:W-:-:S05]  /*19f00*/  LOP3.LUT R22, R22, 0x40, RZ, 0xfc, !PT ;  /* 0x0000004016167812 */ /* 0x020fca00078efcff */
[----:B------:R0:W-:Y:S02]  /*19f10*/  STL.U8 [R1+0x4], R22 ;  /* 0x0000041601007387 */ /* 0x0001e40000100000 */
.L_x_603:
[----:B------:R-:W-:Y:S05]  /*19f20*/  BSYNC.RECONVERGENT B0 ;  /* 0x0000000000007941 */ /* 0x000fea0003800200 */
.L_x_602:
[----:B------:R-:W-:Y:S04]  /*19f30*/  BSSY.RECONVERGENT B0, `(.L_x_604) ;  /* 0x0000005000007945 */ /* 0x000fe80003800200 */
[----:B------:R-:W-:Y:S05]  /*19f40*/  @!P6 BRA `(.L_x_605) ;  /* 0x00000000000ce947 */ /* 0x000fea0003800000 */
[----:B0-----:R-:W5:Y:S02]  /*19f50*/  LDL.U8 R22, [R1+0x4] ;  /* 0x0000040001167983 */ /* 0x001f640000100000 */
[----:B-----5:R-:W-:-:S05]  /*19f60*/  LOP3.LUT R22, R22, 0x20, RZ, 0xfc, !PT ;  /* 0x0000002016167812 */ /* 0x020fca00078efcff */
[----:B------:R0:W-:Y:S02]  /*19f70*/  STL.U8 [R1+0x4], R22 ;  /* 0x0000041601007387 */ /* 0x0001e40000100000 */
.L_x_605:
[----:B------:R-:W-:Y:S05]  /*19f80*/  BSYNC.RECONVERGENT B0 ;  /* 0x0000000000007941 */ /* 0x000fea0003800200 */
.L_x_604:
[----:B------:R-:W-:Y:S04]  /*19f90*/  BSSY.RECONVERGENT B0, `(.L_x_606) ;  /* 0x0000005000007945 */ /* 0x000fe80003800200 */
[----:B------:R-:W-:Y:S05]  /*19fa0*/  @!P0 BRA `(.L_x_607) ;  /* 0x00000000000c8947 */ /* 0x000fea0003800000 */
[----:B0-----:R-:W5:Y:S02]  /*19fb0*/  LDL.U8 R22, [R1+0x4] ;  /* 0x0000040001167983 */ /* 0x001f640000100000 */
[----:B-----5:R-:W-:-:S05]  /*19fc0*/  LOP3.LUT R22, R22, 0x10, RZ, 0xfc, !PT ;  /* 0x0000001016167812 */ /* 0x020fca00078efcff */
[----:B------:R0:W-:Y:S02]  /*19fd0*/  STL.U8 [R1+0x4], R22 ;  /* 0x0000041601007387 */ /* 0x0001e40000100000 */
.L_x_607:
[----:B------:R-:W-:Y:S05]  /*19fe0*/  BSYNC.RECONVERGENT B0 ;  /* 0x0000000000007941 */ /* 0x000fea0003800200 */
.L_x_606:
        /* <DEDUP_REMOVED lines=25> */
.L_x_609:
[----:B------:R-:W-:Y:S05]  /*1a180*/  BSYNC.RECONVERGENT B0 ;  /* 0x0000000000007941 */ /* 0x000fea0003800200 */
.L_x_608:
        /* <DEDUP_REMOVED lines=8> */
.L_x_611:
[----:B------:R-:W-:Y:S05]  /*1a210*/  BSYNC.RECONVERGENT B0 ;  /* 0x0000000000007941 */ /* 0x000fea0003800200 */
.L_x_610:
        /* <DEDUP_REMOVED lines=8> */
.L_x_613:
[----:B------:R-:W-:Y:S05]  /*1a2a0*/  BSYNC.RECONVERGENT B0 ;  /* 0x0000000000007941 */ /* 0x000fea0003800200 */
.L_x_612:
        /* <DEDUP_REMOVED lines=8> */
.L_x_615:
[----:B------:R-:W-:Y:S05]  /*1a330*/  BSYNC.RECONVERGENT B0 ;  /* 0x0000000000007941 */ /* 0x000fea0003800200 */
.L_x_614:
[----:B------:R-:W-:Y:S01]  /*1a340*/  BSSY.RECONVERGENT B0, `(.L_x_616) ;  /* 0x0000006000007945 */ /* 0x000fe20003800200 */
[----:B------:R-:W-:-:S03]  /*1a350*/  LOP3.LUT P6, RZ, R20, 0x80, RZ, 0xc0, !PT ;  /* 0x0000008014ff7812 */ /* 0x000fc600078cc0ff */
[----:B------:R-:W-:Y:S10]  /*1a360*/  @!P2 BRA `(.L_x_617) ;  /* 0x00000000000ca947 */ /* 0x000ff40003800000 */
[----:B0123--:R-:W2:Y:S02]  /*1a370*/  LDL.U8 R52, [R1+0x5] ;  /* 0x0000050001347983 */ /* 0x00fea40000100000 */
[----:B--2---:R-:W-:-:S05]  /*1a380*/  LOP3.LUT R52, R52, 0x80, RZ, 0xfc, !PT ;  /* 0x0000008034347812 */ /* 0x004fca00078efcff */
[----:B------:R4:W-:Y:S02]  /*1a390*/  STL.U8 [R1+0x5], R52 ;  /* 0x0000053401007387 */ /* 0x0009e40000100000 */
.L_x_617:
[----:B------:R-:W-:Y:S05]  /*1a3a0*/  BSYNC.RECONVERGENT B0 ;  /* 0x0000000000007941 */ /* 0x000fea0003800200 */
.L_x_616:
[----:B------:R-:W-:Y:S01]  /*1a3b0*/  BSSY.RECONVERGENT B0, `(.L_x_618) ;  /* 0x0000006000007945 */ /* 0x000fe20003800200 */
[----:B------:R-:W-:-:S03]  /*1a3c0*/  LOP3.LUT P3, RZ, R20, 0x40, RZ, 0xc0, !PT ;  /* 0x0000004014ff7812 */ /* 0x000fc6000786c0ff */
[----:B------:R-:W-:Y:S10]  /*1a3d0*/  @!P1 BRA `(.L_x_619) ;  /* 0x00000000000c9947 */ /* 0x000ff40003800000 */
[----:B01234-:R-:W2:Y:S02]  /*1a3e0*/  LDL.U8 R52, [R1+0x5] ;  /* 0x0000050001347983 */ /* 0x01fea40000100000 */
[----:B--2---:R-:W-:-:S05]  /*1a3f0*/  LOP3.LUT R52, R52, 0x40, RZ, 0xfc, !PT ;  /* 0x0000004034347812 */ /* 0x004fca00078efcff */
[----:B------:R0:W-:Y:S02]  /*1a400*/  STL.U8 [R1+0x5], R52 ;  /* 0x0000053401007387 */ /* 0x0001e40000100000 */
.L_x_619:
[----:B------:R-:W-:Y:S05]  /*1a410*/  BSYNC.RECONVERGENT B0 ;  /* 0x0000000000007941 */ /* 0x000fea0003800200 */
.L_x_618:
[----:B------:R-:W-:Y:S01]  /*1a420*/  BSSY.RECONVERGENT B0, `(.L_x_620) ;  /* 0x0000006000007945 */ /* 0x000fe20003800200 */
[----:B------:R-:W-:-:S03]  /*1a430*/  LOP3.LUT P4, RZ, R20, 0x20, RZ, 0xc0, !PT ;  /* 0x0000002014ff7812 */ /* 0x000fc6000788c0ff */
[----:B------:R-:W-:Y:S10]  /*1a440*/  @!P0 BRA `(.L_x_621) ;  /* 0x00000000000c8947 */ /* 0x000ff40003800000 */
[----:B01234-:R-:W2:Y:S02]  /*1a450*/  LDL.U8 R52, [R1+0x5] ;  /* 0x0000050001347983 */ /* 0x01fea40000100000 */
[----:B--2---:R-:W-:-:S05]  /*1a460*/  LOP3.LUT R52, R52, 0x20, RZ, 0xfc, !PT ;  /* 0x0000002034347812 */ /* 0x004fca00078efcff */
[----:B------:R0:W-:Y:S02]  /*1a470*/  STL.U8 [R1+0x5], R52 ;  /* 0x0000053401007387 */ /* 0x0001e40000100000 */
.L_x_621:
[----:B------:R-:W-:Y:S05]  /*1a480*/  BSYNC.RECONVERGENT B0 ;  /* 0x0000000000007941 */ /* 0x000fea0003800200 */
.L_x_620:
[----:B------:R-:W-:Y:S01]  /*1a490*/  ISETP.NE.U32.AND P0, PT, R51, 0x1, PT ;  /* 0x000000013300780c */ /* 0x000fe20003f05070 */
[----:B------:R-:W-:Y:S01]  /*1a4a0*/  BSSY.RECONVERGENT B0, `(.L_x_622) ;  /* 0x0000006000007945 */ /* 0x000fe20003800200 */
[----:B------:R-:W-:-:S11]  /*1a4b0*/  LOP3.LUT P5, RZ, R20, 0x10, RZ, 0xc0, !PT ;  /* 0x0000001014ff7812 */ /* 0x000fd600078ac0ff */
[----:B------:R-:W-:Y:S05]  /*1a4c0*/  @P0 BRA `(.L_x_623) ;  /* 0x00000000000c0947 */ /* 0x000fea0003800000 */
[----:B01234-:R-:W2:Y:S02]  /*1a4d0*/  LDL.U8 R52, [R1+0x5] ;  /* 0x0000050001347983 */ /* 0x01fea40000100000 */
[----:B--2---:R-:W-:-:S05]  /*1a4e0*/  LOP3.LUT R52, R52, 0x10, RZ, 0xfc, !PT ;  /* 0x0000001034347812 */ /* 0x004fca00078efcff */
[----:B------:R0:W-:Y:S02]  /*1a4f0*/  STL.U8 [R1+0x5], R52 ;  /* 0x0000053401007387 */ /* 0x0001e40000100000 */
.L_x_623:
[----:B------:R-:W-:Y:S05]  /*1a500*/  BSYNC.RECONVERGENT B0 ;  /* 0x0000000000007941 */ /* 0x000fea0003800200 */
.L_x_622:
[C---:B------:R-:W-:Y:S01]  /*1a510*/  LOP3.LUT P0, RZ, R20.reuse, 0x400, RZ, 0xc0, !PT ;  /* 0x0000040014ff7812 */ /* 0x040fe2000780c0ff */
[----:B------:R-:W-:Y:S01]  /*1a520*/  BSSY.RECONVERGENT B0, `(.L_x_624) ;  /* 0x0000006000007945 */ /* 0x000fe20003800200 */
[----:B------:R-:W-:-:S11]  /*1a530*/  LOP3.LUT P1, RZ, R20, 0x8, RZ, 0xc0, !PT ;  /* 0x0000000814ff7812 */ /* 0x000fd6000782c0ff */
[----:B------:R-:W-:Y:S05]  /*1a540*/  @!P0 BRA `(.L_x_625) ;  /* 0x00000000000c8947 */ /* 0x000fea0003800000 */
[----:B01234-:R-:W2:Y:S02]  /*1a550*/  LDL.U8 R52, [R1+0x5] ;  /* 0x0000050001347983 */ /* 0x01fea40000100000 */
[----:B--2---:R-:W-:-:S05]  /*1a560*/  LOP3.LUT R52, R52, 0x8, RZ, 0xfc, !PT ;  /* 0x0000000834347812 */ /* 0x004fca00078efcff */
[----:B------:R0:W-:Y:S02]  /*1a570*/  STL.U8 [R1+0x5], R52 ;  /* 0x0000053401007387 */ /* 0x0001e40000100000 */
.L_x_625:
[----:B------:R-:W-:Y:S05]  /*1a580*/  BSYNC.RECONVERGENT B0 ;  /* 0x0000000000007941 */ /* 0x000fea0003800200 */
.L_x_624:
[C---:B------:R-:W-:Y:S01]  /*1a590*/  LOP3.LUT P2, RZ, R20.reuse, 0x200, RZ, 0xc0, !PT ;  /* 0x0000020014ff7812 */ /* 0x040fe2000784c0ff */
[----:B------:R-:W-:Y:S01]  /*1a5a0*/  BSSY.RECONVERGENT B0, `(.L_x_626) ;  /* 0x0000006000007945 */ /* 0x000fe20003800200 */
[----:B------:R-:W-:-:S11]  /*1a5b0*/  LOP3.LUT P0, RZ, R20, 0x4, RZ, 0xc0, !PT ;  /* 0x0000000414ff7812 */ /* 0x000fd6000780c0ff */
[----:B------:R-:W-:Y:S05]  /*1a5c0*/  @!P2 BRA `(.L_x_627) ;  /* 0x00000000000ca947 */ /* 0x000fea0003800000 */
[----:B01234-:R-:W2:Y:S02]  /*1a5d0*/  LDL.U8 R52, [R1+0x5] ;  /* 0x0000050001347983 */ /* 0x01fea40000100000 */
[----:B--2---:R-:W-:-:S05]  /*1a5e0*/  LOP3.LUT R52, R52, 0x4, RZ, 0xfc, !PT ;  /* 0x0000000434347812 */ /* 0x004fca00078efcff */
[----:B------:R0:W-:Y:S02]  /*1a5f0*/  STL.U8 [R1+0x5], R52 ;  /* 0x0000053401007387 */ /* 0x0001e40000100000 */
.L_x_627:
[----:B------:R-:W-:Y:S05]  /*1a600*/  BSYNC.RECONVERGENT B0 ;  /* 0x0000000000007941 */ /* 0x000fea0003800200 */
.L_x_626:
        /* <DEDUP_REMOVED lines=12> */
.L_x_629:
[----:B------:R-:W-:Y:S05]  /*1a6d0*/  BSYNC.RECONVERGENT B0 ;  /* 0x0000000000007941 */ /* 0x000fea0003800200 */
.L_x_628:
[----:B------:R-:W-:Y:S01]  /*1a6e0*/  BSSY.RECONVERGENT B0, `(.L_x_630) ;  /* 0x0000006000007945 */ /* 0x000fe20003800200 */
[----:B------:R-:W-:-:S03]  /*1a6f0*/  ISETP.NE.U32.AND P2, PT, R51, 0x1, PT ;  /* 0x000000013300780c */ /* 0x000fc60003f45070 */
[----:B------:R-:W-:Y:S10]  /*1a700*/  @!P6 BRA `(.L_x_631) ;  /* 0x00000000000ce947 */ /* 0x000ff40003800000 */
[----:B--2---:R-:W2:Y:S02]  /*1a710*/  LDL.U8 R20, [R1+0x5] ;  /* 0x0000050001147983 */ /* 0x004ea40000100000 */
[----:B--2---:R-:W-:-:S05]  /*1a720*/  LOP3.LUT R20, R20, 0x1, RZ, 0xfc, !PT ;  /* 0x0000000114147812 */ /* 0x004fca00078efcff */
[----:B------:R2:W-:Y:S02]  /*1a730*/  STL.U8 [R1+0x5], R20 ;  /* 0x0000051401007387 */ /* 0x0005e40000100000 */
.L_x_631:
[----:B------:R-:W-:Y:S05]  /*1a740*/  BSYNC.RECONVERGENT B0 ;  /* 0x0000000000007941 */ /* 0x000fea0003800200 */
.L_x_630:
        /* <DEDUP_REMOVED lines=8> */
.L_x_633:
[----:B------:R-:W-:Y:S05]  /*1a7d0*/  BSYNC.RECONVERGENT B0 ;  /* 0x0000000000007941 */ /* 0x000fea0003800200 */
.L_x_632:
        /* <DEDUP_REMOVED lines=8> */
.L_x_635:
[----:B------:R-:W-:Y:S05]  /*1a860*/  BSYNC.RECONVERGENT B0 ;  /* 0x0000000000007941 */ /* 0x000fea0003800200 */
.L_x_634:
        /* <DEDUP_REMOVED lines=8> */
.L_x_637:
[----:B------:R-:W-:Y:S05]  /*1a8f0*/  BSYNC.RECONVERGENT B0 ;  /* 0x0000000000007941 */ /* 0x000fea0003800200 */
.L_x_636:
[----:B------:R-:W-:Y:S01]  /*1a900*/  BSSY.RECONVERGENT B0, `(.L_x_638) ;  /* 0x0000006000007945 */ /* 0x000fe20003800200 */
[----:B------:R-:W-:-:S03]  /*1a910*/  LOP3.LUT P6, RZ, R49, 0x80, RZ, 0xc0, !PT ;  /* 0x0000008031ff7812 */ /* 0x000fc600078cc0ff */
[----:B------:R-:W-:Y:S10]  /*1a920*/  @!P1 BRA `(.L_x_639) ;  /* 0x00000000000c9947 */ /* 0x000ff40003800000 */
[----:B--2---:R-:W2:Y:S02]  /*1a930*/  LDL.U8 R20, [R1+0x6] ;  /* 0x0000060001147983 */ /* 0x004ea40000100000 */
[----:B--2---:R-:W-:-:S05]  /*1a940*/  LOP3.LUT R20, R20, 0x10, RZ, 0xfc, !PT ;  /* 0x0000001014147812 */ /* 0x004fca00078efcff */
[----:B------:R2:W-:Y:S02]  /*1a950*/  STL.U8 [R1+0x6], R20 ;  /* 0x0000061401007387 */ /* 0x0005e40000100000 */
.L_x_639:
[----:B------:R-:W-:Y:S05]  /*1a960*/  BSYNC.RECONVERGENT B0 ;  /* 0x0000000000007941 */ /* 0x000fea0003800200 */
.L_x_638:
        /* <DEDUP_REMOVED lines=8> */
.L_x_641:
[----:B------:R-:W-:Y:S05]  /*1a9f0*/  BSYNC.RECONVERGENT B0 ;  /* 0x0000000000007941 */ /* 0x000fea0003800200 */
.L_x_640:
[----:B------:R-:W-:Y:S01]  /*1aa00*/  LOP3.LUT P1, RZ, R42, 0x2, RZ, 0xc0, !PT ;  /* 0x000000022aff7812 */ /* 0x000fe2000782c0ff */
[----:B------:R-:W-:Y:S01]  /*1aa10*/  BSSY.RECONVERGENT B0, `(.L_x_642) ;  /* 0x0000006000007945 */ /* 0x000fe20003800200 */
[----:B------:R-:W-:-:S11]  /*1aa20*/  LOP3.LUT P0, RZ, R49, 0x20, RZ, 0xc0, !PT ;  /* 0x0000002031ff7812 */ /* 0x000fd6000780c0ff */
[----:B------:R-:W-:Y:S05]  /*1aa30*/  @!P1 BRA `(.L_x_643) ;  /* 0x00000000000c9947 */ /* 0x000fea0003800000 */
[----:B--2---:R-:W2:Y:S02]  /*1aa40*/  LDL.U8 R20, [R1+0x6] ;  /* 0x0000060001147983 */ /* 0x004ea40000100000 */
[----:B--2---:R-:W-:-:S05]  /*1aa50*/  LOP3.LUT R20, R20, 0x4, RZ, 0xfc, !PT ;  /* 0x0000000414147812 */ /* 0x004fca00078efcff */
[----:B------:R2:W-:Y:S02]  /*1aa60*/  STL.U8 [R1+0x6], R20 ;  /* 0x0000061401007387 */ /* 0x0005e40000100000 */
.L_x_643:
[----:B------:R-:W-:Y:S05]  /*1aa70*/  BSYNC.RECONVERGENT B0 ;  /* 0x0000000000007941 */ /* 0x000fea0003800200 */
.L_x_642:
[----:B------:R-:W-:Y:S01]  /*1aa80*/  BSSY.RECONVERGENT B0, `(.L_x_644) ;  /* 0x0000006000007945 */ /* 0x000fe20003800200 */
[----:B------:R-:W-:-:S03]  /*1aa90*/  LOP3.LUT P1, RZ, R49, 0x10, RZ, 0xc0, !PT ;  /* 0x0000001031ff7812 */ /* 0x000fc6000782c0ff */
[----:B------:R-:W-:Y:S10]  /*1aaa0*/  @P2 BRA `(.L_x_645) ;  /* 0x00000000000c2947 */ /* 0x000ff40003800000 */
[----:B--2---:R-:W2:Y:S02]  /*1aab0*/  LDL.U8 R20, [R1+0x6] ;  /* 0x0000060001147983 */ /* 0x004ea40000100000 */
[----:B--2---:R-:W-:-:S05]  /*1aac0*/  LOP3.LUT R20, R20, 0x2, RZ, 0xfc, !PT ;  /* 0x0000000214147812 */ /* 0x004fca00078efcff */
[----:B------:R2:W-:Y:S02]  /*1aad0*/  STL.U8 [R1+0x6], R20 ;  /* 0x0000061401007387 */ /* 0x0005e40000100000 */
.L_x_645:
[----:B------:R-:W-:Y:S05]  /*1aae0*/  BSYNC.RECONVERGENT B0 ;  /* 0x0000000000007941 */ /* 0x000fea0003800200 */
.L_x_644:
[C---:B------:R-:W-:Y:S01]  /*1aaf0*/  LOP3.LUT P3, RZ, R49.reuse, 0x400, RZ, 0xc0, !PT ;  /* 0x0000040031ff7812 */ /* 0x040fe2000786c0ff */
[----:B------:R-:W-:Y:S01]  /*1ab00*/  BSSY.RECONVERGENT B0, `(.L_x_646) ;  /* 0x0000006000007945 */ /* 0x000fe20003800200 */
[----:B------:R-:W-:-:S11]  /*1ab10*/  LOP3.LUT P2, RZ, R49, 0x8, RZ, 0xc0, !PT ;  /* 0x0000000831ff7812 */ /* 0x000fd6000784c0ff */
[----:B------:R-:W-:Y:S05]  /*1ab20*/  @!P3 BRA `(.L_x_647) ;  /* 0x00000000000cb947 */ /* 0x000fea0003800000 */
[----:B--2---:R-:W2:Y:S02]  /*1ab30*/  LDL.U8 R20, [R1+0x6] ;  /* 0x0000060001147983 */ /* 0x004ea40000100000 */
[----:B--2---:R-:W-:-:S05]  /*1ab40*/  LOP3.LUT R20, R20, 0x1, RZ, 0xfc, !PT ;  /* 0x0000000114147812 */ /* 0x004fca00078efcff */
[----:B------:R2:W-:Y:S02]  /*1ab50*/  STL.U8 [R1+0x6], R20 ;  /* 0x0000061401007387 */ /* 0x0005e40000100000 */
.L_x_647:
[----:B------:R-:W-:Y:S05]  /*1ab60*/  BSYNC.RECONVERGENT B0 ;  /* 0x0000000000007941 */ /* 0x000fea0003800200 */
.L_x_646:
[C---:B------:R-:W-:Y:S01]  /*1ab70*/  LOP3.LUT P4, RZ, R49.reuse, 0x200, RZ, 0xc0, !PT ;  /* 0x0000020031ff7812 */ /* 0x040fe2000788c0ff */
[----:B------:R-:W-:Y:S01]  /*1ab80*/  BSSY.RECONVERGENT B0, `(.L_x_648) ;  /* 0x0000006000007945 */ /* 0x000fe20003800200 */
[----:B------:R-:W-:-:S11]  /*1ab90*/  LOP3.LUT P3, RZ, R49, 0x4, RZ, 0xc0, !PT ;  /* 0x0000000431ff7812 */ /* 0x000fd6000786c0ff */
[----:B------:R-:W-:Y:S05]  /*1aba0*/  @!P4 BRA `(.L_x_649) ;  /* 0x00000000000cc947 */ /* 0x000fea0003800000 */
[----:B--2---:R-:W2:Y:S02]  /*1abb0*/  LDL.U8 R20, [R1+0x7] ;  /* 0x0000070001147983 */ /* 0x004ea40000100000 */
[----:B--2---:R-:W-:-:S05]  /*1abc0*/  LOP3.LUT R20, R20, 0x80, RZ, 0xfc, !PT ;  /* 0x0000008014147812 */ /* 0x004fca00078efcff */
[----:B------:R2:W-:Y:S02]  /*1abd0*/  STL.U8 [R1+0x7], R20 ;  /* 0x0000071401007387 */ /* 0x0005e40000100000 */
.L_x_649:
[----:B------:R-:W-:Y:S05]  /*1abe0*/  BSYNC.RECONVERGENT B0 ;  /* 0x0000000000007941 */ /* 0x000fea0003800200 */
.L_x_648:
        /* <DEDUP_REMOVED lines=8> */
.L_x_651:
[----:B------:R-:W-:Y:S05]  /*1ac70*/  BSYNC.RECONVERGENT B0 ;  /* 0x0000000000007941 */ /* 0x000fea0003800200 */
.L_x_650:
[----:B------:R-:W-:Y:S01]  /*1ac80*/  BSSY.RECONVERGENT B0, `(.L_x_652) ;  /* 0x0000006000007945 */ /* 0x000fe20003800200 */
[----:B------:R-:W-:-:S03]  /*1ac90*/  ISETP.NE.U32.AND P5, PT, R19, 0x1, PT ;  /* 0x000000011300780c */ /* 0x000fc60003fa5070 */
[----:B------:R-:W-:Y:S10]  /*1aca0*/  @!P6 BRA `(.L_x_653) ;  /* 0x00000000000ce947 */ /* 0x000ff40003800000 */
[----:B--2---:R-:W2:Y:S02]  /*1acb0*/  LDL.U8 R20, [R1+0x7] ;  /* 0x0000070001147983 */ /* 0x004ea40000100000 */
[----:B--2---:R-:W-:-:S05]  /*1acc0*/  LOP3.LUT R20, R20, 0x20, RZ, 0xfc, !PT ;  /* 0x0000002014147812 */ /* 0x004fca00078efcff */
[----:B------:R2:W-:Y:S02]  /*1acd0*/  STL.U8 [R1+0x7], R20 ;  /* 0x0000071401007387 */ /* 0x0005e40000100000 */
.L_x_653:
[----:B------:R-:W-:Y:S05]  /*1ace0*/  BSYNC.RECONVERGENT B0 ;  /* 0x0000000000007941 */ /* 0x000fea0003800200 */
.L_x_652:
        /* <DEDUP_REMOVED lines=11> */
.L_x_655:
[----:B------:R-:W-:Y:S05]  /*1ada0*/  BSYNC.RECONVERGENT B0 ;  /* 0x0000000000007941 */ /* 0x000fea0003800200 */
.L_x_654:
[----:B------:R-:W-:Y:S01]  /*1adb0*/  BSSY.RECONVERGENT B0, `(.L_x_656) ;  /* 0x0000006000007945 */ /* 0x000fe20003800200 */
[----:B------:R-:W-:-:S03]  /*1adc0*/  LOP3.LUT P6, RZ, R17, 0x200, RZ, 0xc0, !PT ;  /* 0x0000020011ff7812 */ /* 0x000fc600078cc0ff */
[----:B------:R-:W-:Y:S10]  /*1add0*/  @!P0 BRA `(.L_x_657) ;  /* 0x00000000000c8947 */ /* 0x000ff40003800000 */
[----:B--2---:R-:W2:Y:S02]  /*1ade0*/  LDL.U8 R20, [R1+0x7] ;  /* 0x0000070001147983 */ /* 0x004ea40000100000 */
[----:B--2---:R-:W-:-:S05]  /*1adf0*/  LOP3.LUT R20, R20, 0x8, RZ, 0xfc, !PT ;  /* 0x0000000814147812 */ /* 0x004fca00078efcff */
[----:B------:R2:W-:Y:S02]  /*1ae00*/  STL.U8 [R1+0x7], R20 ;  /* 0x0000071401007387 */ /* 0x0005e40000100000 */
.L_x_657:
[----:B------:R-:W-:Y:S05]  /*1ae10*/  BSYNC.RECONVERGENT B0 ;  /* 0x0000000000007941 */ /* 0x000fea0003800200 */
.L_x_656:
[----:B------:R-:W-:Y:S01]  /*1ae20*/  BSSY.RECONVERGENT B0, `(.L_x_658) ;  /* 0x0000006000007945 */ /* 0x000fe20003800200 */
[----:B------:R-:W-:-:S03]  /*1ae30*/  LOP3.LUT P0, RZ, R17, 0x100, RZ, 0xc0, !PT ;  /* 0x0000010011ff7812 */ /* 0x000fc6000780c0ff */
[----:B------:R-:W-:Y:S10]  /*1ae40*/  @!P1 BRA `(.L_x_659) ;  /* 0x00000000000c9947 */ /* 0x000ff40003800000 */
[----:B--2---:R-:W2:Y:S02]  /*1ae50*/  LDL.U8 R20, [R1+0x7] ;  /* 0x0000070001147983 */ /* 0x004ea40000100000 */
[----:B--2---:R-:W-:-:S05]  /*1ae60*/  LOP3.LUT R20, R20, 0x4, RZ, 0xfc, !PT ;  /* 0x0000000414147812 */ /* 0x004fca00078efcff */
[----:B------:R2:W-:Y:S02]  /*1ae70*/  STL.U8 [R1+0x7], R20 ;  /* 0x0000071401007387 */ /* 0x0005e40000100000 */
.L_x_659:
[----:B------:R-:W-:Y:S05]  /*1ae80*/  BSYNC.RECONVERGENT B0 ;  /* 0x0000000000007941 */ /* 0x000fea0003800200 */
.L_x_658:
[----:B------:R-:W-:Y:S04]  /*1ae90*/  BSSY.RECONVERGENT B0, `(.L_x_660) ;  /* 0x0000005000007945 */ /* 0x000fe80003800200 */
[----:B------:R-:W-:Y:S05]  /*1aea0*/  @!P2 BRA `(.L_x_661) ;  /* 0x00000000000ca947 */ /* 0x000fea0003800000 */
[----:B--2---:R-:W2:Y:S02]  /*1aeb0*/  LDL.U8 R20, [R1+0x7] ;  /* 0x0000070001147983 */ /* 0x004ea40000100000 */
[----:B--2---:R-:W-:-:S05]  /*1aec0*/  LOP3.LUT R20, R20, 0x2, RZ, 0xfc, !PT ;  /* 0x0000000214147812 */ /* 0x004fca00078efcff */
[----:B------:R2:W-:Y:S02]  /*1aed0*/  STL.U8 [R1+0x7], R20 ;  /* 0x0000071401007387 */ /* 0x0005e40000100000 */
.L_x_661:
[----:B------:R-:W-:Y:S05]  /*1aee0*/  BSYNC.RECONVERGENT B0 ;  /* 0x0000000000007941 */ /* 0x000fea0003800200 */
.L_x_660:
[----:B------:R-:W-:Y:S04]  /*1aef0*/  BSSY.RECONVERGENT B0, `(.L_x_662) ;  /* 0x0000005000007945 */ /* 0x000fe80003800200 */
[----:B------:R-:W-:Y:S05]  /*1af00*/  @!P3 BRA `(.L_x_663) ;  /* 0x00000000000cb947 */ /* 0x000fea0003800000 */
[----:B--2---:R-:W2:Y:S02]  /*1af10*/  LDL.U8 R20, [R1+0x7] ;  /* 0x0000070001147983 */ /* 0x004ea40000100000 */
[----:B--2---:R-:W-:-:S05]  /*1af20*/  LOP3.LUT R20, R20, 0x1, RZ, 0xfc, !PT ;  /* 0x0000000114147812 */ /* 0x004fca00078efcff */
[----:B------:R2:W-:Y:S02]  /*1af30*/  STL.U8 [R1+0x7], R20 ;  /* 0x0000071401007387 */ /* 0x0005e40000100000 */
.L_x_663:
[----:B------:R-:W-:Y:S05]  /*1af40*/  BSYNC.RECONVERGENT B0 ;  /* 0x0000000000007941 */ /* 0x000fea0003800200 */
.L_x_662:
[----:B------:R-:W-:Y:S04]  /*1af50*/  BSSY.RECONVERGENT B0, `(.L_x_664) ;  /* 0x0000005000007945 */ /* 0x000fe80003800200 */
[----:B------:R-:W-:Y:S05]  /*1af60*/  @!P4 BRA `(.L_x_665) ;  /* 0x00000000000cc947 */ /* 0x000fea0003800000 */
[----:B--2---:R-:W2:Y:S02]  /*1af70*/  LDL.U8 R20, [R1+0x8] ;  /* 0x0000080001147983 */ /* 0x004ea40000100000 */
[----:B--2---:R-:W-:-:S05]  /*1af80*/  LOP3.LUT R20, R20, 0x80, RZ, 0xfc, !PT ;  /* 0x0000008014147812 */ /* 0x004fca00078efcff */
[----:B------:R2:W-:Y:S02]  /*1af90*/  STL.U8 [R1+0x8], R20 ;  /* 0x0000081401007387 */ /* 0x0005e40000100000 */
.L_x_665:
[----:B------:R-:W-:Y:S05]  /*1afa0*/  BSYNC.RECONVERGENT B0 ;  /* 0x0000000000007941 */ /* 0x000fea0003800200 */
.L_x_664:
[----:B------:R-:W-:Y:S04]  /*1afb0*/  BSSY.RECONVERGENT B0, `(.L_x_666) ;  /* 0x0000005000007945 */ /* 0x000fe80003800200 */
[----:B------:R-:W-:Y:S05]  /*1afc0*/  @P5 BRA `(.L_x_667) ;  /* 0x00000000000c5947 */ /* 0x000fea0003800000 */
[----:B--2---:R-:W2:Y:S02]  /*1afd0*/  LDL.U8 R20, [R1+0x8] ;  /* 0x0000080001147983 */ /* 0x004ea40000100000 */
[----:B--2---:R-:W-:-:S05]  /*1afe0*/  LOP3.LUT R20, R20, 0x40, RZ, 0xfc, !PT ;  /* 0x0000004014147812 */ /* 0x004fca00078efcff */
[----:B------:R2:W-:Y:S02]  /*1aff0*/  STL.U8 [R1+0x8], R20 ;  /* 0x0000081401007387 */ /* 0x0005e40000100000 */
.L_x_667:
[----:B------:R-:W-:Y:S05]  /*1b000*/  BSYNC.RECONVERGENT B0 ;  /* 0x0000000000007941 */ /* 0x000fea0003800200 */
.L_x_666:
[----:B------:R-:W-:Y:S01]  /*1b010*/  LOP3.LUT P1, RZ, R17, 0x400, RZ, 0xc0, !PT ;  /* 0x0000040011ff7812 */ /* 0x000fe2000782c0ff */
[----:B------:R-:W-:-:S12]  /*1b020*/  BSSY.RECONVERGENT B0, `(.L_x_668) ;  /* 0x0000005000007945 */ /* 0x000fd80003800200 */
[----:B------:R-:W-:Y:S05]  /*1b030*/  @!P1 BRA `(.L_x_669) ;  /* 0x00000000000c9947 */ /* 0x000fea0003800000 */
[----:B--2---:R-:W2:Y:S02]  /*1b040*/  LDL.U8 R20, [R1+0x8] ;  /* 0x0000080001147983 */ /* 0x004ea40000100000 */
[----:B--2---:R-:W-:-:S05]  /*1b050*/  LOP3.LUT R20, R20, 0x20, RZ, 0xfc, !PT ;  /* 0x0000002014147812 */ /* 0x004fca00078efcff */
[----:B------:R2:W-:Y:S02]  /*1b060*/  STL.U8 [R1+0x8], R20 ;  /* 0x0000081401007387 */ /* 0x0005e40000100000 */
.L_x_669:
[----:B------:R-:W-:Y:S05]  /*1b070*/  BSYNC.RECONVERGENT B0 ;  /* 0x0000000000007941 */ /* 0x000fea0003800200 */
.L_x_668:
[----:B------:R-:W-:Y:S04]  /*1b080*/  BSSY.RECONVERGENT B0, `(.L_x_670) ;  /* 0x0000005000007945 */ /* 0x000fe80003800200 */
[----:B------:R-:W-:Y:S05]  /*1b090*/  @!P6 BRA `(.L_x_671) ;  /* 0x00000000000ce947 */ /* 0x000fea0003800000 */
[----:B--2---:R-:W2:Y:S02]  /*1b0a0*/  LDL.U8 R20, [R1+0x8] ;  /* 0x0000080001147983 */ /* 0x004ea40000100000 */
[----:B--2---:R-:W-:-:S05]  /*1b0b0*/  LOP3.LUT R20, R20, 0x10, RZ, 0xfc, !PT ;  /* 0x0000001014147812 */ /* 0x004fca00078efcff */
[----:B------:R2:W-:Y:S02]  /*1b0c0*/  STL.U8 [R1+0x8], R20 ;  /* 0x0000081401007387 */ /* 0x0005e40000100000 */
.L_x_671:
[----:B------:R-:W-:Y:S05]  /*1b0d0*/  BSYNC.RECONVERGENT B0 ;  /* 0x0000000000007941 */ /* 0x000fea0003800200 */
.L_x_670:
[----:B------:R-:W-:Y:S04]  /*1b0e0*/  BSSY.RECONVERGENT B0, `(.L_x_672) ;  /* 0x0000005000007945 */ /* 0x000fe80003800200 */
[----:B------:R-:W-:Y:S05]  /*1b0f0*/  @!P0 BRA `(.L_x_673) ;  /* 0x00000000000c8947 */ /* 0x000fea0003800000 */
[----:B--2---:R-:W2:Y:S02]  /*1b100*/  LDL.U8 R20, [R1+0x8] ;  /* 0x0000080001147983 */ /* 0x004ea40000100000 */
[----:B--2---:R-:W-:-:S05]  /*1b110*/  LOP3.LUT R20, R20, 0x8, RZ, 0xfc, !PT ;  /* 0x0000000814147812 */ /* 0x004fca00078efcff */
[----:B------:R2:W-:Y:S02]  /*1b120*/  STL.U8 [R1+0x8], R20 ;  /* 0x0000081401007387 */ /* 0x0005e40000100000 */
.L_x_673:
[----:B------:R-:W-:Y:S05]  /*1b130*/  BSYNC.RECONVERGENT B0 ;  /* 0x0000000000007941 */ /* 0x000fea0003800200 */
.L_x_672:
        /* <DEDUP_REMOVED lines=25> */
.L_x_675:
[----:B------:R-:W-:Y:S05]  /*1b2d0*/  BSYNC.RECONVERGENT B0 ;  /* 0x0000000000007941 */ /* 0x000fea0003800200 */
.L_x_674:
        /* <DEDUP_REMOVED lines=8> */
.L_x_677:
[----:B------:R-:W-:Y:S05]  /*1b360*/  BSYNC.RECONVERGENT B0 ;  /* 0x0000000000007941 */ /* 0x000fea0003800200 */
.L_x_676:
        /* <DEDUP_REMOVED lines=8> */
.L_x_679:
[----:B------:R-:W-:Y:S05]  /*1b3f0*/  BSYNC.RECONVERGENT B0 ;  /* 0x0000000000007941 */ /* 0x000fea0003800200 */
.L_x_678:
        /* <DEDUP_REMOVED lines=8> */
.L_x_681:
[----:B------:R-:W-:Y:S05]  /*1b480*/  BSYNC.RECONVERGENT B0 ;  /* 0x0000000000007941 */ /* 0x000fea0003800200 */
.L_x_680:
[----:B------:R-:W-:Y:S01]  /*1b490*/  BSSY.RECONVERGENT B0, `(.L_x_682) ;  /* 0x0000006000007945 */ /* 0x000fe20003800200 */
[----:B------:R-:W-:-:S03]  /*1b4a0*/  LOP3.LUT P6, RZ, R18, 0x80, RZ, 0xc0, !PT ;  /* 0x0000008012ff7812 */ /* 0x000fc600078cc0ff */
[----:B------:R-:W-:Y:S10]  /*1b4b0*/  @!P2 BRA `(.L_x_683) ;  /* 0x00000000000ca947 */ /* 0x000ff40003800000 */
[----:B0123--:R-:W2:Y:S02]  /*1b4c0*/  LDL.U8 R52, [R1+0x9] ;  /* 0x0000090001347983 */ /* 0x00fea40000100000 */
[----:B--2---:R-:W-:-:S05]  /*1b4d0*/  LOP3.LUT R52, R52, 0x40, RZ, 0xfc, !PT ;  /* 0x0000004034347812 */ /* 0x004fca00078efcff */
[----:B------:R4:W-:Y:S02]  /*1b4e0*/  STL.U8 [R1+0x9], R52 ;  /* 0x0000093401007387 */ /* 0x0009e40000100000 */
.L_x_683:
[----:B------:R-:W-:Y:S05]  /*1b4f0*/  BSYNC.RECONVERGENT B0 ;  /* 0x0000000000007941 */ /* 0x000fea0003800200 */
.L_x_682:
[----:B------:R-:W-:Y:S01]  /*1b500*/  BSSY.RECONVERGENT B0, `(.L_x_684) ;  /* 0x0000006000007945 */ /* 0x000fe20003800200 */
[----:B------:R-:W-:-:S03]  /*1b510*/  LOP3.LUT P3, RZ, R18, 0x40, RZ, 0xc0, !PT ;  /* 0x0000004012ff7812 */ /* 0x000fc6000786c0ff */
[----:B------:R-:W-:Y:S10]  /*1b520*/  @!P1 BRA `(.L_x_685) ;  /* 0x00000000000c9947 */ /* 0x000ff40003800000 */
[----:B01234-:R-:W2:Y:S02]  /*1b530*/  LDL.U8 R52, [R1+0x9] ;  /* 0x0000090001347983 */ /* 0x01fea40000100000 */
[----:B--2---:R-:W-:-:S05]  /*1b540*/  LOP3.LUT R52, R52, 0x20, RZ, 0xfc, !PT ;  /* 0x0000002034347812 */ /* 0x004fca00078efcff */
[----:B------:R0:W-:Y:S02]  /*1b550*/  STL.U8 [R1+0x9], R52 ;  /* 0x0000093401007387 */ /* 0x0001e40000100000 */
.L_x_685:
[----:B------:R-:W-:Y:S05]  /*1b560*/  BSYNC.RECONVERGENT B0 ;  /* 0x0000000000007941 */ /* 0x000fea0003800200 */
.L_x_684:
[----:B------:R-:W-:Y:S01]  /*1b570*/  BSSY.RECONVERGENT B0, `(.L_x_686) ;  /* 0x0000006000007945 */ /* 0x000fe20003800200 */
[----:B------:R-:W-:-:S03]  /*1b580*/  LOP3.LUT P4, RZ, R18, 0x20, RZ, 0xc0, !PT ;  /* 0x0000002012ff7812 */ /* 0x000fc6000788c0ff */
[----:B------:R-:W-:Y:S10]  /*1b590*/  @!P0 BRA `(.L_x_687) ;  /* 0x00000000000c8947 */ /* 0x000ff40003800000 */
[----:B01234-:R-:W2:Y:S02]  /*1b5a0*/  LDL.U8 R52, [R1+0x9] ;  /* 0x0000090001347983 */ /* 0x01fea40000100000 */
[----:B--2---:R-:W-:-:S05]  /*1b5b0*/  LOP3.LUT R52, R52, 0x10, RZ, 0xfc, !PT ;  /* 0x0000001034347812 */ /* 0x004fca00078efcff */
[----:B------:R0:W-:Y:S02]  /*1b5c0*/  STL.U8 [R1+0x9], R52 ;  /* 0x0000093401007387 */ /* 0x0001e40000100000 */
.L_x_687:
[----:B------:R-:W-:Y:S05]  /*1b5d0*/  BSYNC.RECONVERGENT B0 ;  /* 0x0000000000007941 */ /* 0x000fea0003800200 */
.L_x_686:
[----:B------:R-:W-:Y:S01]  /*1b5e0*/  ISETP.NE.U32.AND P0, PT, R51, 0x1, PT ;  /* 0x000000013300780c */ /* 0x000fe20003f05070 */
[----:B------:R-:W-:Y:S01]  /*1b5f0*/  BSSY.RECONVERGENT B0, `(.L_x_688) ;  /* 0x0000006000007945 */ /* 0x000fe20003800200 */
[----:B------:R-:W-:-:S11]  /*1b600*/  LOP3.LUT P5, RZ, R18, 0x10, RZ, 0xc0, !PT ;  /* 0x0000001012ff7812 */ /* 0x000fd600078ac0ff */
[----:B------:R-:W-:Y:S05]  /*1b610*/  @P0 BRA `(.L_x_689) ;  /* 0x00000000000c0947 */ /* 0x000fea0003800000 */
[----:B01234-:R-:W2:Y:S02]  /*1b620*/  LDL.U8 R52, [R1+0x9] ;  /* 0x0000090001347983 */ /* 0x01fea40000100000 */
[----:B--2---:R-:W-:-:S05]  /*1b630*/  LOP3.LUT R52, R52, 0x8, RZ, 0xfc, !PT ;  /* 0x0000000834347812 */ /* 0x004fca00078efcff */
[----:B------:R0:W-:Y:S02]  /*1b640*/  STL.U8 [R1+0x9], R52 ;  /* 0x0000093401007387 */ /* 0x0001e40000100000 */
.L_x_689:
[----:B------:R-:W-:Y:S05]  /*1b650*/  BSYNC.RECONVERGENT B0 ;  /* 0x0000000000007941 */ /* 0x000fea0003800200 */
.L_x_688:
[C---:B------:R-:W-:Y:S01]  /*1b660*/  LOP3.LUT P0, RZ, R18.reuse, 0x400, RZ, 0xc0, !PT ;  /* 0x0000040012ff7812 */ /* 0x040fe2000780c0ff */
[----:B------:R-:W-:Y:S01]  /*1b670*/  BSSY.RECONVERGENT B0, `(.L_x_690) ;  /* 0x0000006000007945 */ /* 0x000fe20003800200 */
[----:B------:R-:W-:-:S11]  /*1b680*/  LOP3.LUT P1, RZ, R18, 0x8, RZ, 0xc0, !PT ;  /* 0x0000000812ff7812 */ /* 0x000fd6000782c0ff */
[----:B------:R-:W-:Y:S05]  /*1b690*/  @!P0 BRA `(.L_x_691) ;  /* 0x00000000000c8947 */ /* 0x000fea0003800000 */
[----:B01234-:R-:W2:Y:S02]  /*1b6a0*/  LDL.U8 R52, [R1+0x9] ;  /* 0x0000090001347983 */ /* 0x01fea40000100000 */
[----:B--2---:R-:W-:-:S05]  /*1b6b0*/  LOP3.LUT R52, R52, 0x4, RZ, 0xfc, !PT ;  /* 0x0000000434347812 */ /* 0x004fca00078efcff */
[----:B------:R0:W-:Y:S02]  /*1b6c0*/  STL.U8 [R1+0x9], R52 ;  /* 0x0000093401007387 */ /* 0x0001e40000100000 */
.L_x_691:
[----:B------:R-:W-:Y:S05]  /*1b6d0*/  BSYNC.RECONVERGENT B0 ;  /* 0x0000000000007941 */ /* 0x000fea0003800200 */
.L_x_690:
[C---:B------:R-:W-:Y:S01]  /*1b6e0*/  LOP3.LUT P2, RZ, R18.reuse, 0x200, RZ, 0xc0, !PT ;  /* 0x0000020012ff7812 */ /* 0x040fe2000784c0ff */
[----:B------:R-:W-:Y:S01]  /*1b6f0*/  BSSY.RECONVERGENT B0, `(.L_x_692) ;  /* 0x0000006000007945 */ /* 0x000fe20003800200 */
[----:B------:R-:W-:-:S11]  /*1b700*/  LOP3.LUT P0, RZ, R18, 0x4, RZ, 0xc0, !PT ;  /* 0x0000000412ff7812 */ /* 0x000fd6000780c0ff */
[----:B------:R-:W-:Y:S05]  /*1b710*/  @!P2 BRA `(.L_x_693) ;  /* 0x00000000000ca947 */ /* 0x000fea0003800000 */
[----:B01234-:R-:W2:Y:S02]  /*1b720*/  LDL.U8 R52, [R1+0x9] ;  /* 0x0000090001347983 */ /* 0x01fea40000100000 */
[----:B--2---:R-:W-:-:S05]  /*1b730*/  LOP3.LUT R52, R52, 0x2, RZ, 0xfc, !PT ;  /* 0x0000000234347812 */ /* 0x004fca00078efcff */
[----:B------:R0:W-:Y:S02]  /*1b740*/  STL.U8 [R1+0x9], R52 ;  /* 0x0000093401007387 */ /* 0x0001e40000100000 */
.L_x_693:
[----:B------:R-:W-:Y:S05]  /*1b750*/  BSYNC.RECONVERGENT B0 ;  /* 0x0000000000007941 */ /* 0x000fea0003800200 */
.L_x_692:
        /* <DEDUP_REMOVED lines=12> */
.L_x_695:
[----:B------:R-:W-:Y:S05]  /*1b820*/  BSYNC.RECONVERGENT B0 ;  /* 0x0000000000007941 */ /* 0x000fea0003800200 */
.L_x_694:
[----:B------:R-:W-:Y:S01]  /*1b830*/  BSSY.RECONVERGENT B0, `(.L_x_696) ;  /* 0x0000006000007945 */ /* 0x000fe20003800200 */
[----:B------:R-:W-:-:S03]  /*1b840*/  ISETP.NE.U32.AND P2, PT, R51, 0x1, PT ;  /* 0x000000013300780c */ /* 0x000fc60003f45070 */
[----:B------:R-:W-:Y:S10]  /*1b850*/  @!P6 BRA `(.L_x_697) ;  /* 0x00000000000ce947 */ /* 0x000ff40003800000 */
[----:B--2---:R-:W2:Y:S02]  /*1b860*/  LDL.U8 R18, [R1+0xa] ;  /* 0x00000a0001127983 */ /* 0x004ea40000100000 */
[----:B--2---:R-:W-:-:S05]  /*1b870*/  LOP3.LUT R18, R18, 0x80, RZ, 0xfc, !PT ;  /* 0x0000008012127812 */ /* 0x004fca00078efcff */
[----:B------:R2:W-:Y:S02]  /*1b880*/  STL.U8 [R1+0xa], R18 ;  /* 0x00000a1201007387 */ /* 0x0005e40000100000 */
.L_x_697:
[----:B------:R-:W-:Y:S05]  /*1b890*/  BSYNC.RECONVERGENT B0 ;  /* 0x0000000000007941 */ /* 0x000fea0003800200 */
.L_x_696:
        /* <DEDUP_REMOVED lines=8> */
.L_x_699:
[----:B------:R-:W-:Y:S05]  /*1b920*/  BSYNC.RECONVERGENT B0 ;  /* 0x0000000000007941 */ /* 0x000fea0003800200 */
.L_x_698:
        /* <DEDUP_REMOVED lines=8> */
.L_x_701:
[----:B------:R-:W-:Y:S05]  /*1b9b0*/  BSYNC.RECONVERGENT B0 ;  /* 0x0000000000007941 */ /* 0x000fea0003800200 */
.L_x_700:
        /* <DEDUP_REMOVED lines=8> */
.L_x_703:
[----:B------:R-:W-:Y:S05]  /*1ba40*/  BSYNC.RECONVERGENT B0 ;  /* 0x0000000000007941 */ /* 0x000fea0003800200 */
.L_x_702:
[----:B------:R-:W-:Y:S01]  /*1ba50*/  BSSY.RECONVERGENT B0, `(.L_x_704) ;  /* 0x0000006000007945 */ /* 0x000fe20003800200 */
[----:B------:R-:W-:-:S03]  /*1ba60*/  LOP3.LUT P6, RZ, R47, 0x80, RZ, 0xc0, !PT ;  /* 0x000000802fff7812 */ /* 0x000fc600078cc0ff */
[----:B------:R-:W-:Y:S10]  /*1ba70*/  @!P1 BRA `(.L_x_705) ;  /* 0x00000000000c9947 */ /* 0x000ff40003800000 */
[----:B--2---:R-:W2:Y:S02]  /*1ba80*/  LDL.U8 R18, [R1+0xa] ;  /* 0x00000a0001127983 */ /* 0x004ea40000100000 */
[----:B--2---:R-:W-:-:S05]  /*1ba90*/  LOP3.LUT R18, R18, 0x8, RZ, 0xfc, !PT ;  /* 0x0000000812127812 */ /* 0x004fca00078efcff */
[----:B------:R2:W-:Y:S02]  /*1baa0*/  STL.U8 [R1+0xa], R18 ;  /* 0x00000a1201007387 */ /* 0x0005e40000100000 */
.L_x_705:
[----:B------:R-:W-:Y:S05]  /*1bab0*/  BSYNC.RECONVERGENT B0 ;  /* 0x0000000000007941 */ /* 0x000fea0003800200 */
.L_x_704:
        /* <DEDUP_REMOVED lines=8> */
.L_x_707:
[----:B------:R-:W-:Y:S05]  /*1bb40*/  BSYNC.RECONVERGENT B0 ;  /* 0x0000000000007941 */ /* 0x000fea0003800200 */
.L_x_706:
[----:B------:R-:W-:Y:S01]  /*1bb50*/  LOP3.LUT P1, RZ, R42, 0x2, RZ, 0xc0, !PT ;  /* 0x000000022aff7812 */ /* 0x000fe2000782c0ff */
[----:B------:R-:W-:Y:S01]  /*1bb60*/  BSSY.RECONVERGENT B0, `(.L_x_708) ;  /* 0x0000006000007945 */ /* 0x000fe20003800200 */
[----:B------:R-:W-:-:S11]  /*1bb70*/  LOP3.LUT P0, RZ, R47, 0x20, RZ, 0xc0, !PT ;  /* 0x000000202fff7812 */ /* 0x000fd6000780c0ff */
[----:B------:R-:W-:Y:S05]  /*1bb80*/  @!P1 BRA `(.L_x_709) ;  /* 0x00000000000c9947 */ /* 0x000fea0003800000 */
[----:B--2---:R-:W2:Y:S02]  /*1bb90*/  LDL.U8 R18, [R1+0xa] ;  /* 0x00000a0001127983 */ /* 0x004ea40000100000 */
[----:B--2---:R-:W-:-:S05]  /*1bba0*/  LOP3.LUT R18, R18, 0x2, RZ, 0xfc, !PT ;  /* 0x0000000212127812 */ /* 0x004fca00078efcff */
[----:B------:R2:W-:Y:S02]  /*1bbb0*/  STL.U8 [R1+0xa], R18 ;  /* 0x00000a1201007387 */ /* 0x0005e40000100000 */
.L_x_709:
[----:B------:R-:W-:Y:S05]  /*1bbc0*/  BSYNC.RECONVERGENT B0 ;  /* 0x0000000000007941 */ /* 0x000fea0003800200 */
.L_x_708:
[----:B------:R-:W-:Y:S01]  /*1bbd0*/  BSSY.RECONVERGENT B0, `(.L_x_710) ;  /* 0x0000006000007945 */ /* 0x000fe20003800200 */
[----:B------:R-:W-:-:S03]  /*1bbe0*/  LOP3.LUT P1, RZ, R47, 0x10, RZ, 0xc0, !PT ;  /* 0x000000102fff7812 */ /* 0x000fc6000782c0ff */
[----:B------:R-:W-:Y:S10]  /*1bbf0*/  @P2 BRA `(.L_x_711) ;  /* 0x00000000000c2947 */ /* 0x000ff40003800000 */
[----:B--2---:R-:W2:Y:S02]  /*1bc00*/  LDL.U8 R18, [R1+0xa] ;  /* 0x00000a0001127983 */ /* 0x004ea40000100000 */
[----:B--2---:R-:W-:-:S05]  /*1bc10*/  LOP3.LUT R18, R18, 0x1, RZ, 0xfc, !PT ;  /* 0x0000000112127812 */ /* 0x004fca00078efcff */
[----:B------:R2:W-:Y:S02]  /*1bc20*/  STL.U8 [R1+0xa], R18 ;  /* 0x00000a1201007387 */ /* 0x0005e40000100000 */
.L_x_711:
[----:B------:R-:W-:Y:S05]  /*1bc30*/  BSYNC.RECONVERGENT B0 ;  /* 0x0000000000007941 */ /* 0x000fea0003800200 */
.L_x_710:
[C---:B------:R-:W-:Y:S01]  /*1bc40*/  LOP3.LUT P3, RZ, R47.reuse, 0x400, RZ, 0xc0, !PT ;  /* 0x000004002fff7812 */ /* 0x040fe2000786c0ff */
[----:B------:R-:W-:Y:S01]  /*1bc50*/  BSSY.RECONVERGENT B0, `(.L_x_712) ;  /* 0x0000006000007945 */ /* 0x000fe20003800200 */
[----:B------:R-:W-:-:S11]  /*1bc60*/  LOP3.LUT P2, RZ, R47, 0x8, RZ, 0xc0, !PT ;  /* 0x000000082fff7812 */ /* 0x000fd6000784c0ff */
[----:B------:R-:W-:Y:S05]  /*1bc70*/  @!P3 BRA `(.L_x_713) ;  /* 0x00000000000cb947 */ /* 0x000fea0003800000 */
[----:B--2---:R-:W2:Y:S02]  /*1bc80*/  LDL.U8 R18, [R1+0xb] ;  /* 0x00000b0001127983 */ /* 0x004ea40000100000 */
[----:B--2---:R-:W-:-:S05]  /*1bc90*/  LOP3.LUT R18, R18, 0x80, RZ, 0xfc, !PT ;  /* 0x0000008012127812 */ /* 0x004fca00078efcff */
[----:B------:R2:W-:Y:S02]  /*1bca0*/  STL.U8 [R1+0xb], R18 ;  /* 0x00000b1201007387 */ /* 0x0005e40000100000 */
.L_x_713:
[----:B------:R-:W-:Y:S05]  /*1bcb0*/  BSYNC.RECONVERGENT B0 ;  /* 0x0000000000007941 */ /* 0x000fea0003800200 */
.L_x_712:
[C---:B------:R-:W-:Y:S01]  /*1bcc0*/  LOP3.LUT P4, RZ, R47.reuse, 0x200, RZ, 0xc0, !PT ;  /* 0x000002002fff7812 */ /* 0x040fe2000788c0ff */
[----:B------:R-:W-:Y:S01]  /*1bcd0*/  BSSY.RECONVERGENT B0, `(.L_x_714) ;  /* 0x0000006000007945 */ /* 0x000fe20003800200 */
[----:B------:R-:W-:-:S11]  /*1bce0*/  LOP3.LUT P3, RZ, R47, 0x4, RZ, 0xc0, !PT ;  /* 0x000000042fff7812 */ /* 0x000fd6000786c0ff */
[----:B------:R-:W-:Y:S05]  /*1bcf0*/  @!P4 BRA `(.L_x_715) ;  /* 0x00000000000cc947 */ /* 0x000fea0003800000 */
[----:B--2---:R-:W2:Y:S02]  /*1bd00*/  LDL.U8 R18, [R1+0xb] ;  /* 0x00000b0001127983 */ /* 0x004ea40000100000 */
[----:B--2---:R-:W-:-:S05]  /*1bd10*/  LOP3.LUT R18, R18, 0x40, RZ, 0xfc, !PT ;  /* 0x0000004012127812 */ /* 0x004fca00078efcff */
[----:B------:R2:W-:Y:S02]  /*1bd20*/  STL.U8 [R1+0xb], R18 ;  /* 0x00000b1201007387 */ /* 0x0005e40000100000 */
.L_x_715:
[----:B------:R-:W-:Y:S05]  /*1bd30*/  BSYNC.RECONVERGENT B0 ;  /* 0x0000000000007941 */ /* 0x000fea0003800200 */
.L_x_714:
        /* <DEDUP_REMOVED lines=8> */
.L_x_717:
[----:B------:R-:W-:Y:S05]  /*1bdc0*/  BSYNC.RECONVERGENT B0 ;  /* 0x0000000000007941 */ /* 0x000fea0003800200 */
.L_x_716:
[----:B------:R-:W-:Y:S01]  /*1bdd0*/  BSSY.RECONVERGENT B0, `(.L_x_718) ;  /* 0x0000006000007945 */ /* 0x000fe20003800200 */
[----:B------:R-:W-:-:S03]  /*1bde0*/  ISETP.NE.U32.AND P5, PT, R17, 0x1, PT ;  /* 0x000000011100780c */ /* 0x000fc60003fa5070 */
[----:B------:R-:W-:Y:S10]  /*1bdf0*/  @!P6 BRA `(.L_x_719) ;  /* 0x00000000000ce947 */ /* 0x000ff40003800000 */
[----:B--2---:R-:W2:Y:S02]  /*1be00*/  LDL.U8 R18, [R1+0xb] ;  /* 0x00000b0001127983 */ /* 0x004ea40000100000 */
[----:B--2---:R-:W-:-:S05]  /*1be10*/  LOP3.LUT R18, R18, 0x10, RZ, 0xfc, !PT ;  /* 0x0000001012127812 */ /* 0x004fca00078efcff */
[----:B------:R2:W-:Y:S02]  /*1be20*/  STL.U8 [R1+0xb], R18 ;  /* 0x00000b1201007387 */ /* 0x0005e40000100000 */
.L_x_719:
[----:B------:R-:W-:Y:S05]  /*1be30*/  BSYNC.RECONVERGENT B0 ;  /* 0x0000000000007941 */ /* 0x000fea0003800200 */
.L_x_718:
        /* <DEDUP_REMOVED lines=11> */
.L_x_721:
[----:B------:R-:W-:Y:S05]  /*1bef0*/  BSYNC.RECONVERGENT B0 ;  /* 0x0000000000007941 */ /* 0x000fea0003800200 */
.L_x_720:
[----:B------:R-:W-:Y:S01]  /*1bf00*/  BSSY.RECONVERGENT B0, `(.L_x_722) ;  /* 0x0000006000007945 */ /* 0x000fe20003800200 */
[----:B------:R-:W-:-:S03]  /*1bf10*/  LOP3.LUT P6, RZ, R6, 0x200, RZ, 0xc0, !PT ;  /* 0x0000020006ff7812 */ /* 0x000fc600078cc0ff */
[----:B------:R-:W-:Y:S10]  /*1bf20*/  @!P0 BRA `(.L_x_723) ;  /* 0x00000000000c8947 */ /* 0x000ff40003800000 */
[----:B--2---:R-:W2:Y:S02]  /*1bf30*/  LDL.U8 R18, [R1+0xb] ;  /* 0x00000b0001127983 */ /* 0x004ea40000100000 */
[----:B--2---:R-:W-:-:S05]  /*1bf40*/  LOP3.LUT R18, R18, 0x4, RZ, 0xfc, !PT ;  /* 0x0000000412127812 */ /* 0x004fca00078efcff */
[----:B------:R2:W-:Y:S02]  /*1bf50*/  STL.U8 [R1+0xb], R18 ;  /* 0x00000b1201007387 */ /* 0x0005e40000100000 */
.L_x_723:
[----:B------:R-:W-:Y:S05]  /*1bf60*/  BSYNC.RECONVERGENT B0 ;  /* 0x0000000000007941 */ /* 0x000fea0003800200 */
.L_x_722:
[----:B------:R-:W-:Y:S01]  /*1bf70*/  BSSY.RECONVERGENT B0, `(.L_x_724) ;  /* 0x0000006000007945 */ /* 0x000fe20003800200 */
[----:B------:R-:W-:-:S03]  /*1bf80*/  LOP3.LUT P0, RZ, R6, 0x100, RZ, 0xc0, !PT ;  /* 0x0000010006ff7812 */ /* 0x000fc6000780c0ff */
[----:B------:R-:W-:Y:S10]  /*1bf90*/  @!P1 BRA `(.L_x_725) ;  /* 0x00000000000c9947 */ /* 0x000ff40003800000 */
[----:B--2---:R-:W2:Y:S02]  /*1bfa0*/  LDL.U8 R18, [R1+0xb] ;  /* 0x00000b0001127983 */ /* 0x004ea40000100000 */
[----:B--2---:R-:W-:-:S05]  /*1bfb0*/  LOP3.LUT R18, R18, 0x2, RZ, 0xfc, !PT ;  /* 0x0000000212127812 */ /* 0x004fca00078efcff */
[----:B------:R2:W-:Y:S02]  /*1bfc0*/  STL.U8 [R1+0xb], R18 ;  /* 0x00000b1201007387 */ /* 0x0005e40000100000 */
.L_x_725:
[----:B------:R-:W-:Y:S05]  /*1bfd0*/  BSYNC.RECONVERGENT B0 ;  /* 0x0000000000007941 */ /* 0x000fea0003800200 */
.L_x_724:
[----:B------:R-:W-:Y:S04]  /*1bfe0*/  BSSY.RECONVERGENT B0, `(.L_x_726) ;  /* 0x0000005000007945 */ /* 0x000fe80003800200 */
[----:B------:R-:W-:Y:S05]  /*1bff0*/  @!P2 BRA `(.L_x_727) ;  /* 0x00000000000ca947 */ /* 0x000fea0003800000 */
[----:B--2---:R-:W2:Y:S02]  /*1c000*/  LDL.U8 R18, [R1+0xb] ;  /* 0x00000b0001127983 */ /* 0x004ea40000100000 */
[----:B--2---:R-:W-:-:S05]  /*1c010*/  LOP3.LUT R18, R18, 0x1, RZ, 0xfc, !PT ;  /* 0x0000000112127812 */ /* 0x004fca00078efcff */
[----:B------:R2:W-:Y:S02]  /*1c020*/  STL.U8 [R1+0xb], R18 ;  /* 0x00000b1201007387 */ /* 0x0005e40000100000 */
.L_x_727:
[----:B------:R-:W-:Y:S05]  /*1c030*/  BSYNC.RECONVERGENT B0 ;  /* 0x0000000000007941 */ /* 0x000fea0003800200 */
.L_x_726:
[----:B------:R-:W-:Y:S04]  /*1c040*/  BSSY.RECONVERGENT B0, `(.L_x_728) ;  /* 0x0000005000007945 */ /* 0x000fe80003800200 */
[----:B------:R-:W-:Y:S05]  /*1c050*/  @!P3 BRA `(.L_x_729) ;  /* 0x00000000000cb947 */ /* 0x000fea0003800000 */
[----:B--2---:R-:W2:Y:S02]  /*1c060*/  LDL.U8 R18, [R1+0xc] ;  /* 0x00000c0001127983 */ /* 0x004ea40000100000 */
[----:B--2---:R-:W-:-:S05]  /*1c070*/  LOP3.LUT R18, R18, 0x80, RZ, 0xfc, !PT ;  /* 0x0000008012127812 */ /* 0x004fca00078efcff */
[----:B------:R2:W-:Y:S02]  /*1c080*/  STL.U8 [R1+0xc], R18 ;  /* 0x00000c1201007387 */ /* 0x0005e40000100000 */
.L_x_729:
[----:B------:R-:W-:Y:S05]  /*1c090*/  BSYNC.RECONVERGENT B0 ;  /* 0x0000000000007941 */ /* 0x000fea0003800200 */
.L_x_728:
[----:B------:R-:W-:Y:S04]  /*1c0a0*/  BSSY.RECONVERGENT B0, `(.L_x_730) ;  /* 0x0000005000007945 */ /* 0x000fe80003800200 */
[----:B------:R-:W-:Y:S05]  /*1c0b0*/  @!P4 BRA `(.L_x_731) ;  /* 0x00000000000cc947 */ /* 0x000fea0003800000 */
[----:B--2---:R-:W2:Y:S02]  /*1c0c0*/  LDL.U8 R18, [R1+0xc] ;  /* 0x00000c0001127983 */ /* 0x004ea40000100000 */
[----:B--2---:R-:W-:-:S05]  /*1c0d0*/  LOP3.LUT R18, R18, 0x40, RZ, 0xfc, !PT ;  /* 0x0000004012127812 */ /* 0x004fca00078efcff */
[----:B------:R2:W-:Y:S02]  /*1c0e0*/  STL.U8 [R1+0xc], R18 ;  /* 0x00000c1201007387 */ /* 0x0005e40000100000 */
.L_x_731:
[----:B------:R-:W-:Y:S05]  /*1c0f0*/  BSYNC.RECONVERGENT B0 ;  /* 0x0000000000007941 */ /* 0x000fea0003800200 */
.L_x_730:
[----:B------:R-:W-:Y:S04]  /*1c100*/  BSSY.RECONVERGENT B0, `(.L_x_732) ;  /* 0x0000005000007945 */ /* 0x000fe80003800200 */
[----:B------:R-:W-:Y:S05]  /*1c110*/  @P5 BRA `(.L_x_733) ;  /* 0x00000000000c5947 */ /* 0x000fea0003800000 */
[----:B--2---:R-:W2:Y:S02]  /*1c120*/  LDL.U8 R18, [R1+0xc] ;  /* 0x00000c0001127983 */ /* 0x004ea40000100000 */
[----:B--2---:R-:W-:-:S05]  /*1c130*/  LOP3.LUT R18, R18, 0x20, RZ, 0xfc, !PT ;  /* 0x0000002012127812 */ /* 0x004fca00078efcff */
[----:B------:R2:W-:Y:S02]  /*1c140*/  STL.U8 [R1+0xc], R18 ;  /* 0x00000c1201007387 */ /* 0x0005e40000100000 */
.L_x_733:
[----:B------:R-:W-:Y:S05]  /*1c150*/  BSYNC.RECONVERGENT B0 ;  /* 0x0000000000007941 */ /* 0x000fea0003800200 */
.L_x_732:
[----:B------:R-:W-:Y:S01]  /*1c160*/  LOP3.LUT P1, RZ, R6, 0x400, RZ, 0xc0, !PT ;  /* 0x0000040006ff7812 */ /* 0x000fe2000782c0ff */
[----:B------:R-:W-:-:S12]  /*1c170*/  BSSY.RECONVERGENT B0, `(.L_x_734) ;  /* 0x0000005000007945 */ /* 0x000fd80003800200 */
[----:B------:R-:W-:Y:S05]  /*1c180*/  @!P1 BRA `(.L_x_735) ;  /* 0x00000000000c9947 */ /* 0x000fea0003800000 */
[----:B--2---:R-:W2:Y:S02]  /*1c190*/  LDL.U8 R18, [R1+0xc] ;  /* 0x00000c0001127983 */ /* 0x004ea40000100000 */
[----:B--2---:R-:W-:-:S05]  /*1c1a0*/  LOP3.LUT R18, R18, 0x10, RZ, 0xfc, !PT ;  /* 0x0000001012127812 */ /* 0x004fca00078efcff */
[----:B------:R2:W-:Y:S02]  /*1c1b0*/  STL.U8 [R1+0xc], R18 ;  /* 0x00000c1201007387 */ /* 0x0005e40000100000 */
.L_x_735:
[----:B------:R-:W-:Y:S05]  /*1c1c0*/  BSYNC.RECONVERGENT B0 ;  /* 0x0000000000007941 */ /* 0x000fea0003800200 */
.L_x_734:
[----:B------:R-:W-:Y:S04]  /*1c1d0*/  BSSY.RECONVERGENT B0, `(.L_x_736) ;  /* 0x0000005000007945 */ /* 0x000fe80003800200 */
[----:B------:R-:W-:Y:S05]  /*1c1e0*/  @!P6 BRA `(.L_x_737) ;  /* 0x00000000000ce947 */ /* 0x000fea0003800000 */
[----:B--2---:R-:W2:Y:S02]  /*1c1f0*/  LDL.U8 R18, [R1+0xc] ;  /* 0x00000c0001127983 */ /* 0x004ea40000100000 */
[----:B--2---:R-:W-:-:S05]  /*1c200*/  LOP3.LUT R18, R18, 0x8, RZ, 0xfc, !PT ;  /* 0x0000000812127812 */ /* 0x004fca00078efcff */
[----:B------:R2:W-:Y:S02]  /*1c210*/  STL.U8 [R1+0xc], R18 ;  /* 0x00000c1201007387 */ /* 0x0005e40000100000 */
.L_x_737:
[----:B------:R-:W-:Y:S05]  /*1c220*/  BSYNC.RECONVERGENT B0 ;  /* 0x0000000000007941 */ /* 0x000fea0003800200 */
.L_x_736:
[----:B------:R-:W-:Y:S04]  /*1c230*/  BSSY.RECONVERGENT B0, `(.L_x_738) ;  /* 0x0000005000007945 */ /* 0x000fe80003800200 */
[----:B------:R-:W-:Y:S05]  /*1c240*/  @!P0 BRA `(.L_x_739) ;  /* 0x00000000000c8947 */ /* 0x000fea0003800000 */
[----:B--2---:R-:W2:Y:S02]  /*1c250*/  LDL.U8 R18, [R1+0xc] ;  /* 0x00000c0001127983 */ /* 0x004ea40000100000 */
[----:B--2---:R-:W-:-:S05]  /*1c260*/  LOP3.LUT R18, R18, 0x4, RZ, 0xfc, !PT ;  /* 0x0000000412127812 */ /* 0x004fca00078efcff */
[----:B------:R2:W-:Y:S02]  /*1c270*/  STL.U8 [R1+0xc], R18 ;  /* 0x00000c1201007387 */ /* 0x0005e40000100000 */
.L_x_739:
[----:B------:R-:W-:Y:S05]  /*1c280*/  BSYNC.RECONVERGENT B0 ;  /* 0x0000000000007941 */ /* 0x000fea0003800200 */
.L_x_738:
        /* <DEDUP_REMOVED lines=25> */
.L_x_741:
[----:B------:R-:W-:Y:S05]  /*1c420*/  BSYNC.RECONVERGENT B0 ;  /* 0x0000000000007941 */ /* 0x000fea0003800200 */
.L_x_740:
        /* <DEDUP_REMOVED lines=8> */
.L_x_743:
[----:B------:R-:W-:Y:S05]  /*1c4b0*/  BSYNC.RECONVERGENT B0 ;  /* 0x0000000000007941 */ /* 0x000fea0003800200 */
.L_x_742:
        /* <DEDUP_REMOVED lines=8> */
.L_x_745:
[----:B------:R-:W-:Y:S05]  /*1c540*/  BSYNC.RECONVERGENT B0 ;  /* 0x0000000000007941 */ /* 0x000fea0003800200 */
.L_x_744:
        /* <DEDUP_REMOVED lines=8> */
.L_x_747:
[----:B------:R-:W-:Y:S05]  /*1c5d0*/  BSYNC.RECONVERGENT B0 ;  /* 0x0000000000007941 */ /* 0x000fea0003800200 */
.L_x_746:
[----:B------:R-:W-:Y:S01]  /*1c5e0*/  BSSY.RECONVERGENT B0, `(.L_x_748) ;  /* 0x0000006000007945 */ /* 0x000fe20003800200 */
[----:B------:R-:W-:-:S03]  /*1c5f0*/  LOP3.LUT P6, RZ, R7, 0x80, RZ, 0xc0, !PT ;  /* 0x0000008007ff7812 */ /* 0x000fc600078cc0ff */
[----:B------:R-:W-:Y:S10]  /*1c600*/  @!P2 BRA `(.L_x_749) ;  /* 0x00000000000ca947 */ /* 0x000ff40003800000 */
[----:B0123--:R-:W2:Y:S02]  /*1c610*/  LDL.U8 R6, [R1+0xd] ;  /* 0x00000d0001067983 */ /* 0x00fea40000100000 */
[----:B--2---:R-:W-:-:S05]  /*1c620*/  LOP3.LUT R6, R6, 0x20, RZ, 0xfc, !PT ;  /* 0x0000002006067812 */ /* 0x004fca00078efcff */
[----:B------:R4:W-:Y:S02]  /*1c630*/  STL.U8 [R1+0xd], R6 ;  /* 0x00000d0601007387 */ /* 0x0009e40000100000 */
.L_x_749:
[----:B------:R-:W-:Y:S05]  /*1c640*/  BSYNC.RECONVERGENT B0 ;  /* 0x0000000000007941 */ /* 0x000fea0003800200 */
.L_x_748:
[----:B------:R-:W-:Y:S01]  /*1c650*/  BSSY.RECONVERGENT B0, `(.L_x_750) ;  /* 0x0000006000007945 */ /* 0x000fe20003800200 */
[----:B------:R-:W-:-:S03]  /*1c660*/  LOP3.LUT P3, RZ, R7, 0x40, RZ, 0xc0, !PT ;  /* 0x0000004007ff7812 */ /* 0x000fc6000786c0ff */
[----:B------:R-:W-:Y:S10]  /*1c670*/  @!P1 BRA `(.L_x_751) ;  /* 0x00000000000c9947 */ /* 0x000ff40003800000 */
[----:B01234-:R-:W2:Y:S02]  /*1c680*/  LDL.U8 R6, [R1+0xd] ;  /* 0x00000d0001067983 */ /* 0x01fea40000100000 */
[----:B--2---:R-:W-:-:S05]  /*1c690*/  LOP3.LUT R6, R6, 0x10, RZ, 0xfc, !PT ;  /* 0x0000001006067812 */ /* 0x004fca00078efcff */
[----:B------:R0:W-:Y:S02]  /*1c6a0*/  STL.U8 [R1+0xd], R6 ;  /* 0x00000d0601007387 */ /* 0x0001e40000100000 */
.L_x_751:
[----:B------:R-:W-:Y:S05]  /*1c6b0*/  BSYNC.RECONVERGENT B0 ;  /* 0x0000000000007941 */ /* 0x000fea0003800200 */
.L_x_750:
[----:B------:R-:W-:Y:S01]  /*1c6c0*/  BSSY.RECONVERGENT B0, `(.L_x_752) ;  /* 0x0000006000007945 */ /* 0x000fe20003800200 */
[----:B------:R-:W-:-:S03]  /*1c6d0*/  LOP3.LUT P4, RZ, R7, 0x20, RZ, 0xc0, !PT ;  /* 0x0000002007ff7812 */ /* 0x000fc6000788c0ff */
[----:B------:R-:W-:Y:S10]  /*1c6e0*/  @!P0 BRA `(.L_x_753) ;  /* 0x00000000000c8947 */ /* 0x000ff40003800000 */
[----:B01234-:R-:W2:Y:S02]  /*1c6f0*/  LDL.U8 R6, [R1+0xd] ;  /* 0x00000d0001067983 */ /* 0x01fea40000100000 */
[----:B--2---:R-:W-:-:S05]  /*1c700*/  LOP3.LUT R6, R6, 0x8, RZ, 0xfc, !PT ;  /* 0x0000000806067812 */ /* 0x004fca00078efcff */
[----:B------:R0:W-:Y:S02]  /*1c710*/  STL.U8 [R1+0xd], R6 ;  /* 0x00000d0601007387 */ /* 0x0001e40000100000 */
.L_x_753:
[----:B------:R-:W-:Y:S05]  /*1c720*/  BSYNC.RECONVERGENT B0 ;  /* 0x0000000000007941 */ /* 0x000fea0003800200 */
.L_x_752:
[----:B------:R-:W-:Y:S01]  /*1c730*/  ISETP.NE.U32.AND P0, PT, R51, 0x1, PT ;  /* 0x000000013300780c */ /* 0x000fe20003f05070 */
[----:B------:R-:W-:Y:S01]  /*1c740*/  BSSY.RECONVERGENT B0, `(.L_x_754) ;  /* 0x0000006000007945 */ /* 0x000fe20003800200 */
[----:B------:R-:W-:-:S11]  /*1c750*/  LOP3.LUT P5, RZ, R7, 0x10, RZ, 0xc0, !PT ;  /* 0x0000001007ff7812 */ /* 0x000fd600078ac0ff */
[----:B------:R-:W-:Y:S05]  /*1c760*/  @P0 BRA `(.L_x_755) ;  /* 0x00000000000c0947 */ /* 0x000fea0003800000 */
[----:B01234-:R-:W2:Y:S02]  /*1c770*/  LDL.U8 R6, [R1+0xd] ;  /* 0x00000d0001067983 */ /* 0x01fea40000100000 */
[----:B--2---:R-:W-:-:S05]  /*1c780*/  LOP3.LUT R6, R6, 0x4, RZ, 0xfc, !PT ;  /* 0x0000000406067812 */ /* 0x004fca00078efcff */
[----:B------:R0:W-:Y:S02]  /*1c790*/  STL.U8 [R1+0xd], R6 ;  /* 0x00000d0601007387 */ /* 0x0001e40000100000 */
.L_x_755:
[----:B------:R-:W-:Y:S05]  /*1c7a0*/  BSYNC.RECONVERGENT B0 ;  /* 0x0000000000007941 */ /* 0x000fea0003800200 */
.L_x_754:
[C---:B------:R-:W-:Y:S01]  /*1c7b0*/  LOP3.LUT P0, RZ, R7.reuse, 0x400, RZ, 0xc0, !PT ;  /* 0x0000040007ff7812 */ /* 0x040fe2000780c0ff */
[----:B------:R-:W-:Y:S01]  /*1c7c0*/  BSSY.RECONVERGENT B0, `(.L_x_756) ;  /* 0x0000006000007945 */ /* 0x000fe20003800200 */
[----:B------:R-:W-:-:S11]  /*1c7d0*/  LOP3.LUT P1, RZ, R7, 0x8, RZ, 0xc0, !PT ;  /* 0x0000000807ff7812 */ /* 0x000fd6000782c0ff */
[----:B------:R-:W-:Y:S05]  /*1c7e0*/  @!P0 BRA `(.L_x_757) ;  /* 0x00000000000c8947 */ /* 0x000fea0003800000 */
[----:B01234-:R-:W2:Y:S02]  /*1c7f0*/  LDL.U8 R6, [R1+0xd] ;  /* 0x00000d0001067983 */ /* 0x01fea40000100000 */
[----:B--2---:R-:W-:-:S05]  /*1c800*/  LOP3.LUT R6, R6, 0x2, RZ, 0xfc, !PT ;  /* 0x0000000206067812 */ /* 0x004fca00078efcff */
[----:B------:R0:W-:Y:S02]  /*1c810*/  STL.U8 [R1+0xd], R6 ;  /* 0x00000d0601007387 */ /* 0x0001e40000100000 */
.L_x_757:
[----:B------:R-:W-:Y:S05]  /*1c820*/  BSYNC.RECONVERGENT B0 ;  /* 0x0000000000007941 */ /* 0x000fea0003800200 */
.L_x_756:
[C---:B------:R-:W-:Y:S01]  /*1c830*/  LOP3.LUT P2, RZ, R7.reuse, 0x200, RZ, 0xc0, !PT ;  /* 0x0000020007ff7812 */ /* 0x040fe2000784c0ff */
[----:B------:R-:W-:Y:S01]  /*1c840*/  BSSY.RECONVERGENT B0, `(.L_x_758) ;  /* 0x0000006000007945 */ /* 0x000fe20003800200 */
[----:B------:R-:W-:-:S11]  /*1c850*/  LOP3.LUT P0, RZ, R7, 0x4, RZ, 0xc0, !PT ;  /* 0x0000000407ff7812 */ /* 0x000fd6000780c0ff */
[----:B------:R-:W-:Y:S05]  /*1c860*/  @!P2 BRA `(.L_x_759) ;  /* 0x00000000000ca947 */ /* 0x000fea0003800000 */
[----:B01234-:R-:W2:Y:S02]  /*1c870*/  LDL.U8 R6, [R1+0xd] ;  /* 0x00000d0001067983 */ /* 0x01fea40000100000 */
[----:B--2---:R-:W-:-:S05]  /*1c880*/  LOP3.LUT R6, R6, 0x1, RZ, 0xfc, !PT ;  /* 0x0000000106067812 */ /* 0x004fca00078efcff */
[----:B------:R0:W-:Y:S02]  /*1c890*/  STL.U8 [R1+0xd], R6 ;  /* 0x00000d0601007387 */ /* 0x0001e40000100000 */
.L_x_759:
[----:B------:R-:W-:Y:S05]  /*1c8a0*/  BSYNC.RECONVERGENT B0 ;  /* 0x0000000000007941 */ /* 0x000fea0003800200 */
.L_x_758:
        /* <DEDUP_REMOVED lines=12> */
.L_x_761:
[----:B------:R-:W-:Y:S05]  /*1c970*/  BSYNC.RECONVERGENT B0 ;  /* 0x0000000000007941 */ /* 0x000fea0003800200 */
.L_x_760:
[----:B------:R-:W-:Y:S01]  /*1c980*/  BSSY.RECONVERGENT B0, `(.L_x_762) ;  /* 0x0000006000007945 */ /* 0x000fe20003800200 */
[----:B------:R-:W-:-:S03]  /*1c990*/  ISETP.NE.U32.AND P2, PT, R51, 0x1, PT ;  /* 0x000000013300780c */ /* 0x000fc60003f45070 */
[----:B------:R-:W-:Y:S10]  /*1c9a0*/  @!P6 BRA `(.L_x_763) ;  /* 0x00000000000ce947 */ /* 0x000ff40003800000 */
[----:B0-----:R-:W2:Y:S02]  /*1c9b0*/  LDL.U8 R6, [R1+0xe] ;  /* 0x00000e0001067983 */ /* 0x001ea40000100000 */
[----:B--2---:R-:W-:-:S05]  /*1c9c0*/  LOP3.LUT R6, R6, 0x40, RZ, 0xfc, !PT ;  /* 0x0000004006067812 */ /* 0x004fca00078efcff */
[----:B------:R1:W-:Y:S02]  /*1c9d0*/  STL.U8 [R1+0xe], R6 ;  /* 0x00000e0601007387 */ /* 0x0003e40000100000 */
.L_x_763:
[----:B------:R-:W-:Y:S05]  /*1c9e0*/  BSYNC.RECONVERGENT B0 ;  /* 0x0000000000007941 */ /* 0x000fea0003800200 */
.L_x_762:
        /* <DEDUP_REMOVED lines=8> */
.L_x_765:
[----:B------:R-:W-:Y:S05]  /*1ca70*/  BSYNC.RECONVERGENT B0 ;  /* 0x0000000000007941 */ /* 0x000fea0003800200 */
.L_x_764:
        /* <DEDUP_REMOVED lines=8> */
.L_x_767:
[----:B------:R-:W-:Y:S05]  /*1cb00*/  BSYNC.RECONVERGENT B0 ;  /* 0x0000000000007941 */ /* 0x000fea0003800200 */
.L_x_766:
        /* <DEDUP_REMOVED lines=8> */
.L_x_769:
[----:B------:R-:W-:Y:S05]  /*1cb90*/  BSYNC.RECONVERGENT B0 ;  /* 0x0000000000007941 */ /* 0x000fea0003800200 */
.L_x_768:
[----:B------:R-:W-:Y:S01]  /*1cba0*/  BSSY.RECONVERGENT B0, `(.L_x_770) ;  /* 0x0000006000007945 */ /* 0x000fe20003800200 */
[----:B------:R-:W-:-:S03]  /*1cbb0*/  LOP3.LUT P6, RZ, R46, 0x80, RZ, 0xc0, !PT ;  /* 0x000000802eff7812 */ /* 0x000fc600078cc0ff */
[----:B------:R-:W-:Y:S10]  /*1cbc0*/  @!P1 BRA `(.L_x_771) ;  /* 0x00000000000c9947 */ /* 0x000ff40003800000 */
[----:B01234-:R-:W2:Y:S02]  /*1cbd0*/  LDL.U8 R6, [R1+0xe] ;  /* 0x00000e0001067983 */ /* 0x01fea40000100000 */
[----:B--2---:R-:W-:-:S05]  /*1cbe0*/  LOP3.LUT R6, R6, 0x4, RZ, 0xfc, !PT ;  /* 0x0000000406067812 */ /* 0x004fca00078efcff */
[----:B------:R0:W-:Y:S02]  /*1cbf0*/  STL.U8 [R1+0xe], R6 ;  /* 0x00000e0601007387 */ /* 0x0001e40000100000 */
.L_x_771:
[----:B------:R-:W-:Y:S05]  /*1cc00*/  BSYNC.RECONVERGENT B0 ;  /* 0x0000000000007941 */ /* 0x000fea0003800200 */
.L_x_770:
        /* <DEDUP_REMOVED lines=8> */
.L_x_773:
[----:B------:R-:W-:Y:S05]  /*1cc90*/  BSYNC.RECONVERGENT B0 ;  /* 0x0000000000007941 */ /* 0x000fea0003800200 */
.L_x_772:
[----:B------:R-:W-:Y:S01]  /*1cca0*/  LOP3.LUT P1, RZ, R42, 0x2, RZ, 0xc0, !PT ;  /* 0x000000022aff7812 */ /* 0x000fe2000782c0ff */
[----:B------:R-:W-:Y:S01]  /*1ccb0*/  BSSY.RECONVERGENT B0, `(.L_x_774) ;  /* 0x0000006000007945 */ /* 0x000fe20003800200 */
[----:B------:R-:W-:-:S11]  /*1ccc0*/  LOP3.LUT P0, RZ, R46, 0x20, RZ, 0xc0, !PT ;  /* 0x000000202eff7812 */ /* 0x000fd6000780c0ff */
[----:B------:R-:W-:Y:S05]  /*1ccd0*/  @!P1 BRA `(.L_x_775) ;  /* 0x00000000000c9947 */ /* 0x000fea0003800000 */
[----:B01234-:R-:W2:Y:S02]  /*1cce0*/  LDL.U8 R6, [R1+0xe] ;  /* 0x00000e0001067983 */ /* 0x01fea40000100000 */
[----:B--2---:R-:W-:-:S05]  /*1ccf0*/  LOP3.LUT R6, R6, 0x1, RZ, 0xfc, !PT ;  /* 0x0000000106067812 */ /* 0x004fca00078efcff */
[----:B------:R0:W-:Y:S02]  /*1cd00*/  STL.U8 [R1+0xe], R6 ;  /* 0x00000e0601007387 */ /* 0x0001e40000100000 */
.L_x_775:
[----:B------:R-:W-:Y:S05]  /*1cd10*/  BSYNC.RECONVERGENT B0 ;  /* 0x0000000000007941 */ /* 0x000fea0003800200 */
.L_x_774:
[----:B------:R-:W-:Y:S01]  /*1cd20*/  BSSY.RECONVERGENT B0, `(.L_x_776) ;  /* 0x0000006000007945 */ /* 0x000fe20003800200 */
[----:B------:R-:W-:-:S03]  /*1cd30*/  LOP3.LUT P1, RZ, R46, 0x10, RZ, 0xc0, !PT ;  /* 0x000000102eff7812 */ /* 0x000fc6000782c0ff */
[----:B------:R-:W-:Y:S10]  /*1cd40*/  @P2 BRA `(.L_x_777) ;  /* 0x00000000000c2947 */ /* 0x000ff40003800000 */
[----:B01234-:R-:W2:Y:S02]  /*1cd50*/  LDL.U8 R6, [R1+0xf] ;  /* 0x00000f0001067983 */ /* 0x01fea40000100000 */
[----:B--2---:R-:W-:-:S05]  /*1cd60*/  LOP3.LUT R6, R6, 0x80, RZ, 0xfc, !PT ;  /* 0x0000008006067812 */ /* 0x004fca00078efcff */
[----:B------:R0:W-:Y:S02]  /*1cd70*/  STL.U8 [R1+0xf], R6 ;  /* 0x00000f0601007387 */ /* 0x0001e40000100000 */
.L_x_777:
[----:B------:R-:W-:Y:S05]  /*1cd80*/  BSYNC.RECONVERGENT B0 ;  /* 0x0000000000007941 */ /* 0x000fea0003800200 */
.L_x_776:
[C---:B------:R-:W-:Y:S01]  /*1cd90*/  LOP3.LUT P3, RZ, R46.reuse, 0x400, RZ, 0xc0, !PT ;  /* 0x000004002eff7812 */ /* 0x040fe2000786c0ff */
[----:B------:R-:W-:Y:S01]  /*1cda0*/  BSSY.RECONVERGENT B0, `(.L_x_778) ;  /* 0x0000006000007945 */ /* 0x000fe20003800200 */
[----:B------:R-:W-:-:S11]  /*1cdb0*/  LOP3.LUT P2, RZ, R46, 0x8, RZ, 0xc0, !PT ;  /* 0x000000082eff7812 */ /* 0x000fd6000784c0ff */
[----:B------:R-:W-:Y:S05]  /*1cdc0*/  @!P3 BRA `(.L_x_779) ;  /* 0x00000000000cb947 */ /* 0x000fea0003800000 */
[----:B01234-:R-:W2:Y:S02]  /*1cdd0*/  LDL.U8 R6, [R1+0xf] ;  /* 0x00000f0001067983 */ /* 0x01fea40000100000 */
[----:B--2---:R-:W-:-:S05]  /*1cde0*/  LOP3.LUT R6, R6, 0x40, RZ, 0xfc, !PT ;  /* 0x0000004006067812 */ /* 0x004fca00078efcff */
[----:B------:R0:W-:Y:S02]  /*1cdf0*/  STL.U8 [R1+0xf], R6 ;  /* 0x00000f0601007387 */ /* 0x0001e40000100000 */
.L_x_779:
[----:B------:R-:W-:Y:S05]  /*1ce00*/  BSYNC.RECONVERGENT B0 ;  /* 0x0000000000007941 */ /* 0x000fea0003800200 */
.L_x_778:
[C---:B------:R-:W-:Y:S01]  /*1ce10*/  LOP3.LUT P4, RZ, R46.reuse, 0x200, RZ, 0xc0, !PT ;  /* 0x000002002eff7812 */ /* 0x040fe2000788c0ff */
[----:B------:R-:W-:Y:S01]  /*1ce20*/  BSSY.RECONVERGENT B0, `(.L_x_780) ;  /* 0x0000006000007945 */ /* 0x000fe20003800200 */
[----:B------:R-:W-:-:S11]  /*1ce30*/  LOP3.LUT P3, RZ, R46, 0x4, RZ, 0xc0, !PT ;  /* 0x000000042eff7812 */ /* 0x000fd6000786c0ff */
[----:B------:R-:W-:Y:S05]  /*1ce40*/  @!P4 BRA `(.L_x_781) ;  /* 0x00000000000cc947 */ /* 0x000fea0003800000 */
[----:B01234-:R-:W2:Y:S02]  /*1ce50*/  LDL.U8 R6, [R1+0xf] ;  /* 0x00000f0001067983 */ /* 0x01fea40000100000 */
[----:B--2---:R-:W-:-:S05]  /*1ce60*/  LOP3.LUT R6, R6, 0x20, RZ, 0xfc, !PT ;  /* 0x0000002006067812 */ /* 0x004fca00078efcff */
[----:B------:R0:W-:Y:S02]  /*1ce70*/  STL.U8 [R1+0xf], R6 ;  /* 0x00000f0601007387 */ /* 0x0001e40000100000 */
.L_x_781:
[----:B------:R-:W-:Y:S05]  /*1ce80*/  BSYNC.RECONVERGENT B0 ;  /* 0x0000000000007941 */ /* 0x000fea0003800200 */
.L_x_780:
[C---:B------:R-:W-:Y:S01]  /*1ce90*/  LOP3.LUT P5, RZ, R46.reuse, 0x100, RZ, 0xc0, !PT ;  /* 0x000001002eff7812 */ /* 0x040fe200078ac0ff */
[----:B------:R-:W-:Y:S01]  /*1cea0*/  BSSY.RECONVERGENT B0, `(.L_x_782) ;  /* 0x0000007000007945 */ /* 0x000fe20003800200 */
[C---:B------:R-:W-:Y:S02]  /*1ceb0*/  LOP3.LUT R7, R46.reuse, 0x1, RZ, 0xc0, !PT ;  /* 0x000000012e077812 */ /* 0x040fe400078ec0ff */
[----:B------:R-:W-:-:S09]  /*1cec0*/  LOP3.LUT P4, RZ, R46, 0x2, RZ, 0xc0, !PT ;  /* 0x000000022eff7812 */ /* 0x000fd2000788c0ff */
[----:B------:R-:W-:Y:S05]  /*1ced0*/  @!P5 BRA `(.L_x_783) ;  /* 0x00000000000cd947 */ /* 0x000fea0003800000 */
[----:B01234-:R-:W2:Y:S02]  /*1cee0*/  LDL.U8 R6, [R1+0xf] ;  /* 0x00000f0001067983 */ /* 0x01fea40000100000 */
[----:B--2---:R-:W-:-:S05]  /*1cef0*/  LOP3.LUT R6, R6, 0x10, RZ, 0xfc, !PT ;  /* 0x0000001006067812 */ /* 0x004fca00078efcff */
[----:B------:R0:W-:Y:S02]  /*1cf00*/  STL.U8 [R1+0xf], R6 ;  /* 0x00000f0601007387 */ /* 0x0001e40000100000 */
.L_x_783:
[----:B------:R-:W-:Y:S05]  /*1cf10*/  BSYNC.RECONVERGENT B0 ;  /* 0x0000000000007941 */ /* 0x000fea0003800200 */
.L_x_782:
[----:B------:R-:W-:Y:S01]  /*1cf20*/  BSSY.RECONVERGENT B0, `(.L_x_784) ;  /* 0x0000006000007945 */ /* 0x000fe20003800200 */
[----:B------:R-:W-:-:S03]  /*1cf30*/  ISETP.NE.U32.AND P5, PT, R7, 0x1, PT ;  /* 0x000000010700780c */ /* 0x000fc60003fa5070 */
[----:B------:R-:W-:Y:S10]  /*1cf40*/  @!P6 BRA `(.L_x_785) ;  /* 0x00000000000ce947 */ /* 0x000ff40003800000 */
[----:B01234-:R-:W2:Y:S02]  /*1cf50*/  LDL.U8 R6, [R1+0xf] ;  /* 0x00000f0001067983 */ /* 0x01fea40000100000 */
[----:B--2---:R-:W-:-:S05]  /*1cf60*/  LOP3.LUT R6, R6, 0x8, RZ, 0xfc, !PT ;  /* 0x0000000806067812 */ /* 0x004fca00078efcff */
[----:B------:R0:W-:Y:S02]  /*1cf70*/  STL.U8 [R1+0xf], R6 ;  /* 0x00000f0601007387 */ /* 0x0001e40000100000 */
.L_x_785:
[----:B------:R-:W-:Y:S05]  /*1cf80*/  BSYNC.RECONVERGENT B0 ;  /* 0x0000000000007941 */ /* 0x000fea0003800200 */
.L_x_784:
[----:B01234-:R-:W-:Y:S01]  /*1cf90*/  P2R R6, PR, RZ, 0x1 ;  /* 0x00000001ff067803 */ /* 0x01ffe20000000000 */
[----:B------:R-:W-:Y:S01]  /*1cfa0*/  BSSY.RECONVERGENT B0, `(.L_x_786) ;  /* 0x000000a000007945 */ /* 0x000fe20003800200 */
[----:B------:R-:W-:Y:S02]  /*1cfb0*/  LOP3.LUT P6, RZ, R42, 0x1, RZ, 0xc0, !PT ;  /* 0x000000012aff7812 */ /* 0x000fe400078cc0ff */
        /* <DEDUP_REMOVED lines=8> */
.L_x_787:
[----:B------:R-:W-:Y:S05]  /*1d040*/  BSYNC.RECONVERGENT B0 ;  /* 0x0000000000007941 */ /* 0x000fea0003800200 */
.L_x_786:
[----:B------:R-:W-:Y:S01]  /*1d050*/  BSSY.RECONVERGENT B0, `(.L_x_788) ;  /* 0x0000006000007945 */ /* 0x000fe20003800200 */
[----:B------:R-:W-:-:S03]  /*1d060*/  LOP3.LUT P6, RZ, R28, 0x200, RZ, 0xc0, !PT ;  /* 0x000002001cff7812 */ /* 0x000fc600078cc0ff */
[----:B------:R-:W-:Y:S10]  /*1d070*/  @!P0 BRA `(.L_x_789) ;  /* 0x00000000000c8947 */ /* 0x000ff40003800000 */
[----:B0-----:R-:W2:Y:S02]  /*1d080*/  LDL.U8 R6, [R1+0xf] ;  /* 0x00000f0001067983 */ /* 0x001ea40000100000 */
[----:B--2---:R-:W-:-:S05]  /*1d090*/  LOP3.LUT R6, R6, 0x2, RZ, 0xfc, !PT ;  /* 0x0000000206067812 */ /* 0x004fca00078efcff */
[----:B------:R1:W-:Y:S02]  /*1d0a0*/  STL.U8 [R1+0xf], R6 ;  /* 0x00000f0601007387 */ /* 0x0003e40000100000 */
.L_x_789:
[----:B------:R-:W-:Y:S05]  /*1d0b0*/  BSYNC.RECONVERGENT B0 ;  /* 0x0000000000007941 */ /* 0x000fea0003800200 */
.L_x_788:
[----:B------:R-:W-:Y:S01]  /*1d0c0*/  BSSY.RECONVERGENT B0, `(.L_x_790) ;  /* 0x0000006000007945 */ /* 0x000fe20003800200 */
[----:B------:R-:W-:-:S03]  /*1d0d0*/  LOP3.LUT P0, RZ, R28, 0x100, RZ, 0xc0, !PT ;  /* 0x000001001cff7812 */ /* 0x000fc6000780c0ff */
[----:B------:R-:W-:Y:S10]  /*1d0e0*/  @!P1 BRA `(.L_x_791) ;  /* 0x00000000000c9947 */ /* 0x000ff40003800000 */
[----:B01----:R-:W2:Y:S02]  /*1d0f0*/  LDL.U8 R6, [R1+0xf] ;  /* 0x00000f0001067983 */ /* 0x003ea40000100000 */
[----:B--2---:R-:W-:-:S05]  /*1d100*/  LOP3.LUT R6, R6, 0x1, RZ, 0xfc, !PT ;  /* 0x0000000106067812 */ /* 0x004fca00078efcff */
[----:B------:R2:W-:Y:S02]  /*1d110*/  STL.U8 [R1+0xf], R6 ;  /* 0x00000f0601007387 */ /* 0x0005e40000100000 */
.L_x_791:
[----:B------:R-:W-:Y:S05]  /*1d120*/  BSYNC.RECONVERGENT B0 ;  /* 0x0000000000007941 */ /* 0x000fea0003800200 */
.L_x_790:
[----:B------:R-:W-:Y:S04]  /*1d130*/  BSSY.RECONVERGENT B0, `(.L_x_792) ;  /* 0x0000005000007945 */ /* 0x000fe80003800200 */
[----:B------:R-:W-:Y:S05]  /*1d140*/  @!P2 BRA `(.L_x_793) ;  /* 0x00000000000ca947 */ /* 0x000fea0003800000 */
[----:B012---:R-:W2:Y:S02]  /*1d150*/  LDL.U8 R6, [R1+0x10] ;  /* 0x0000100001067983 */ /* 0x007ea40000100000 */
[----:B--2---:R-:W-:-:S05]  /*1d160*/  LOP3.LUT R6, R6, 0x80, RZ, 0xfc, !PT ;  /* 0x0000008006067812 */ /* 0x004fca00078efcff */
[----:B------:R3:W-:Y:S02]  /*1d170*/  STL.U8 [R1+0x10], R6 ;  /* 0x0000100601007387 */ /* 0x0007e40000100000 */
.L_x_793:
[----:B------:R-:W-:Y:S05]  /*1d180*/  BSYNC.RECONVERGENT B0 ;  /* 0x0000000000007941 */ /* 0x000fea0003800200 */
.L_x_792:
[----:B------:R-:W-:Y:S04]  /*1d190*/  BSSY.RECONVERGENT B0, `(.L_x_794) ;  /* 0x0000005000007945 */ /* 0x000fe80003800200 */
[----:B------:R-:W-:Y:S05]  /*1d1a0*/  @!P3 BRA `(.L_x_795) ;  /* 0x00000000000cb947 */ /* 0x000fea0003800000 */
[----:B0123--:R-:W2:Y:S02]  /*1d1b0*/  LDL.U8 R6, [R1+0x10] ;  /* 0x0000100001067983 */ /* 0x00fea40000100000 */
[----:B--2---:R-:W-:-:S05]  /*1d1c0*/  LOP3.LUT R6, R6, 0x40, RZ, 0xfc, !PT ;  /* 0x0000004006067812 */ /* 0x004fca00078efcff */
[----:B------:R4:W-:Y:S02]  /*1d1d0*/  STL.U8 [R1+0x10], R6 ;  /* 0x0000100601007387 */ /* 0x0009e40000100000 */
.L_x_795:
[----:B------:R-:W-:Y:S05]  /*1d1e0*/  BSYNC.RECONVERGENT B0 ;  /* 0x0000000000007941 */ /* 0x000fea0003800200 */
.L_x_794:
[----:B------:R-:W-:Y:S04]  /*1d1f0*/  BSSY.RECONVERGENT B0, `(.L_x_796) ;  /* 0x0000005000007945 */ /* 0x000fe80003800200 */
[----:B------:R-:W-:Y:S05]  /*1d200*/  @!P4 BRA `(.L_x_797) ;  /* 0x00000000000cc947 */ /* 0x000fea0003800000 */
[----:B01234-:R-:W2:Y:S02]  /*1d210*/  LDL.U8 R6, [R1+0x10] ;  /* 0x0000100001067983 */ /* 0x01fea40000100000 */
[----:B--2---:R-:W-:-:S05]  /*1d220*/  LOP3.LUT R6, R6, 0x20, RZ, 0xfc, !PT ;  /* 0x0000002006067812 */ /* 0x004fca00078efcff */
[----:B------:R0:W-:Y:S02]  /*1d230*/  STL.U8 [R1+0x10], R6 ;  /* 0x0000100601007387 */ /* 0x0001e40000100000 */
.L_x_797:
[----:B------:R-:W-:Y:S05]  /*1d240*/  BSYNC.RECONVERGENT B0 ;  /* 0x0000000000007941 */ /* 0x000fea0003800200 */
.L_x_796:
[----:B------:R-:W-:Y:S04]  /*1d250*/  BSSY.RECONVERGENT B0, `(.L_x_798) ;  /* 0x0000005000007945 */ /* 0x000fe80003800200 */
[----:B------:R-:W-:Y:S05]  /*1d260*/  @P5 BRA `(.L_x_799) ;  /* 0x00000000000c5947 */ /* 0x000fea0003800000 */
[----:B01234-:R-:W2:Y:S02]  /*1d270*/  LDL.U8 R6, [R1+0x10] ;  /* 0x0000100001067983 */ /* 0x01fea40000100000 */
[----:B--2---:R-:W-:-:S05]  /*1d280*/  LOP3.LUT R6, R6, 0x10, RZ, 0xfc, !PT ;  /* 0x0000001006067812 */ /* 0x004fca00078efcff */
[----:B------:R0:W-:Y:S02]  /*1d290*/  STL.U8 [R1+0x10], R6 ;  /* 0x0000100601007387 */ /* 0x0001e40000100000 */
.L_x_799:
[----:B------:R-:W-:Y:S05]  /*1d2a0*/  BSYNC.RECONVERGENT B0 ;  /* 0x0000000000007941 */ /* 0x000fea0003800200 */
.L_x_798:
[----:B------:R-:W-:Y:S01]  /*1d2b0*/  LOP3.LUT P1, RZ, R28, 0x400, RZ, 0xc0, !PT ;  /* 0x000004001cff7812 */ /* 0x000fe2000782c0ff */
[----:B------:R-:W-:-:S12]  /*1d2c0*/  BSSY.RECONVERGENT B0, `(.L_x_800) ;  /* 0x0000005000007945 */ /* 0x000fd80003800200 */
[----:B------:R-:W-:Y:S05]  /*1d2d0*/  @!P1 BRA `(.L_x_801) ;  /* 0x00000000000c9947 */ /* 0x000fea0003800000 */
[----:B01234-:R-:W2:Y:S02]  /*1d2e0*/  LDL.U8 R6, [R1+0x10] ;  /* 0x0000100001067983 */ /* 0x01fea40000100000 */
[----:B--2---:R-:W-:-:S05]  /*1d2f0*/  LOP3.LUT R6, R6, 0x8, RZ, 0xfc, !PT ;  /* 0x0000000806067812 */ /* 0x004fca00078efcff */
[----:B------:R0:W-:Y:S02]  /*1d300*/  STL.U8 [R1+0x10], R6 ;  /* 0x0000100601007387 */ /* 0x0001e40000100000 */
.L_x_801:
[----:B------:R-:W-:Y:S05]  /*1d310*/  BSYNC.RECONVERGENT B0 ;  /* 0x0000000000007941 */ /* 0x000fea0003800200 */
.L_x_800:
[----:B------:R-:W-:Y:S04]  /*1d320*/  BSSY.RECONVERGENT B0, `(.L_x_802) ;  /* 0x0000005000007945 */ /* 0x000fe80003800200 */
[----:B------:R-:W-:Y:S05]  /*1d330*/  @!P6 BRA `(.L_x_803) ;  /* 0x00000000000ce947 */ /* 0x000fea0003800000 */
[----:B01234-:R-:W2:Y:S02]  /*1d340*/  LDL.U8 R6, [R1+0x10] ;  /* 0x0000100001067983 */ /* 0x01fea40000100000 */
[----:B--2---:R-:W-:-:S05]  /*1d350*/  LOP3.LUT R6, R6, 0x4, RZ, 0xfc, !PT ;  /* 0x0000000406067812 */ /* 0x004fca00078efcff */
[----:B------:R0:W-:Y:S02]  /*1d360*/  STL.U8 [R1+0x10], R6 ;  /* 0x0000100601007387 */ /* 0x0001e40000100000 */
.L_x_803:
[----:B------:R-:W-:Y:S05]  /*1d370*/  BSYNC.RECONVERGENT B0 ;  /* 0x0000000000007941 */ /* 0x000fea0003800200 */
.L_x_802:
[----:B------:R-:W-:Y:S04]  /*1d380*/  BSSY.RECONVERGENT B0, `(.L_x_804) ;  /* 0x0000005000007945 */ /* 0x000fe80003800200 */
[----:B------:R-:W-:Y:S05]  /*1d390*/  @!P0 BRA `(.L_x_805) ;  /* 0x00000000000c8947 */ /* 0x000fea0003800000 */
[----:B01234-:R-:W2:Y:S02]  /*1d3a0*/  LDL.U8 R6, [R1+0x10] ;  /* 0x0000100001067983 */ /* 0x01fea40000100000 */
[----:B--2---:R-:W-:-:S05]  /*1d3b0*/  LOP3.LUT R6, R6, 0x2, RZ, 0xfc, !PT ;  /* 0x0000000206067812 */ /* 0x004fca00078efcff */
[----:B------:R0:W-:Y:S02]  /*1d3c0*/  STL.U8 [R1+0x10], R6 ;  /* 0x0000100601007387 */ /* 0x0001e40000100000 */
.L_x_805:
[----:B------:R-:W-:Y:S05]  /*1d3d0*/  BSYNC.RECONVERGENT B0 ;  /* 0x0000000000007941 */ /* 0x000fea0003800200 */
.L_x_804:
[----:B------:R0:W5:Y:S04]  /*1d3e0*/  LDL.U8 R46, [R1+0xa] ;  /* 0x00000a00012e7983 */ /* 0x0001680000100000 */
[----:B------:R0:W5:Y:S04]  /*1d3f0*/  LDL.U8 R7, [R1+0xb] ;  /* 0x00000b0001077983 */ /* 0x0001680000100000 */
[----:B01234-:R0:W5:Y:S01]  /*1d400*/  LDL.U8 R6, [R1+0xc] ;  /* 0x00000c0001067983 */ /* 0x01f1620000100000 */
        /* <DEDUP_REMOVED lines=18> */
[----:B0-----:R-:W-:Y:S05]  /*1d530*/  @!P6 BRA `(.L_x_807) ;  /* 0x00000000000ce947 */ /* 0x001fea0003800000 */
[----:B------:R-:W2:Y:S02]  /*1d540*/  LDL.U8 R28, [R1+0x10] ;  /* 0x00001000011c7983 */ /* 0x000ea40000100000 */
[----:B--2---:R-:W-:-:S05]  /*1d550*/  LOP3.LUT R28, R28, 0x1, RZ, 0xfc, !PT ;  /* 0x000000011c1c7812 */ /* 0x004fca00078efcff */
[----:B------:R0:W-:Y:S02]  /*1d560*/  STL.U8 [R1+0x10], R28 ;  /* 0x0000101c01007387 */ /* 0x0001e40000100000 */
.L_x_807:
[----:B------:R-:W-:Y:S05]  /*1d570*/  BSYNC.RECONVERGENT B0 ;  /* 0x0000000000007941 */ /* 0x000fea0003800200 */
.L_x_806:
        /* <DEDUP_REMOVED lines=8> */
.L_x_809:
[----:B------:R-:W-:Y:S05]  /*1d600*/  BSYNC.RECONVERGENT B0 ;  /* 0x0000000000007941 */ /* 0x000fea0003800200 */
.L_x_808:
        /* <DEDUP_REMOVED lines=8> */
.L_x_811:
[----:B------:R-:W-:Y:S05]  /*1d690*/  BSYNC.RECONVERGENT B0 ;  /* 0x0000000000007941 */ /* 0x000fea0003800200 */
.L_x_810:
        /* <DEDUP_REMOVED lines=8> */
.L_x_813:
[----:B------:R-:W-:Y:S05]  /*1d720*/  BSYNC.RECONVERGENT B0 ;  /* 0x0000000000007941 */ /* 0x000fea0003800200 */
.L_x_812:
[----:B------:R-:W-:Y:S01]  /*1d730*/  BSSY.RECONVERGENT B0, `(.L_x_814) ;  /* 0x0000006000007945 */ /* 0x000fe20003800200 */
[----:B------:R-:W-:-:S03]  /*1d740*/  LOP3.LUT P6, RZ, R29, 0x80, RZ, 0xc0, !PT ;  /* 0x000000801dff7812 */ /* 0x000fc600078cc0ff */
[----:B------:R-:W-:Y:S10]  /*1d750*/  @!P2 BRA `(.L_x_815) ;  /* 0x00000000000ca947 */ /* 0x000ff40003800000 */
[----:B0123--:R-:W2:Y:S02]  /*1d760*/  LDL.U8 R28, [R1+0x11] ;  /* 0x00001100011c7983 */ /* 0x00fea40000100000 */
[----:B--2---:R-:W-:-:S05]  /*1d770*/  LOP3.LUT R28, R28, 0x10, RZ, 0xfc, !PT ;  /* 0x000000101c1c7812 */ /* 0x004fca00078efcff */
[----:B------:R4:W-:Y:S02]  /*1d780*/  STL.U8 [R1+0x11], R28 ;  /* 0x0000111c01007387 */ /* 0x0009e40000100000 */
.L_x_815:
[----:B------:R-:W-:Y:S05]  /*1d790*/  BSYNC.RECONVERGENT B0 ;  /* 0x0000000000007941 */ /* 0x000fea0003800200 */
.L_x_814:
[----:B------:R-:W-:Y:S01]  /*1d7a0*/  BSSY.RECONVERGENT B0, `(.L_x_816) ;  /* 0x0000006000007945 */ /* 0x000fe20003800200 */
[----:B------:R-:W-:-:S03]  /*1d7b0*/  LOP3.LUT P3, RZ, R29, 0x40, RZ, 0xc0, !PT ;  /* 0x000000401dff7812 */ /* 0x000fc6000786c0ff */
[----:B------:R-:W-:Y:S10]  /*1d7c0*/  @!P1 BRA `(.L_x_817) ;  /* 0x00000000000c9947 */ /* 0x000ff40003800000 */
[----:B01234-:R-:W2:Y:S02]  /*1d7d0*/  LDL.U8 R28, [R1+0x11] ;  /* 0x00001100011c7983 */ /* 0x01fea40000100000 */
[----:B--2---:R-:W-:-:S05]  /*1d7e0*/  LOP3.LUT R28, R28, 0x8, RZ, 0xfc, !PT ;  /* 0x000000081c1c7812 */ /* 0x004fca00078efcff */
[----:B------:R0:W-:Y:S02]  /*1d7f0*/  STL.U8 [R1+0x11], R28 ;  /* 0x0000111c01007387 */ /* 0x0001e40000100000 */
.L_x_817:
[----:B------:R-:W-:Y:S05]  /*1d800*/  BSYNC.RECONVERGENT B0 ;  /* 0x0000000000007941 */ /* 0x000fea0003800200 */
.L_x_816:
[----:B------:R-:W-:Y:S01]  /*1d810*/  BSSY.RECONVERGENT B0, `(.L_x_818) ;  /* 0x0000006000007945 */ /* 0x000fe20003800200 */
[----:B------:R-:W-:-:S03]  /*1d820*/  LOP3.LUT P4, RZ, R29, 0x20, RZ, 0xc0, !PT ;  /* 0x000000201dff7812 */ /* 0x000fc6000788c0ff */
[----:B------:R-:W-:Y:S10]  /*1d830*/  @!P0 BRA `(.L_x_819) ;  /* 0x00000000000c8947 */ /* 0x000ff40003800000 */
[----:B01234-:R-:W2:Y:S02]  /*1d840*/  LDL.U8 R28, [R1+0x11] ;  /* 0x00001100011c7983 */ /* 0x01fea40000100000 */
[----:B--2---:R-:W-:-:S05]  /*1d850*/  LOP3.LUT R28, R28, 0x4, RZ, 0xfc, !PT ;  /* 0x000000041c1c7812 */ /* 0x004fca00078efcff */
[----:B------:R0:W-:Y:S02]  /*1d860*/  STL.U8 [R1+0x11], R28 ;  /* 0x0000111c01007387 */ /* 0x0001e40000100000 */
.L_x_819:
[----:B------:R-:W-:Y:S05]  /*1d870*/  BSYNC.RECONVERGENT B0 ;  /* 0x0000000000007941 */ /* 0x000fea0003800200 */
.L_x_818:
[----:B------:R-:W-:Y:S01]  /*1d880*/  ISETP.NE.U32.AND P0, PT, R51, 0x1, PT ;  /* 0x000000013300780c */ /* 0x000fe20003f05070 */
[----:B------:R-:W-:Y:S01]  /*1d890*/  BSSY.RECONVERGENT B0, `(.L_x_820) ;  /* 0x0000006000007945 */ /* 0x000fe20003800200 */
[----:B------:R-:W-:-:S11]  /*1d8a0*/  LOP3.LUT P5, RZ, R29, 0x10, RZ, 0xc0, !PT ;  /* 0x000000101dff7812 */ /* 0x000fd600078ac0ff */
[----:B------:R-:W-:Y:S05]  /*1d8b0*/  @P0 BRA `(.L_x_821) ;  /* 0x00000000000c0947 */ /* 0x000fea0003800000 */
[----:B01234-:R-:W2:Y:S02]  /*1d8c0*/  LDL.U8 R28, [R1+0x11] ;  /* 0x00001100011c7983 */ /* 0x01fea40000100000 */
[----:B--2---:R-:W-:-:S05]  /*1d8d0*/  LOP3.LUT R28, R28, 0x2, RZ, 0xfc, !PT ;  /* 0x000000021c1c7812 */ /* 0x004fca00078efcff */
[----:B------:R0:W-:Y:S02]  /*1d8e0*/  STL.U8 [R1+0x11], R28 ;  /* 0x0000111c01007387 */ /* 0x0001e40000100000 */
.L_x_821:
[----:B------:R-:W-:Y:S05]  /*1d8f0*/  BSYNC.RECONVERGENT B0 ;  /* 0x0000000000007941 */ /* 0x000fea0003800200 */
.L_x_820:
[C---:B------:R-:W-:Y:S01]  /*1d900*/  LOP3.LUT P0, RZ, R29.reuse, 0x400, RZ, 0xc0, !PT ;  /* 0x000004001dff7812 */ /* 0x040fe2000780c0ff */
[----:B------:R-:W-:Y:S01]  /*1d910*/  BSSY.RECONVERGENT B0, `(.L_x_822) ;  /* 0x0000006000007945 */ /* 0x000fe20003800200 */
[----:B------:R-:W-:-:S11]  /*1d920*/  LOP3.LUT P1, RZ, R29, 0x8, RZ, 0xc0, !PT ;  /* 0x000000081dff7812 */ /* 0x000fd6000782c0ff */
[----:B------:R-:W-:Y:S05]  /*1d930*/  @!P0 BRA `(.L_x_823) ;  /* 0x00000000000c8947 */ /* 0x000fea0003800000 */
[----:B01234-:R-:W2:Y:S02]  /*1d940*/  LDL.U8 R28, [R1+0x11] ;  /* 0x00001100011c7983 */ /* 0x01fea40000100000 */
[----:B--2---:R-:W-:-:S05]  /*1d950*/  LOP3.LUT R28, R28, 0x1, RZ, 0xfc, !PT ;  /* 0x000000011c1c7812 */ /* 0x004fca00078efcff */
[----:B------:R0:W-:Y:S02]  /*1d960*/  STL.U8 [R1+0x11], R28 ;  /* 0x0000111c01007387 */ /* 0x0001e40000100000 */
.L_x_823:
[----:B------:R-:W-:Y:S05]  /*1d970*/  BSYNC.RECONVERGENT B0 ;  /* 0x0000000000007941 */ /* 0x000fea0003800200 */
.L_x_822:
[C---:B------:R-:W-:Y:S01]  /*1d980*/  LOP3.LUT P2, RZ, R29.reuse, 0x200, RZ, 0xc0, !PT ;  /* 0x000002001dff7812 */ /* 0x040fe2000784c0ff */
[----:B------:R-:W-:Y:S01]  /*1d990*/  BSSY.RECONVERGENT B0, `(.L_x_824) ;  /* 0x0000006000007945 */ /* 0x000fe20003800200 */
[----:B------:R-:W-:-:S11]  /*1d9a0*/  LOP3.LUT P0, RZ, R29, 0x4, RZ, 0xc0, !PT ;  /* 0x000000041dff7812 */ /* 0x000fd6000780c0ff */
[----:B------:R-:W-:Y:S05]  /*1d9b0*/  @!P2 BRA `(.L_x_825) ;  /* 0x00000000000ca947 */ /* 0x000fea0003800000 */
[----:B01234-:R-:W2:Y:S02]  /*1d9c0*/  LDL.U8 R28, [R1+0x12] ;  /* 0x00001200011c7983 */ /* 0x01fea40000100000 */
[----:B--2---:R-:W-:-:S05]  /*1d9d0*/  LOP3.LUT R28, R28, 0x80, RZ, 0xfc, !PT ;  /* 0x000000801c1c7812 */ /* 0x004fca00078efcff */
[----:B------:R0:W-:Y:S02]  /*1d9e0*/  STL.U8 [R1+0x12], R28 ;  /* 0x0000121c01007387 */ /* 0x0001e40000100000 */
.L_x_825:
[----:B------:R-:W-:Y:S05]  /*1d9f0*/  BSYNC.RECONVERGENT B0 ;  /* 0x0000000000007941 */ /* 0x000fea0003800200 */
.L_x_824:
        /* <DEDUP_REMOVED lines=12> */
.L_x_827:
[----:B------:R-:W-:Y:S05]  /*1dac0*/  BSYNC.RECONVERGENT B0 ;  /* 0x0000000000007941 */ /* 0x000fea0003800200 */
.L_x_826:
[----:B------:R-:W-:Y:S01]  /*1dad0*/  BSSY.RECONVERGENT B0, `(.L_x_828) ;  /* 0x0000006000007945 */ /* 0x000fe20003800200 */
[----:B------:R-:W-:-:S03]  /*1dae0*/  ISETP.NE.U32.AND P2, PT, R51, 0x1, PT ;  /* 0x000000013300780c */ /* 0x000fc60003f45070 */
[----:B------:R-:W-:Y:S10]  /*1daf0*/  @!P6 BRA `(.L_x_829) ;  /* 0x00000000000ce947 */ /* 0x000ff40003800000 */
[----:B0-----:R-:W2:Y:S02]  /*1db00*/  LDL.U8 R28, [R1+0x12] ;  /* 0x00001200011c7983 */ /* 0x001ea40000100000 */
[----:B--2---:R-:W-:-:S05]  /*1db10*/  LOP3.LUT R28, R28, 0x20, RZ, 0xfc, !PT ;  /* 0x000000201c1c7812 */ /* 0x004fca00078efcff */
[----:B------:R1:W-:Y:S02]  /*1db20*/  STL.U8 [R1+0x12], R28 ;  /* 0x0000121c01007387 */ /* 0x0003e40000100000 */
.L_x_829:
[----:B------:R-:W-:Y:S05]  /*1db30*/  BSYNC.RECONVERGENT B0 ;  /* 0x0000000000007941 */ /* 0x000fea0003800200 */
.L_x_828:
        /* <DEDUP_REMOVED lines=8> */
.L_x_831:
[----:B------:R-:W-:Y:S05]  /*1dbc0*/  BSYNC.RECONVERGENT B0 ;  /* 0x0000000000007941 */ /* 0x000fea0003800200 */
.L_x_830:
        /* <DEDUP_REMOVED lines=8> */
.L_x_833:
[----:B------:R-:W-:Y:S05]  /*1dc50*/  BSYNC.RECONVERGENT B0 ;  /* 0x0000000000007941 */ /* 0x000fea0003800200 */
.L_x_832:
        /* <DEDUP_REMOVED lines=8> */
.L_x_835:
[----:B------:R-:W-:Y:S05]  /*1dce0*/  BSYNC.RECONVERGENT B0 ;  /* 0x0000000000007941 */ /* 0x000fea0003800200 */
.L_x_834:
[----:B------:R-:W-:Y:S01]  /*1dcf0*/  BSSY.RECONVERGENT B0, `(.L_x_836) ;  /* 0x0000006000007945 */ /* 0x000fe20003800200 */
[----:B------:R-:W-:-:S03]  /*1dd00*/  LOP3.LUT P6, RZ, R45, 0x80, RZ, 0xc0, !PT ;  /* 0x000000802dff7812 */ /* 0x000fc600078cc0ff */
[----:B------:R-:W-:Y:S10]  /*1dd10*/  @!P1 BRA `(.L_x_837) ;  /* 0x00000000000c9947 */ /* 0x000ff40003800000 */
[----:B01234-:R-:W2:Y:S02]  /*1dd20*/  LDL.U8 R28, [R1+0x12] ;  /* 0x00001200011c7983 */ /* 0x01fea40000100000 */
[----:B--2---:R-:W-:-:S05]  /*1dd30*/  LOP3.LUT R28, R28, 0x2, RZ, 0xfc, !PT ;  /* 0x000000021c1c7812 */ /* 0x004fca00078efcff */
[----:B------:R0:W-:Y:S02]  /*1dd40*/  STL.U8 [R1+0x12], R28 ;  /* 0x0000121c01007387 */ /* 0x0001e40000100000 */
.L_x_837:
[----:B------:R-:W-:Y:S05]  /*1dd50*/  BSYNC.RECONVERGENT B0 ;  /* 0x0000000000007941 */ /* 0x000fea0003800200 */
.L_x_836:
        /* <DEDUP_REMOVED lines=8> */
.L_x_839:
[----:B------:R-:W-:Y:S05]  /*1dde0*/  BSYNC.RECONVERGENT B0 ;  /* 0x0000000000007941 */ /* 0x000fea0003800200 */
.L_x_838:
[----:B------:R-:W-:Y:S01]  /*1ddf0*/  LOP3.LUT P1, RZ, R42, 0x2, RZ, 0xc0, !PT ;  /* 0x000000022aff7812 */ /* 0x000fe2000782c0ff */
[----:B------:R-:W-:Y:S01]  /*1de00*/  BSSY.RECONVERGENT B0, `(.L_x_840) ;  /* 0x0000006000007945 */ /* 0x000fe20003800200 */
[----:B------:R-:W-:-:S11]  /*1de10*/  LOP3.LUT P0, RZ, R45, 0x20, RZ, 0xc0, !PT ;  /* 0x000000202dff7812 */ /* 0x000fd6000780c0ff */
[----:B------:R-:W-:Y:S05]  /*1de20*/  @!P1 BRA `(.L_x_841) ;  /* 0x00000000000c9947 */ /* 0x000fea0003800000 */
[----:B01234-:R-:W2:Y:S02]  /*1de30*/  LDL.U8 R28, [R1+0x13] ;  /* 0x00001300011c7983 */ /* 0x01fea40000100000 */
[----:B--2---:R-:W-:-:S05]  /*1de40*/  LOP3.LUT R28, R28, 0x80, RZ, 0xfc, !PT ;  /* 0x000000801c1c7812 */ /* 0x004fca00078efcff */
[----:B------:R0:W-:Y:S02]  /*1de50*/  STL.U8 [R1+0x13], R28 ;  /* 0x0000131c01007387 */ /* 0x0001e40000100000 */
.L_x_841:
[----:B------:R-:W-:Y:S05]  /*1de60*/  BSYNC.RECONVERGENT B0 ;  /* 0x0000000000007941 */ /* 0x000fea0003800200 */
.L_x_840:
[----:B------:R-:W-:Y:S01]  /*1de70*/  BSSY.RECONVERGENT B0, `(.L_x_842) ;  /* 0x0000006000007945 */ /* 0x000fe20003800200 */
[----:B------:R-:W-:-:S03]  /*1de80*/  LOP3.LUT P1, RZ, R45, 0x10, RZ, 0xc0, !PT ;  /* 0x000000102dff7812 */ /* 0x000fc6000782c0ff */
[----:B------:R-:W-:Y:S10]  /*1de90*/  @P2 BRA `(.L_x_843) ;  /* 0x00000000000c2947 */ /* 0x000ff40003800000 */
[----:B01234-:R-:W2:Y:S02]  /*1dea0*/  LDL.U8 R28, [R1+0x13] ;  /* 0x00001300011c7983 */ /* 0x01fea40000100000 */
[----:B--2---:R-:W-:-:S05]  /*1deb0*/  LOP3.LUT R28, R28, 0x40, RZ, 0xfc, !PT ;  /* 0x000000401c1c7812 */ /* 0x004fca00078efcff */
[----:B------:R0:W-:Y:S02]  /*1dec0*/  STL.U8 [R1+0x13], R28 ;  /* 0x0000131c01007387 */ /* 0x0001e40000100000 */
.L_x_843:
[----:B------:R-:W-:Y:S05]  /*1ded0*/  BSYNC.RECONVERGENT B0 ;  /* 0x0000000000007941 */ /* 0x000fea0003800200 */
.L_x_842:
[C---:B------:R-:W-:Y:S01]  /*1dee0*/  LOP3.LUT P3, RZ, R45.reuse, 0x400, RZ, 0xc0, !PT ;  /* 0x000004002dff7812 */ /* 0x040fe2000786c0ff */
[----:B------:R-:W-:Y:S01]  /*1def0*/  BSSY.RECONVERGENT B0, `(.L_x_844) ;  /* 0x0000006000007945 */ /* 0x000fe20003800200 */
[----:B------:R-:W-:-:S11]  /*1df00*/  LOP3.LUT P2, RZ, R45, 0x8, RZ, 0xc0, !PT ;  /* 0x000000082dff7812 */ /* 0x000fd6000784c0ff */
[----:B------:R-:W-:Y:S05]  /*1df10*/  @!P3 BRA `(.L_x_845) ;  /* 0x00000000000cb947 */ /* 0x000fea0003800000 */
[----:B01234-:R-:W2:Y:S02]  /*1df20*/  LDL.U8 R28, [R1+0x13] ;  /* 0x00001300011c7983 */ /* 0x01fea40000100000 */
[----:B--2---:R-:W-:-:S05]  /*1df30*/  LOP3.LUT R28, R28, 0x20, RZ, 0xfc, !PT ;  /* 0x000000201c1c7812 */ /* 0x004fca00078efcff */
[----:B------:R0:W-:Y:S02]  /*1df40*/  STL.U8 [R1+0x13], R28 ;  /* 0x0000131c01007387 */ /* 0x0001e40000100000 */
.L_x_845:
[----:B------:R-:W-:Y:S05]  /*1df50*/  BSYNC.RECONVERGENT B0 ;  /* 0x0000000000007941 */ /* 0x000fea0003800200 */
.L_x_844:
[C---:B------:R-:W-:Y:S01]  /*1df60*/  LOP3.LUT P4, RZ, R45.reuse, 0x200, RZ, 0xc0, !PT ;  /* 0x000002002dff7812 */ /* 0x040fe2000788c0ff */
[----:B------:R-:W-:Y:S01]  /*1df70*/  BSSY.RECONVERGENT B0, `(.L_x_846) ;  /* 0x0000006000007945 */ /* 0x000fe20003800200 */
[----:B------:R-:W-:-:S11]  /*1df80*/  LOP3.LUT P3, RZ, R45, 0x4, RZ, 0xc0, !PT ;  /* 0x000000042dff7812 */ /* 0x000fd6000786c0ff */
[----:B------:R-:W-:Y:S05]  /*1df90*/  @!P4 BRA `(.L_x_847) ;  /* 0x00000000000cc947 */ /* 0x000fea0003800000 */
[----:B01234-:R-:W2:Y:S02]  /*1dfa0*/  LDL.U8 R28, [R1+0x13] ;  /* 0x00001300011c7983 */ /* 0x01fea40000100000 */
[----:B--2---:R-:W-:-:S05]  /*1dfb0*/  LOP3.LUT R28, R28, 0x10, RZ, 0xfc, !PT ;  /* 0x000000101c1c7812 */ /* 0x004fca00078efcff */
[----:B------:R0:W-:Y:S02]  /*1dfc0*/  STL.U8 [R1+0x13], R28 ;  /* 0x0000131c01007387 */ /* 0x0001e40000100000 */
.L_x_847:
[----:B------:R-:W-:Y:S05]  /*1dfd0*/  BSYNC.RECONVERGENT B0 ;  /* 0x0000000000007941 */ /* 0x000fea0003800200 */
.L_x_846:
        /* <DEDUP_REMOVED lines=8> */
.L_x_849:
[----:B------:R-:W-:Y:S05]  /*1e060*/  BSYNC.RECONVERGENT B0 ;  /* 0x0000000000007941 */ /* 0x000fea0003800200 */
.L_x_848:
[----:B------:R-:W-:Y:S01]  /*1e070*/  BSSY.RECONVERGENT B0, `(.L_x_850) ;  /* 0x0000006000007945 */ /* 0x000fe20003800200 */
[----:B------:R-:W-:-:S03]  /*1e080*/  ISETP.NE.U32.AND P5, PT, R29, 0x1, PT ;  /* 0x000000011d00780c */ /* 0x000fc60003fa5070 */
[----:B------:R-:W-:Y:S10]  /*1e090*/  @!P6 BRA `(.L_x_851) ;  /* 0x00000000000ce947 */ /* 0x000ff40003800000 */
[----:B01234-:R-:W2:Y:S02]  /*1e0a0*/  LDL.U8 R28, [R1+0x13] ;  /* 0x00001300011c7983 */ /* 0x01fea40000100000 */
[----:B--2---:R-:W-:-:S05]  /*1e0b0*/  LOP3.LUT R28, R28, 0x4, RZ, 0xfc, !PT ;  /* 0x000000041c1c7812 */ /* 0x004fca00078efcff */
[----:B------:R0:W-:Y:S02]  /*1e0c0*/  STL.U8 [R1+0x13], R28 ;  /* 0x0000131c01007387 */ /* 0x0001e40000100000 */
.L_x_851:
[----:B------:R-:W-:Y:S05]  /*1e0d0*/  BSYNC.RECONVERGENT B0 ;  /* 0x0000000000007941 */ /* 0x000fea0003800200 */
.L_x_850:
        /* <DEDUP_REMOVED lines=11> */
.L_x_853:
[----:B------:R-:W-:Y:S05]  /*1e190*/  BSYNC.RECONVERGENT B0 ;  /* 0x0000000000007941 */ /* 0x000fea0003800200 */
.L_x_852:
[----:B------:R-:W-:Y:S01]  /*1e1a0*/  BSSY.RECONVERGENT B0, `(.L_x_854) ;  /* 0x0000006000007945 */ /* 0x000fe20003800200 */
[----:B------:R-:W-:-:S03]  /*1e1b0*/  LOP3.LUT P6, RZ, R30, 0x200, RZ, 0xc0, !PT ;  /* 0x000002001eff7812 */ /* 0x000fc600078cc0ff */
[----:B------:R-:W-:Y:S10]  /*1e1c0*/  @!P0 BRA `(.L_x_855) ;  /* 0x00000000000c8947 */ /* 0x000ff40003800000 */
[----:B0-----:R-:W2:Y:S02]  /*1e1d0*/  LDL.U8 R28, [R1+0x13] ;  /* 0x00001300011c7983 */ /* 0x001ea40000100000 */
[----:B--2---:R-:W-:-:S05]  /*1e1e0*/  LOP3.LUT R28, R28, 0x1, RZ, 0xfc, !PT ;  /* 0x000000011c1c7812 */ /* 0x004fca00078efcff */
[----:B------:R1:W-:Y:S02]  /*1e1f0*/  STL.U8 [R1+0x13], R28 ;  /* 0x0000131c01007387 */ /* 0x0003e40000100000 */
.L_x_855:
[----:B------:R-:W-:Y:S05]  /*1e200*/  BSYNC.RECONVERGENT B0 ;  /* 0x0000000000007941 */ /* 0x000fea0003800200 */
.L_x_854:
[----:B------:R-:W-:Y:S01]  /*1e210*/  BSSY.RECONVERGENT B0, `(.L_x_856) ;  /* 0x0000006000007945 */ /* 0x000fe20003800200 */
[----:B------:R-:W-:-:S03]  /*1e220*/  LOP3.LUT P0, RZ, R30, 0x100, RZ, 0xc0, !PT ;  /* 0x000001001eff7812 */ /* 0x000fc6000780c0ff */
[----:B------:R-:W-:Y:S10]  /*1e230*/  @!P1 BRA `(.L_x_857) ;  /* 0x00000000000c9947 */ /* 0x000ff40003800000 */
[----:B01----:R-:W2:Y:S02]  /*1e240*/  LDL.U8 R28, [R1+0x14] ;  /* 0x00001400011c7983 */ /* 0x003ea40000100000 */
[----:B--2---:R-:W-:-:S05]  /*1e250*/  LOP3.LUT R28, R28, 0x80, RZ, 0xfc, !PT ;  /* 0x000000801c1c7812 */ /* 0x004fca00078efcff */
[----:B------:R2:W-:Y:S02]  /*1e260*/  STL.U8 [R1+0x14], R28 ;  /* 0x0000141c01007387 */ /* 0x0005e40000100000 */
.L_x_857:
[----:B------:R-:W-:Y:S05]  /*1e270*/  BSYNC.RECONVERGENT B0 ;  /* 0x0000000000007941 */ /* 0x000fea0003800200 */
.L_x_856:
[----:B------:R-:W-:Y:S04]  /*1e280*/  BSSY.RECONVERGENT B0, `(.L_x_858) ;  /* 0x0000005000007945 */ /* 0x000fe80003800200 */
[----:B------:R-:W-:Y:S05]  /*1e290*/  @!P2 BRA `(.L_x_859) ;  /* 0x00000000000ca947 */ /* 0x000fea0003800000 */
[----:B012---:R-:W2:Y:S02]  /*1e2a0*/  LDL.U8 R28, [R1+0x14] ;  /* 0x00001400011c7983 */ /* 0x007ea40000100000 */
[----:B--2---:R-:W-:-:S05]  /*1e2b0*/  LOP3.LUT R28, R28, 0x40, RZ, 0xfc, !PT ;  /* 0x000000401c1c7812 */ /* 0x004fca00078efcff */
[----:B------:R3:W-:Y:S02]  /*1e2c0*/  STL.U8 [R1+0x14], R28 ;  /* 0x0000141c01007387 */ /* 0x0007e40000100000 */
.L_x_859:
[----:B------:R-:W-:Y:S05]  /*1e2d0*/  BSYNC.RECONVERGENT B0 ;  /* 0x0000000000007941 */ /* 0x000fea0003800200 */
.L_x_858:
[----:B------:R-:W-:Y:S04]  /*1e2e0*/  BSSY.RECONVERGENT B0, `(.L_x_860) ;  /* 0x0000005000007945 */ /* 0x000fe80003800200 */
[----:B------:R-:W-:Y:S05]  /*1e2f0*/  @!P3 BRA `(.L_x_861) ;  /* 0x00000000000cb947 */ /* 0x000fea0003800000 */
[----:B0123--:R-:W2:Y:S02]  /*1e300*/  LDL.U8 R28, [R1+0x14] ;  /* 0x00001400011c7983 */ /* 0x00fea40000100000 */
[----:B--2---:R-:W-:-:S05]  /*1e310*/  LOP3.LUT R28, R28, 0x20, RZ, 0xfc, !PT ;  /* 0x000000201c1c7812 */ /* 0x004fca00078efcff */
[----:B------:R4:W-:Y:S02]  /*1e320*/  STL.U8 [R1+0x14], R28 ;  /* 0x0000141c01007387 */ /* 0x0009e40000100000 */
.L_x_861:
[----:B------:R-:W-:Y:S05]  /*1e330*/  BSYNC.RECONVERGENT B0 ;  /* 0x0000000000007941 */ /* 0x000fea0003800200 */
.L_x_860:
[----:B------:R-:W-:Y:S04]  /*1e340*/  BSSY.RECONVERGENT B0, `(.L_x_862) ;  /* 0x0000005000007945 */ /* 0x000fe80003800200 */
[----:B------:R-:W-:Y:S05]  /*1e350*/  @!P4 BRA `(.L_x_863) ;  /* 0x00000000000cc947 */ /* 0x000fea0003800000 */
[----:B01234-:R-:W2:Y:S02]  /*1e360*/  LDL.U8 R28, [R1+0x14] ;  /* 0x00001400011c7983 */ /* 0x01fea40000100000 */
[----:B--2---:R-:W-:-:S05]  /*1e370*/  LOP3.LUT R28, R28, 0x10, RZ, 0xfc, !PT ;  /* 0x000000101c1c7812 */ /* 0x004fca00078efcff */
[----:B------:R0:W-:Y:S02]  /*1e380*/  STL.U8 [R1+0x14], R28 ;  /* 0x0000141c01007387 */ /* 0x0001e40000100000 */
.L_x_863:
[----:B------:R-:W-:Y:S05]  /*1e390*/  BSYNC.RECONVERGENT B0 ;  /* 0x0000000000007941 */ /* 0x000fea0003800200 */
.L_x_862:
[----:B------:R-:W-:Y:S04]  /*1e3a0*/  BSSY.RECONVERGENT B0, `(.L_x_864) ;  /* 0x0000005000007945 */ /* 0x000fe80003800200 */
[----:B------:R-:W-:Y:S05]  /*1e3b0*/  @P5 BRA `(.L_x_865) ;  /* 0x00000000000c5947 */ /* 0x000fea0003800000 */
[----:B01234-:R-:W2:Y:S02]  /*1e3c0*/  LDL.U8 R28, [R1+0x14] ;  /* 0x00001400011c7983 */ /* 0x01fea40000100000 */
[----:B--2---:R-:W-:-:S05]  /*1e3d0*/  LOP3.LUT R28, R28, 0x8, RZ, 0xfc, !PT ;  /* 0x000000081c1c7812 */ /* 0x004fca00078efcff */
[----:B------:R0:W-:Y:S02]  /*1e3e0*/  STL.U8 [R1+0x14], R28 ;  /* 0x0000141c01007387 */ /* 0x0001e40000100000 */
.L_x_865:
[----:B------:R-:W-:Y:S05]  /*1e3f0*/  BSYNC.RECONVERGENT B0 ;  /* 0x0000000000007941 */ /* 0x000fea0003800200 */
.L_x_864:
[----:B------:R-:W-:Y:S01]  /*1e400*/  LOP3.LUT P1, RZ, R30, 0x400, RZ, 0xc0, !PT ;  /* 0x000004001eff7812 */ /* 0x000fe2000782c0ff */
[----:B------:R-:W-:-:S12]  /*1e410*/  BSSY.RECONVERGENT B0, `(.L_x_866) ;  /* 0x0000005000007945 */ /* 0x000fd80003800200 */
[----:B------:R-:W-:Y:S05]  /*1e420*/  @!P1 BRA `(.L_x_867) ;  /* 0x00000000000c9947 */ /* 0x000fea0003800000 */
[----:B01234-:R-:W2:Y:S02]  /*1e430*/  LDL.U8 R28, [R1+0x14] ;  /* 0x00001400011c7983 */ /* 0x01fea40000100000 */
[----:B--2---:R-:W-:-:S05]  /*1e440*/  LOP3.LUT R28, R28, 0x4, RZ, 0xfc, !PT ;  /* 0x000000041c1c7812 */ /* 0x004fca00078efcff */
[----:B------:R0:W-:Y:S02]  /*1e450*/  STL.U8 [R1+0x14], R28 ;  /* 0x0000141c01007387 */ /* 0x0001e40000100000 */
.L_x_867:
[----:B------:R-:W-:Y:S05]  /*1e460*/  BSYNC.RECONVERGENT B0 ;  /* 0x0000000000007941 */ /* 0x000fea0003800200 */
.L_x_866:
[----:B------:R-:W-:Y:S04]  /*1e470*/  BSSY.RECONVERGENT B0, `(.L_x_868) ;  /* 0x0000005000007945 */ /* 0x000fe80003800200 */
[----:B------:R-:W-:Y:S05]  /*1e480*/  @!P6 BRA `(.L_x_869) ;  /* 0x00000000000ce947 */ /* 0x000fea0003800000 */
[----:B01234-:R-:W2:Y:S02]  /*1e490*/  LDL.U8 R28, [R1+0x14] ;  /* 0x00001400011c7983 */ /* 0x01fea40000100000 */
[----:B--2---:R-:W-:-:S05]  /*1e4a0*/  LOP3.LUT R28, R28, 0x2, RZ, 0xfc, !PT ;  /* 0x000000021c1c7812 */ /* 0x004fca00078efcff */
[----:B------:R0:W-:Y:S02]  /*1e4b0*/  STL.U8 [R1+0x14], R28 ;  /* 0x0000141c01007387 */ /* 0x0001e40000100000 */
.L_x_869:
[----:B------:R-:W-:Y:S05]  /*1e4c0*/  BSYNC.RECONVERGENT B0 ;  /* 0x0000000000007941 */ /* 0x000fea0003800200 */
.L_x_868:
[----:B------:R-:W-:Y:S04]  /*1e4d0*/  BSSY.RECONVERGENT B0, `(.L_x_870) ;  /* 0x0000005000007945 */ /* 0x000fe80003800200 */
[----:B------:R-:W-:Y:S05]  /*1e4e0*/  @!P0 BRA `(.L_x_871) ;  /* 0x00000000000c8947 */ /* 0x000fea0003800000 */
[----:B01234-:R-:W2:Y:S02]  /*1e4f0*/  LDL.U8 R28, [R1+0x14] ;  /* 0x00001400011c7983 */ /* 0x01fea40000100000 */
[----:B--2---:R-:W-:-:S05]  /*1e500*/  LOP3.LUT R28, R28, 0x1, RZ, 0xfc, !PT ;  /* 0x000000011c1c7812 */ /* 0x004fca00078efcff */
[----:B------:R0:W-:Y:S02]  /*1e510*/  STL.U8 [R1+0x14], R28 ;  /* 0x0000141c01007387 */ /* 0x0001e40000100000 */
.L_x_871:
[----:B------:R-:W-:Y:S05]  /*1e520*/  BSYNC.RECONVERGENT B0 ;  /* 0x0000000000007941 */ /* 0x000fea0003800200 */
.L_x_870:
[----:B------:R0:W5:Y:S04]  /*1e530*/  LDL.U8 R45, [R1+0xd] ;  /* 0x00000d00012d7983 */ /* 0x0001680000100000 */
[----:B01234-:R0:W5:Y:S04]  /*1e540*/  LDL.U8 R28, [R1+0xe] ;  /* 0x00000e00011c7983 */ /* 0x01f1680000100000 */
        /* <DEDUP_REMOVED lines=15> */
[----:B------:R-:W-:Y:S01]  /*1e640*/  LOP3.LUT P1, RZ, R30, 0x4, RZ, 0xc0, !PT ;  /* 0x000000041eff7812 */ /* 0x000fe2000782c0ff */
[----:B------:R0:W-:Y:S01]  /*1e650*/  STL.U8 [R1+0x15], RZ ;  /* 0x000015ff01007387 */ /* 0x0001e20000100000 */
[----:B------:R-:W-:Y:S02]  /*1e660*/  @P6 LOP3.LUT R42, R42, 0x1, RZ, 0xfc, !PT ;  /* 0x000000012a2a6812 */ /* 0x000fe400078efcff */
[----:B------:R-:W-:Y:S02]  /*1e670*/  ISETP.NE.AND P6, PT, R52, RZ, PT ;  /* 0x000000ff3400720c */ /* 0x000fe40003fc5270 */
[----:B------:R-:W-:-:S11]  /*1e680*/  LOP3.LUT P0, RZ, R30, 0x2, RZ, 0xc0, !PT ;  /* 0x000000021eff7812 */ /* 0x000fd6000780c0ff */
[----:B0-----:R-:W-:Y:S05]  /*1e690*/  @!P6 BRA `(.L_x_873) ;  /* 0x00000000000ce947 */ /* 0x001fea0003800000 */
[----:B------:R-:W2:Y:S02]  /*1e6a0*/  LDL.U8 R30, [R1+0x15] ;  /* 0x00001500011e7983 */ /* 0x000ea40000100000 */
[----:B--2---:R-:W-:-:S05]  /*1e6b0*/  LOP3.LUT R30, R30, 0x80, RZ, 0xfc, !PT ;  /* 0x000000801e1e7812 */ /* 0x004fca00078efcff */
[----:B------:R0:W-:Y:S02]  /*1e6c0*/  STL.U8 [R1+0x15], R30 ;  /* 0x0000151e01007387 */ /* 0x0001e40000100000 */
.L_x_873:
[----:B------:R-:W-:Y:S05]  /*1e6d0*/  BSYNC.RECONVERGENT B0 ;  /* 0x0000000000007941 */ /* 0x000fea0003800200 */
.L_x_872:
        /* <DEDUP_REMOVED lines=8> */
.L_x_875:
[----:B------:R-:W-:Y:S05]  /*1e760*/  BSYNC.RECONVERGENT B0 ;  /* 0x0000000000007941 */ /* 0x000fea0003800200 */
.L_x_874:
        /* <DEDUP_REMOVED lines=8> */
.L_x_877:
[----:B------:R-:W-:Y:S05]  /*1e7f0*/  BSYNC.RECONVERGENT B0 ;  /* 0x0000000000007941 */ /* 0x000fea0003800200 */
.L_x_876:
        /* <DEDUP_REMOVED lines=8> */
.L_x_879:
[----:B------:R-:W-:Y:S05]  /*1e880*/  BSYNC.RECONVERGENT B0 ;  /* 0x0000000000007941 */ /* 0x000fea0003800200 */
.L_x_878:
[----:B------:R-:W-:Y:S01]  /*1e890*/  BSSY.RECONVERGENT B0, `(.L_x_880) ;  /* 0x0000006000007945 */ /* 0x000fe20003800200 */
[----:B------:R-:W-:-:S03]  /*1e8a0*/  LOP3.LUT P6, RZ, R43, 0x80, RZ, 0xc0, !PT ;  /* 0x000000802bff7812 */ /* 0x000fc600078cc0ff */
[----:B------:R-:W-:Y:S10]  /*1e8b0*/  @!P2 BRA `(.L_x_881) ;  /* 0x00000000000ca947 */ /* 0x000ff40003800000 */
[----:B0123--:R-:W2:Y:S02]  /*1e8c0*/  LDL.U8 R30, [R1+0x15] ;  /* 0x00001500011e7983 */ /* 0x00fea40000100000 */
[----:B--2---:R-:W-:-:S05]  /*1e8d0*/  LOP3.LUT R30, R30, 0x8, RZ, 0xfc, !PT ;  /* 0x000000081e1e7812 */ /* 0x004fca00078efcff */
[----:B------:R4:W-:Y:S02]  /*1e8e0*/  STL.U8 [R1+0x15], R30 ;  /* 0x0000151e01007387 */ /* 0x0009e40000100000 */
.L_x_881:
[----:B------:R-:W-:Y:S05]  /*1e8f0*/  BSYNC.RECONVERGENT B0 ;  /* 0x0000000000007941 */ /* 0x000fea0003800200 */
.L_x_880:
[----:B------:R-:W-:Y:S01]  /*1e900*/  BSSY.RECONVERGENT B0, `(.L_x_882) ;  /* 0x0000006000007945 */ /* 0x000fe20003800200 */
[----:B------:R-:W-:-:S03]  /*1e910*/  LOP3.LUT P3, RZ, R43, 0x40, RZ, 0xc0, !PT ;  /* 0x000000402bff7812 */ /* 0x000fc6000786c0ff */
[----:B------:R-:W-:Y:S10]  /*1e920*/  @!P1 BRA `(.L_x_883) ;  /* 0x00000000000c9947 */ /* 0x000ff40003800000 */
[----:B01234-:R-:W2:Y:S02]  /*1e930*/  LDL.U8 R30, [R1+0x15] ;  /* 0x00001500011e7983 */ /* 0x01fea40000100000 */
[----:B--2---:R-:W-:-:S05]  /*1e940*/  LOP3.LUT R30, R30, 0x4, RZ, 0xfc, !PT ;  /* 0x000000041e1e7812 */ /* 0x004fca00078efcff */
[----:B------:R0:W-:Y:S02]  /*1e950*/  STL.U8 [R1+0x15], R30 ;  /* 0x0000151e01007387 */ /* 0x0001e40000100000 */
.L_x_883:
[----:B------:R-:W-:Y:S05]  /*1e960*/  BSYNC.RECONVERGENT B0 ;  /* 0x0000000000007941 */ /* 0x000fea0003800200 */
.L_x_882:
[----:B------:R-:W-:Y:S01]  /*1e970*/  BSSY.RECONVERGENT B0, `(.L_x_884) ;  /* 0x0000006000007945 */ /* 0x000fe20003800200 */
[----:B------:R-:W-:-:S03]  /*1e980*/  LOP3.LUT P4, RZ, R43, 0x20, RZ, 0xc0, !PT ;  /* 0x000000202bff7812 */ /* 0x000fc6000788c0ff */
[----:B------:R-:W-:Y:S10]  /*1e990*/  @!P0 BRA `(.L_x_885) ;  /* 0x00000000000c8947 */ /* 0x000ff40003800000 */
[----:B01234-:R-:W2:Y:S02]  /*1e9a0*/  LDL.U8 R30, [R1+0x15] ;  /* 0x00001500011e7983 */ /* 0x01fea40000100000 */
[----:B--2---:R-:W-:-:S05]  /*1e9b0*/  LOP3.LUT R30, R30, 0x2, RZ, 0xfc, !PT ;  /* 0x000000021e1e7812 */ /* 0x004fca00078efcff */
[----:B------:R0:W-:Y:S02]  /*1e9c0*/  STL.U8 [R1+0x15], R30 ;  /* 0x0000151e01007387 */ /* 0x0001e40000100000 */
.L_x_885:
[----:B------:R-:W-:Y:S05]  /*1e9d0*/  BSYNC.RECONVERGENT B0 ;  /* 0x0000000000007941 */ /* 0x000fea0003800200 */
.L_x_884:
[----:B------:R-:W-:Y:S01]  /*1e9e0*/  ISETP.NE.U32.AND P0, PT, R51, 0x1, PT ;  /* 0x000000013300780c */ /* 0x000fe20003f05070 */
[----:B------:R-:W-:Y:S01]  /*1e9f0*/  BSSY.RECONVERGENT B0, `(.L_x_886) ;  /* 0x0000006000007945 */ /* 0x000fe20003800200 */
[----:B------:R-:W-:-:S11]  /*1ea00*/  LOP3.LUT P5, RZ, R43, 0x10, RZ, 0xc0, !PT ;  /* 0x000000102bff7812 */ /* 0x000fd600078ac0ff */
[----:B------:R-:W-:Y:S05]  /*1ea10*/  @P0 BRA `(.L_x_887) ;  /* 0x00000000000c0947 */ /* 0x000fea0003800000 */
[----:B01234-:R-:W2:Y:S02]  /*1ea20*/  LDL.U8 R30, [R1+0x15] ;  /* 0x00001500011e7983 */ /* 0x01fea40000100000 */
[----:B--2---:R-:W-:-:S05]  /*1ea30*/  LOP3.LUT R30, R30, 0x1, RZ, 0xfc, !PT ;  /* 0x000000011e1e7812 */ /* 0x004fca00078efcff */
[----:B------:R0:W-:Y:S02]  /*1ea40*/  STL.U8 [R1+0x15], R30 ;  /* 0x0000151e01007387 */ /* 0x0001e40000100000 */
.L_x_887:
[----:B------:R-:W-:Y:S05]  /*1ea50*/  BSYNC.RECONVERGENT B0 ;  /* 0x0000000000007941 */ /* 0x000fea0003800200 */
.L_x_886:
[C---:B------:R-:W-:Y:S01]  /*1ea60*/  LOP3.LUT P0, RZ, R43.reuse, 0x400, RZ, 0xc0, !PT ;  /* 0x000004002bff7812 */ /* 0x040fe2000780c0ff */
[----:B------:R-:W-:Y:S01]  /*1ea70*/  BSSY.RECONVERGENT B0, `(.L_x_888) ;  /* 0x0000006000007945 */ /* 0x000fe20003800200 */
[----:B------:R-:W-:-:S11]  /*1ea80*/  LOP3.LUT P1, RZ, R43, 0x8, RZ, 0xc0, !PT ;  /* 0x000000082bff7812 */ /* 0x000fd6000782c0ff */
[----:B------:R-:W-:Y:S05]  /*1ea90*/  @!P0 BRA `(.L_x_889) ;  /* 0x00000000000c8947 */ /* 0x000fea0003800000 */
[----:B01234-:R-:W2:Y:S02]  /*1eaa0*/  LDL.U8 R30, [R1+0x16] ;  /* 0x00001600011e7983 */ /* 0x01fea40000100000 */
[----:B--2---:R-:W-:-:S05]  /*1eab0*/  LOP3.LUT R30, R30, 0x80, RZ, 0xfc, !PT ;  /* 0x000000801e1e7812 */ /* 0x004fca00078efcff */
[----:B------:R0:W-:Y:S02]  /*1eac0*/  STL.U8 [R1+0x16], R30 ;  /* 0x0000161e01007387 */ /* 0x0001e40000100000 */
.L_x_889:
[----:B------:R-:W-:Y:S05]  /*1ead0*/  BSYNC.RECONVERGENT B0 ;  /* 0x0000000000007941 */ /* 0x000fea0003800200 */
.L_x_888:
[C---:B------:R-:W-:Y:S01]  /*1eae0*/  LOP3.LUT P2, RZ, R43.reuse, 0x200, RZ, 0xc0, !PT ;  /* 0x000002002bff7812 */ /* 0x040fe2000784c0ff */
[----:B------:R-:W-:Y:S01]  /*1eaf0*/  BSSY.RECONVERGENT B0, `(.L_x_890) ;  /* 0x0000006000007945 */ /* 0x000fe20003800200 */
[----:B------:R-:W-:-:S11]  /*1eb00*/  LOP3.LUT P0, RZ, R43, 0x4, RZ, 0xc0, !PT ;  /* 0x000000042bff7812 */ /* 0x000fd6000780c0ff */
[----:B------:R-:W-:Y:S05]  /*1eb10*/  @!P2 BRA `(.L_x_891) ;  /* 0x00000000000ca947 */ /* 0x000fea0003800000 */
[----:B01234-:R-:W2:Y:S02]  /*1eb20*/  LDL.U8 R30, [R1+0x16] ;  /* 0x00001600011e7983 */ /* 0x01fea40000100000 */
[----:B--2---:R-:W-:-:S05]  /*1eb30*/  LOP3.LUT R30, R30, 0x40, RZ, 0xfc, !PT ;  /* 0x000000401e1e7812 */ /* 0x004fca00078efcff */
[----:B------:R0:W-:Y:S02]  /*1eb40*/  STL.U8 [R1+0x16], R30 ;  /* 0x0000161e01007387 */ /* 0x0001e40000100000 */
.L_x_891:
[----:B------:R-:W-:Y:S05]  /*1eb50*/  BSYNC.RECONVERGENT B0 ;  /* 0x0000000000007941 */ /* 0x000fea0003800200 */
.L_x_890:
        /* <DEDUP_REMOVED lines=12> */
.L_x_893:
[----:B------:R-:W-:Y:S05]  /*1ec20*/  BSYNC.RECONVERGENT B0 ;  /* 0x0000000000007941 */ /* 0x000fea0003800200 */
.L_x_892:
[----:B------:R-:W-:Y:S01]  /*1ec30*/  BSSY.RECONVERGENT B0, `(.L_x_894) ;  /* 0x0000006000007945 */ /* 0x000fe20003800200 */
[----:B------:R-:W-:-:S03]  /*1ec40*/  ISETP.NE.U32.AND P2, PT, R51, 0x1, PT ;  /* 0x000000013300780c */ /* 0x000fc60003f45070 */
[----:B------:R-:W-:Y:S10]  /*1ec50*/  @!P6 BRA `(.L_x_895) ;  /* 0x00000000000ce947 */ /* 0x000ff40003800000 */
[----:B0-----:R-:W2:Y:S02]  /*1ec60*/  LDL.U8 R30, [R1+0x16] ;  /* 0x00001600011e7983 */ /* 0x001ea40000100000 */
[----:B--2---:R-:W-:-:S05]  /*1ec70*/  LOP3.LUT R30, R30, 0x10, RZ, 0xfc, !PT ;  /* 0x000000101e1e7812 */ /* 0x004fca00078efcff */
[----:B------:R1:W-:Y:S02]  /*1ec80*/  STL.U8 [R1+0x16], R30 ;  /* 0x0000161e01007387 */ /* 0x0003e40000100000 */
.L_x_895:
[----:B------:R-:W-:Y:S05]  /*1ec90*/  BSYNC.RECONVERGENT B0 ;  /* 0x0000000000007941 */ /* 0x000fea0003800200 */
.L_x_894:
        /* <DEDUP_REMOVED lines=8> */
.L_x_897:
[----:B------:R-:W-:Y:S05]  /*1ed20*/  BSYNC.RECONVERGENT B0 ;  /* 0x0000000000007941 */ /* 0x000fea0003800200 */
.L_x_896:
        /* <DEDUP_REMOVED lines=8> */
.L_x_899:
[----:B------:R-:W-:Y:S05]  /*1edb0*/  BSYNC.RECONVERGENT B0 ;  /* 0x0000000000007941 */ /* 0x000fea0003800200 */
.L_x_898:
        /* <DEDUP_REMOVED lines=8> */
.L_x_901:
[----:B------:R-:W-:Y:S05]  /*1ee40*/  BSYNC.RECONVERGENT B0 ;  /* 0x0000000000007941 */ /* 0x000fea0003800200 */
.L_x_900:
[----:B------:R-:W-:Y:S01]  /*1ee50*/  BSSY.RECONVERGENT B0, `(.L_x_902) ;  /* 0x0000006000007945 */ /* 0x000fe20003800200 */
[----:B------:R-:W-:-:S03]  /*1ee60*/  LOP3.LUT P6, RZ, R44, 0x80, RZ, 0xc0, !PT ;  /* 0x000000802cff7812 */ /* 0x000fc600078cc0ff */
[----:B------:R-:W-:Y:S10]  /*1ee70*/  @!P1 BRA `(.L_x_903) ;  /* 0x00000000000c9947 */ /* 0x000ff40003800000 */
[----:B01234-:R-:W2:Y:S02]  /*1ee80*/  LDL.U8 R30, [R1+0x16] ;  /* 0x00001600011e7983 */ /* 0x01fea40000100000 */
[----:B--2---:R-:W-:-:S05]  /*1ee90*/  LOP3.LUT R30, R30, 0x1, RZ, 0xfc, !PT ;  /* 0x000000011e1e7812 */ /* 0x004fca00078efcff */
[----:B------:R0:W-:Y:S02]  /*1eea0*/  STL.U8 [R1+0x16], R30 ;  /* 0x0000161e01007387 */ /* 0x0001e40000100000 */
.L_x_903:
[----:B------:R-:W-:Y:S05]  /*1eeb0*/  BSYNC.RECONVERGENT B0 ;  /* 0x0000000000007941 */ /* 0x000fea0003800200 */
.L_x_902:
        /* <DEDUP_REMOVED lines=8> */
.L_x_905:
[----:B------:R-:W-:Y:S05]  /*1ef40*/  BSYNC.RECONVERGENT B0 ;  /* 0x0000000000007941 */ /* 0x000fea0003800200 */
.L_x_904:
[----:B------:R-:W-:Y:S01]  /*1ef50*/  LOP3.LUT P1, RZ, R42, 0x2, RZ, 0xc0, !PT ;  /* 0x000000022aff7812 */ /* 0x000fe2000782c0ff */
[----:B------:R-:W-:Y:S01]  /*1ef60*/  BSSY.RECONVERGENT B0, `(.L_x_906) ;  /* 0x0000006000007945 */ /* 0x000fe20003800200 */
[----:B------:R-:W-:-:S11]  /*1ef70*/  LOP3.LUT P0, RZ, R44, 0x20, RZ, 0xc0, !PT ;  /* 0x000000202cff7812 */ /* 0x000fd6000780c0ff */
[----:B------:R-:W-:Y:S05]  /*1ef80*/  @!P1 BRA `(.L_x_907) ;  /* 0x00000000000c9947 */ /* 0x000fea0003800000 */
[----:B01234-:R-:W2:Y:S02]  /*1ef90*/  LDL.U8 R30, [R1+0x17] ;  /* 0x00001700011e7983 */ /* 0x01fea40000100000 */
[----:B--2---:R-:W-:-:S05]  /*1efa0*/  LOP3.LUT R30, R30, 0x40, RZ, 0xfc, !PT ;  /* 0x000000401e1e7812 */ /* 0x004fca00078efcff */
[----:B------:R0:W-:Y:S02]  /*1efb0*/  STL.U8 [R1+0x17], R30 ;  /* 0x0000171e01007387 */ /* 0x0001e40000100000 */
.L_x_907:
[----:B------:R-:W-:Y:S05]  /*1efc0*/  BSYNC.RECONVERGENT B0 ;  /* 0x0000000000007941 */ /* 0x000fea0003800200 */
.L_x_906:
[----:B------:R-:W-:Y:S01]  /*1efd0*/  BSSY.RECONVERGENT B0, `(.L_x_908) ;  /* 0x0000006000007945 */ /* 0x000fe20003800200 */
[----:B------:R-:W-:-:S03]  /*1efe0*/  LOP3.LUT P1, RZ, R44, 0x10, RZ, 0xc0, !PT ;  /* 0x000000102cff7812 */ /* 0x000fc6000782c0ff */
[----:B------:R-:W-:Y:S10]  /*1eff0*/  @P2 BRA `(.L_x_909) ;  /* 0x00000000000c2947 */ /* 0x000ff40003800000 */
[----:B01234-:R-:W2:Y:S02]  /*1f000*/  LDL.U8 R30, [R1+0x17] ;  /* 0x00001700011e7983 */ /* 0x01fea40000100000 */
[----:B--2---:R-:W-:-:S05]  /*1f010*/  LOP3.LUT R30, R30, 0x20, RZ, 0xfc, !PT ;  /* 0x000000201e1e7812 */ /* 0x004fca00078efcff */
[----:B------:R0:W-:Y:S02]  /*1f020*/  STL.U8 [R1+0x17], R30 ;  /* 0x0000171e01007387 */ /* 0x0001e40000100000 */
.L_x_909:
[----:B------:R-:W-:Y:S05]  /*1f030*/  BSYNC.RECONVERGENT B0 ;  /* 0x0000000000007941 */ /* 0x000fea0003800200 */
.L_x_908:
[C---:B------:R-:W-:Y:S01]  /*1f040*/  LOP3.LUT P3, RZ, R44.reuse, 0x400, RZ, 0xc0, !PT ;  /* 0x000004002cff7812 */ /* 0x040fe2000786c0ff */
[----:B------:R-:W-:Y:S01]  /*1f050*/  BSSY.RECONVERGENT B0, `(.L_x_910) ;  /* 0x0000006000007945 */ /* 0x000fe20003800200 */
[----:B------:R-:W-:-:S11]  /*1f060*/  LOP3.LUT P2, RZ, R44, 0x8, RZ, 0xc0, !PT ;  /* 0x000000082cff7812 */ /* 0x000fd6000784c0ff */
[----:B------:R-:W-:Y:S05]  /*1f070*/  @!P3 BRA `(.L_x_911) ;  /* 0x00000000000cb947 */ /* 0x000fea0003800000 */
[----:B01234-:R-:W2:Y:S02]  /*1f080*/  LDL.U8 R30, [R1+0x17] ;  /* 0x00001700011e7983 */ /* 0x01fea40000100000 */
[----:B--2---:R-:W-:-:S05]  /*1f090*/  LOP3.LUT R30, R30, 0x10, RZ, 0xfc, !PT ;  /* 0x000000101e1e7812 */ /* 0x004fca00078efcff */
[----:B------:R0:W-:Y:S02]  /*1f0a0*/  STL.U8 [R1+0x17], R30 ;  /* 0x0000171e01007387 */ /* 0x0001e40000100000 */
.L_x_911:
[----:B------:R-:W-:Y:S05]  /*1f0b0*/  BSYNC.RECONVERGENT B0 ;  /* 0x0000000000007941 */ /* 0x000fea0003800200 */
.L_x_910:
[C---:B------:R-:W-:Y:S01]  /*1f0c0*/  LOP3.LUT P4, RZ, R44.reuse, 0x200, RZ, 0xc0, !PT ;  /* 0x000002002cff7812 */ /* 0x040fe2000788c0ff */
[----:B------:R-:W-:Y:S01]  /*1f0d0*/  BSSY.RECONVERGENT B0, `(.L_x_912) ;  /* 0x0000006000007945 */ /* 0x000fe20003800200 */
[----:B------:R-:W-:-:S11]  /*1f0e0*/  LOP3.LUT P3, RZ, R44, 0x4, RZ, 0xc0, !PT ;  /* 0x000000042cff7812 */ /* 0x000fd6000786c0ff */
[----:B------:R-:W-:Y:S05]  /*1f0f0*/  @!P4 BRA `(.L_x_913) ;  /* 0x00000000000cc947 */ /* 0x000fea0003800000 */
[----:B01234-:R-:W2:Y:S02]  /*1f100*/  LDL.U8 R30, [R1+0x17] ;  /* 0x00001700011e7983 */ /* 0x01fea40000100000 */
[----:B--2---:R-:W-:-:S05]  /*1f110*/  LOP3.LUT R30, R30, 0x8, RZ, 0xfc, !PT ;  /* 0x000000081e1e7812 */ /* 0x004fca00078efcff */
[----:B------:R0:W-:Y:S02]  /*1f120*/  STL.U8 [R1+0x17], R30 ;  /* 0x0000171e01007387 */ /* 0x0001e40000100000 */
.L_x_913:
[----:B------:R-:W-:Y:S05]  /*1f130*/  BSYNC.RECONVERGENT B0 ;  /* 0x0000000000007941 */ /* 0x000fea0003800200 */
.L_x_912:
        /* <DEDUP_REMOVED lines=8> */
.L_x_915:
[----:B------:R-:W-:Y:S05]  /*1f1c0*/  BSYNC.RECONVERGENT B0 ;  /* 0x0000000000007941 */ /* 0x000fea0003800200 */
.L_x_914:
[----:B------:R-:W-:Y:S01]  /*1f1d0*/  BSSY.RECONVERGENT B0, `(.L_x_916) ;  /* 0x0000006000007945 */ /* 0x000fe20003800200 */
[----:B------:R-:W-:-:S03]  /*1f1e0*/  ISETP.NE.U32.AND P5, PT, R43, 0x1, PT ;  /* 0x000000012b00780c */ /* 0x000fc60003fa5070 */
[----:B------:R-:W-:Y:S10]  /*1f1f0*/  @!P6 BRA `(.L_x_917) ;  /* 0x00000000000ce947 */ /* 0x000ff40003800000 */
[----:B01234-:R-:W2:Y:S02]  /*1f200*/  LDL.U8 R30, [R1+0x17] ;  /* 0x00001700011e7983 */ /* 0x01fea40000100000 */
[----:B--2---:R-:W-:-:S05]  /*1f210*/  LOP3.LUT R30, R30, 0x2, RZ, 0xfc, !PT ;  /* 0x000000021e1e7812 */ /* 0x004fca00078efcff */
[----:B------:R0:W-:Y:S02]  /*1f220*/  STL.U8 [R1+0x17], R30 ;  /* 0x0000171e01007387 */ /* 0x0001e40000100000 */
.L_x_917:
[----:B------:R-:W-:Y:S05]  /*1f230*/  BSYNC.RECONVERGENT B0 ;  /* 0x0000000000007941 */ /* 0x000fea0003800200 */
.L_x_916:
[----:B01234-:R-:W-:Y:S01]  /*1f240*/  P2R R30, PR, RZ, 0x1 ;  /* 0x00000001ff1e7803 */ /* 0x01ffe20000000000 */
        /* <DEDUP_REMOVED lines=10> */
.L_x_919:
[----:B------:R-:W-:Y:S05]  /*1f2f0*/  BSYNC.RECONVERGENT B0 ;  /* 0x0000000000007941 */ /* 0x000fea0003800200 */
.L_x_918:
[----:B------:R-:W-:Y:S01]  /*1f300*/  BSSY.RECONVERGENT B0, `(.L_x_920) ;  /* 0x0000006000007945 */ /* 0x000fe20003800200 */
[----:B------:R-:W-:-:S03]  /*1f310*/  LOP3.LUT P6, RZ, R27, 0x200, RZ, 0xc0, !PT ;  /* 0x000002001bff7812 */ /* 0x000fc600078cc0ff */
[----:B------:R-:W-:Y:S10]  /*1f320*/  @!P0 BRA `(.L_x_921) ;  /* 0x00000000000c8947 */ /* 0x000ff40003800000 */
[----:B0-----:R-:W2:Y:S02]  /*1f330*/  LDL.U8 R30, [R1+0x18] ;  /* 0x00001800011e7983 */ /* 0x001ea40000100000 */
[----:B--2---:R-:W-:-:S05]  /*1f340*/  LOP3.LUT R30, R30, 0x80, RZ, 0xfc, !PT ;  /* 0x000000801e1e7812 */ /* 0x004fca00078efcff */
[----:B------:R1:W-:Y:S02]  /*1f350*/  STL.U8 [R1+0x18], R30 ;  /* 0x0000181e01007387 */ /* 0x0003e40000100000 */
.L_x_921:
[----:B------:R-:W-:Y:S05]  /*1f360*/  BSYNC.RECONVERGENT B0 ;  /* 0x0000000000007941 */ /* 0x000fea0003800200 */
.L_x_920:
[----:B------:R-:W-:Y:S01]  /*1f370*/  BSSY.RECONVERGENT B0, `(.L_x_922) ;  /* 0x0000006000007945 */ /* 0x000fe20003800200 */
[----:B------:R-:W-:-:S03]  /*1f380*/  LOP3.LUT P0, RZ, R27, 0x100, RZ, 0xc0, !PT ;  /* 0x000001001bff7812 */ /* 0x000fc6000780c0ff */
[----:B------:R-:W-:Y:S10]  /*1f390*/  @!P1 BRA `(.L_x_923) ;  /* 0x00000000000c9947 */ /* 0x000ff40003800000 */
[----:B01----:R-:W2:Y:S02]  /*1f3a0*/  LDL.U8 R30, [R1+0x18] ;  /* 0x00001800011e7983 */ /* 0x003ea40000100000 */
[----:B--2---:R-:W-:-:S05]  /*1f3b0*/  LOP3.LUT R30, R30, 0x40, RZ, 0xfc, !PT ;  /* 0x000000401e1e7812 */ /* 0x004fca00078efcff */
[----:B------:R2:W-:Y:S02]  /*1f3c0*/  STL.U8 [R1+0x18], R30 ;  /* 0x0000181e01007387 */ /* 0x0005e40000100000 */
.L_x_923:
[----:B------:R-:W-:Y:S05]  /*1f3d0*/  BSYNC.RECONVERGENT B0 ;  /* 0x0000000000007941 */ /* 0x000fea0003800200 */
.L_x_922:
[----:B------:R-:W-:Y:S04]  /*1f3e0*/  BSSY.RECONVERGENT B0, `(.L_x_924) ;  /* 0x0000005000007945 */ /* 0x000fe80003800200 */
[----:B------:R-:W-:Y:S05]  /*1f3f0*/  @!P2 BRA `(.L_x_925) ;  /* 0x00000000000ca947 */ /* 0x000fea0003800000 */
[----:B012---:R-:W2:Y:S02]  /*1f400*/  LDL.U8 R30, [R1+0x18] ;  /* 0x00001800011e7983 */ /* 0x007ea40000100000 */
[----:B--2---:R-:W-:-:S05]  /*1f410*/  LOP3.LUT R30, R30, 0x20, RZ, 0xfc, !PT ;  /* 0x000000201e1e7812 */ /* 0x004fca00078efcff */
[----:B------:R3:W-:Y:S02]  /*1f420*/  STL.U8 [R1+0x18], R30 ;  /* 0x0000181e01007387 */ /* 0x0007e40000100000 */
.L_x_925:
[----:B------:R-:W-:Y:S05]  /*1f430*/  BSYNC.RECONVERGENT B0 ;  /* 0x0000000000007941 */ /* 0x000fea0003800200 */
.L_x_924:
[----:B------:R-:W-:Y:S04]  /*1f440*/  BSSY.RECONVERGENT B0, `(.L_x_926) ;  /* 0x0000005000007945 */ /* 0x000fe80003800200 */
[----:B------:R-:W-:Y:S05]  /*1f450*/  @!P3 BRA `(.L_x_927) ;  /* 0x00000000000cb947 */ /* 0x000fea0003800000 */
[----:B0123--:R-:W2:Y:S02]  /*1f460*/  LDL.U8 R30, [R1+0x18] ;  /* 0x00001800011e7983 */ /* 0x00fea40000100000 */
[----:B--2---:R-:W-:-:S05]  /*1f470*/  LOP3.LUT R30, R30, 0x10, RZ, 0xfc, !PT ;  /* 0x000000101e1e7812 */ /* 0x004fca00078efcff */
[----:B------:R4:W-:Y:S02]  /*1f480*/  STL.U8 [R1+0x18], R30 ;  /* 0x0000181e01007387 */ /* 0x0009e40000100000 */
.L_x_927:
[----:B------:R-:W-:Y:S05]  /*1f490*/  BSYNC.RECONVERGENT B0 ;  /* 0x0000000000007941 */ /* 0x000fea0003800200 */
.L_x_926:
[----:B------:R-:W-:Y:S04]  /*1f4a0*/  BSSY.RECONVERGENT B0, `(.L_x_928) ;  /* 0x0000005000007945 */ /* 0x000fe80003800200 */
[----:B------:R-:W-:Y:S05]  /*1f4b0*/  @!P4 BRA `(.L_x_929) ;  /* 0x00000000000cc947 */ /* 0x000fea0003800000 */
[----:B01234-:R-:W2:Y:S02]  /*1f4c0*/  LDL.U8 R30, [R1+0x18] ;  /* 0x00001800011e7983 */ /* 0x01fea40000100000 */
[----:B--2---:R-:W-:-:S05]  /*1f4d0*/  LOP3.LUT R30, R30, 0x8, RZ, 0xfc, !PT ;  /* 0x000000081e1e7812 */ /* 0x004fca00078efcff */
[----:B------:R0:W-:Y:S02]  /*1f4e0*/  STL.U8 [R1+0x18], R30 ;  /* 0x0000181e01007387 */ /* 0x0001e40000100000 */
.L_x_929:
[----:B------:R-:W-:Y:S05]  /*1f4f0*/  BSYNC.RECONVERGENT B0 ;  /* 0x0000000000007941 */ /* 0x000fea0003800200 */
.L_x_928:
[----:B------:R-:W-:Y:S04]  /*1f500*/  BSSY.RECONVERGENT B0, `(.L_x_930) ;  /* 0x0000005000007945 */ /* 0x000fe80003800200 */
[----:B------:R-:W-:Y:S05]  /*1f510*/  @P5 BRA `(.L_x_931) ;  /* 0x00000000000c5947 */ /* 0x000fea0003800000 */
[----:B01234-:R-:W2:Y:S02]  /*1f520*/  LDL.U8 R30, [R1+0x18] ;  /* 0x00001800011e7983 */ /* 0x01fea40000100000 */
[----:B--2---:R-:W-:-:S05]  /*1f530*/  LOP3.LUT R30, R30, 0x4, RZ, 0xfc, !PT ;  /* 0x000000041e1e7812 */ /* 0x004fca00078efcff */
[----:B------:R0:W-:Y:S02]  /*1f540*/  STL.U8 [R1+0x18], R30 ;  /* 0x0000181e01007387 */ /* 0x0001e40000100000 */
.L_x_931:
[----:B------:R-:W-:Y:S05]  /*1f550*/  BSYNC.RECONVERGENT B0 ;  /* 0x0000000000007941 */ /* 0x000fea0003800200 */
.L_x_930:
[----:B------:R-:W-:Y:S01]  /*1f560*/  LOP3.LUT P1, RZ, R27, 0x400, RZ, 0xc0, !PT ;  /* 0x000004001bff7812 */ /* 0x000fe2000782c0ff */
[----:B------:R-:W-:-:S12]  /*1f570*/  BSSY.RECONVERGENT B0, `(.L_x_932) ;  /* 0x0000005000007945 */ /* 0x000fd80003800200 */
[----:B------:R-:W-:Y:S05]  /*1f580*/  @!P1 BRA `(.L_x_933) ;  /* 0x00000000000c9947 */ /* 0x000fea0003800000 */
[----:B01234-:R-:W2:Y:S02]  /*1f590*/  LDL.U8 R30, [R1+0x18] ;  /* 0x00001800011e7983 */ /* 0x01fea40000100000 */
[----:B--2---:R-:W-:-:S05]  /*1f5a0*/  LOP3.LUT R30, R30, 0x2, RZ, 0xfc, !PT ;  /* 0x000000021e1e7812 */ /* 0x004fca00078efcff */
[----:B------:R0:W-:Y:S02]  /*1f5b0*/  STL.U8 [R1+0x18], R30 ;  /* 0x0000181e01007387 */ /* 0x0001e40000100000 */
.L_x_933:
[----:B------:R-:W-:Y:S05]  /*1f5c0*/  BSYNC.RECONVERGENT B0 ;  /* 0x0000000000007941 */ /* 0x000fea0003800200 */
.L_x_932:
[----:B------:R-:W-:Y:S04]  /*1f5d0*/  BSSY.RECONVERGENT B0, `(.L_x_934) ;  /* 0x0000005000007945 */ /* 0x000fe80003800200 */
[----:B------:R-:W-:Y:S05]  /*1f5e0*/  @!P6 BRA `(.L_x_935) ;  /* 0x00000000000ce947 */ /* 0x000fea0003800000 */
[----:B01234-:R-:W2:Y:S02]  /*1f5f0*/  LDL.U8 R30, [R1+0x18] ;  /* 0x00001800011e7983 */ /* 0x01fea40000100000 */
[----:B--2---:R-:W-:-:S05]  /*1f600*/  LOP3.LUT R30, R30, 0x1, RZ, 0xfc, !PT ;  /* 0x000000011e1e7812 */ /* 0x004fca00078efcff */
[----:B------:R0:W-:Y:S02]  /*1f610*/  STL.U8 [R1+0x18], R30 ;  /* 0x0000181e01007387 */ /* 0x0001e40000100000 */
.L_x_935:
[----:B------:R-:W-:Y:S05]  /*1f620*/  BSYNC.RECONVERGENT B0 ;  /* 0x0000000000007941 */ /* 0x000fea0003800200 */
.L_x_934:
[----:B------:R-:W-:Y:S04]  /*1f630*/  BSSY.RECONVERGENT B0, `(.L_x_936) ;  /* 0x0000005000007945 */ /* 0x000fe80003800200 */
[----:B------:R-:W-:Y:S05]  /*1f640*/  @!P0 BRA `(.L_x_937) ;  /* 0x00000000000c8947 */ /* 0x000fea0003800000 */
[----:B01234-:R-:W2:Y:S02]  /*1f650*/  LDL.U8 R30, [R1+0x19] ;  /* 0x00001900011e7983 */ /* 0x01fea40000100000 */
[----:B--2---:R-:W-:-:S05]  /*1f660*/  LOP3.LUT R30, R30, 0x80, RZ, 0xfc, !PT ;  /* 0x000000801e1e7812 */ /* 0x004fca00078efcff */
[----:B------:R0:W-:Y:S02]  /*1f670*/  STL.U8 [R1+0x19], R30 ;  /* 0x0000191e01007387 */ /* 0x0001e40000100000 */
.L_x_937:
[----:B------:R-:W-:Y:S05]  /*1f680*/  BSYNC.RECONVERGENT B0 ;  /* 0x0000000000007941 */ /* 0x000fea0003800200 */
.L_x_936:
        /* <DEDUP_REMOVED lines=17> */
[C---:B------:R-:W-:Y:S01]  /*1f7a0*/  LOP3.LUT P1, RZ, R27.reuse, 0x4, RZ, 0xc0, !PT ;  /* 0x000000041bff7812 */ /* 0x040fe2000782c0ff */
[----:B------:R0:W-:Y:S01]  /*1f7b0*/  STL.U8 [R1+0x1e], RZ ;  /* 0x00001eff01007387 */ /* 0x0001e20000100000 */
[----:B------:R-:W-:Y:S02]  /*1f7c0*/  @P6 LOP3.LUT R42, R42, 0x1, RZ, 0xfc, !PT ;  /* 0x000000012a2a6812 */ /* 0x000fe400078efcff */
[----:B------:R-:W-:Y:S01]  /*1f7d0*/  ISETP.NE.AND P6, PT, R52, RZ, PT ;  /* 0x000000ff3400720c */ /* 0x000fe20003fc5270 */
[----:B------:R0:W-:Y:S01]  /*1f7e0*/  STL.U8 [R1+0x1f], RZ ;  /* 0x00001fff01007387 */ /* 0x0001e20000100000 */
[----:B------:R-:W-:-:S03]  /*1f7f0*/  LOP3.LUT P0, RZ, R27, 0x2, RZ, 0xc0, !PT ;  /* 0x000000021bff7812 */ /* 0x000fc6000780c0ff */
[----:B------:R0:W-:Y:S08]  /*1f800*/  STL.U8 [R1+0x20], RZ ;  /* 0x000020ff01007387 */ /* 0x0001f00000100000 */
[----:B0-----:R-:W-:Y:S05]  /*1f810*/  @!P6 BRA `(.L_x_939) ;  /* 0x00000000000ce947 */ /* 0x001fea0003800000 */
[----:B------:R-:W2:Y:S02]  /*1f820*/  LDL.U8 R52, [R1+0x19] ;  /* 0x0000190001347983 */ /* 0x000ea40000100000 */
[----:B--2---:R-:W-:-:S05]  /*1f830*/  LOP3.LUT R52, R52, 0x40, RZ, 0xfc, !PT ;  /* 0x0000004034347812 */ /* 0x004fca00078efcff */
[----:B------:R0:W-:Y:S02]  /*1f840*/  STL.U8 [R1+0x19], R52 ;  /* 0x0000193401007387 */ /* 0x0001e40000100000 */
.L_x_939:
[----:B------:R-:W-:Y:S05]  /*1f850*/  BSYNC.RECONVERGENT B0 ;  /* 0x0000000000007941 */ /* 0x000fea0003800200 */
.L_x_938:
        /* <DEDUP_REMOVED lines=8> */
.L_x_941:
[----:B------:R-:W-:Y:S05]  /*1f8e0*/  BSYNC.RECONVERGENT B0 ;  /* 0x0000000000007941 */ /* 0x000fea0003800200 */
.L_x_940:
        /* <DEDUP_REMOVED lines=8> */
.L_x_943:
[----:B------:R-:W-:Y:S05]  /*1f970*/  BSYNC.RECONVERGENT B0 ;  /* 0x0000000000007941 */ /* 0x000fea0003800200 */
.L_x_942:
        /* <DEDUP_REMOVED lines=8> */
.L_x_945:
[----:B------:R-:W-:Y:S05]  /*1fa00*/  BSYNC.RECONVERGENT B0 ;  /* 0x0000000000007941 */ /* 0x000fea0003800200 */
.L_x_944:
[----:B------:R-:W-:Y:S01]  /*1fa10*/  BSSY.RECONVERGENT B0, `(.L_x_946) ;  /* 0x0000006000007945 */ /* 0x000fe20003800200 */
[----:B------:R-:W-:-:S03]  /*1fa20*/  LOP3.LUT P6, RZ, R26, 0x80, RZ, 0xc0, !PT ;  /* 0x000000801aff7812 */ /* 0x000fc600078cc0ff */
[----:B------:R-:W-:Y:S10]  /*1fa30*/  @!P2 BRA `(.L_x_947) ;  /* 0x00000000000ca947 */ /* 0x000ff40003800000 */
[----:B0123--:R-:W2:Y:S02]  /*1fa40*/  LDL.U8 R52, [R1+0x19] ;  /* 0x0000190001347983 */ /* 0x00fea40000100000 */
[----:B--2---:R-:W-:-:S05]  /*1fa50*/  LOP3.LUT R52, R52, 0x4, RZ, 0xfc, !PT ;  /* 0x0000000434347812 */ /* 0x004fca00078efcff */
[----:B------:R4:W-:Y:S02]  /*1fa60*/  STL.U8 [R1+0x19], R52 ;  /* 0x0000193401007387 */ /* 0x0009e40000100000 */
.L_x_947:
[----:B------:R-:W-:Y:S05]  /*1fa70*/  BSYNC.RECONVERGENT B0 ;  /* 0x0000000000007941 */ /* 0x000fea0003800200 */
.L_x_946:
[----:B------:R-:W-:Y:S01]  /*1fa80*/  BSSY.RECONVERGENT B0, `(.L_x_948) ;  /* 0x0000006000007945 */ /* 0x000fe20003800200 */
[----:B------:R-:W-:-:S03]  /*1fa90*/  LOP3.LUT P3, RZ, R26, 0x40, RZ, 0xc0, !PT ;  /* 0x000000401aff7812 */ /* 0x000fc6000786c0ff */
[----:B------:R-:W-:Y:S10]  /*1faa0*/  @!P1 BRA `(.L_x_949) ;  /* 0x00000000000c9947 */ /* 0x000ff40003800000 */
[----:B01234-:R-:W2:Y:S02]  /*1fab0*/  LDL.U8 R52, [R1+0x19] ;  /* 0x0000190001347983 */ /* 0x01fea40000100000 */
[----:B--2---:R-:W-:-:S05]  /*1fac0*/  LOP3.LUT R52, R52, 0x2, RZ, 0xfc, !PT ;  /* 0x0000000234347812 */ /* 0x004fca00078efcff */
[----:B------:R0:W-:Y:S02]  /*1fad0*/  STL.U8 [R1+0x19], R52 ;  /* 0x0000193401007387 */ /* 0x0001e40000100000 */
.L_x_949:
[----:B------:R-:W-:Y:S05]  /*1fae0*/  BSYNC.RECONVERGENT B0 ;  /* 0x0000000000007941 */ /* 0x000fea0003800200 */
.L_x_948:
[----:B------:R-:W-:Y:S01]  /*1faf0*/  BSSY.RECONVERGENT B0, `(.L_x_950) ;  /* 0x0000006000007945 */ /* 0x000fe20003800200 */
[----:B------:R-:W-:-:S03]  /*1fb00*/  LOP3.LUT P4, RZ, R26, 0x20, RZ, 0xc0, !PT ;  /* 0x000000201aff7812 */ /* 0x000fc6000788c0ff */
[----:B------:R-:W-:Y:S10]  /*1fb10*/  @!P0 BRA `(.L_x_951) ;  /* 0x00000000000c8947 */ /* 0x000ff40003800000 */
[----:B01234-:R-:W2:Y:S02]  /*1fb20*/  LDL.U8 R52, [R1+0x19] ;  /* 0x0000190001347983 */ /* 0x01fea40000100000 */
[----:B--2---:R-:W-:-:S05]  /*1fb30*/  LOP3.LUT R52, R52, 0x1, RZ, 0xfc, !PT ;  /* 0x0000000134347812 */ /* 0x004fca00078efcff */
[----:B------:R0:W-:Y:S02]  /*1fb40*/  STL.U8 [R1+0x19], R52 ;  /* 0x0000193401007387 */ /* 0x0001e40000100000 */
.L_x_951:
[----:B------:R-:W-:Y:S05]  /*1fb50*/  BSYNC.RECONVERGENT B0 ;  /* 0x0000000000007941 */ /* 0x000fea0003800200 */
.L_x_950:
[----:B------:R-:W-:Y:S01]  /*1fb60*/  ISETP.NE.U32.AND P0, PT, R44, 0x1, PT ;  /* 0x000000012c00780c */ /* 0x000fe20003f05070 */
[----:B------:R-:W-:Y:S01]  /*1fb70*/  BSSY.RECONVERGENT B0, `(.L_x_952) ;  /* 0x0000006000007945 */ /* 0x000fe20003800200 */
[----:B------:R-:W-:-:S11]  /*1fb80*/  LOP3.LUT P5, RZ, R26, 0x10, RZ, 0xc0, !PT ;  /* 0x000000101aff7812 */ /* 0x000fd600078ac0ff */
[----:B------:R-:W-:Y:S05]  /*1fb90*/  @P0 BRA `(.L_x_953) ;  /* 0x00000000000c0947 */ /* 0x000fea0003800000 */
[----:B------:R-:W2:Y:S02]  /*1fba0*/  LDL.U8 R44, [R1+0x1a] ;  /* 0x00001a00012c7983 */ /* 0x000ea40000100000 */
[----:B--2---:R-:W-:-:S05]  /*1fbb0*/  LOP3.LUT R44, R44, 0x80, RZ, 0xfc, !PT ;  /* 0x000000802c2c7812 */ /* 0x004fca00078efcff */
[----:B------:R2:W-:Y:S02]  /*1fbc0*/  STL.U8 [R1+0x1a], R44 ;  /* 0x00001a2c01007387 */ /* 0x0005e40000100000 */
.L_x_953:
[----:B------:R-:W-:Y:S05]  /*1fbd0*/  BSYNC.RECONVERGENT B0 ;  /* 0x0000000000007941 */ /* 0x000fea0003800200 */
.L_x_952:
[C---:B------:R-:W-:Y:S01]  /*1fbe0*/  LOP3.LUT P0, RZ, R26.reuse, 0x400, RZ, 0xc0, !PT ;  /* 0x000004001aff7812 */ /* 0x040fe2000780c0ff */
[----:B------:R-:W-:Y:S01]  /*1fbf0*/  BSSY.RECONVERGENT B0, `(.L_x_954) ;  /* 0x0000006000007945 */ /* 0x000fe20003800200 */
[----:B------:R-:W-:-:S11]  /*1fc00*/  LOP3.LUT P2, RZ, R26, 0x8, RZ, 0xc0, !PT ;  /* 0x000000081aff7812 */ /* 0x000fd6000784c0ff */
[----:B------:R-:W-:Y:S05]  /*1fc10*/  @!P0 BRA `(.L_x_955) ;  /* 0x00000000000c8947 */ /* 0x000fea0003800000 */
[----:B--2---:R-:W2:Y:S02]  /*1fc20*/  LDL.U8 R44, [R1+0x1a] ;  /* 0x00001a00012c7983 */ /* 0x004ea40000100000 */
[----:B--2---:R-:W-:-:S05]  /*1fc30*/  LOP3.LUT R44, R44, 0x40, RZ, 0xfc, !PT ;  /* 0x000000402c2c7812 */ /* 0x004fca00078efcff */
[----:B------:R2:W-:Y:S02]  /*1fc40*/  STL.U8 [R1+0x1a], R44 ;  /* 0x00001a2c01007387 */ /* 0x0005e40000100000 */
.L_x_955:
[----:B------:R-:W-:Y:S05]  /*1fc50*/  BSYNC.RECONVERGENT B0 ;  /* 0x0000000000007941 */ /* 0x000fea0003800200 */
.L_x_954:
[C---:B------:R-:W-:Y:S01]  /*1fc60*/  LOP3.LUT P0, RZ, R26.reuse, 0x200, RZ, 0xc0, !PT ;  /* 0x000002001aff7812 */ /* 0x040fe2000780c0ff */
[----:B------:R-:W-:Y:S01]  /*1fc70*/  BSSY.RECONVERGENT B0, `(.L_x_956) ;  /* 0x0000006000007945 */ /* 0x000fe20003800200 */
[----:B------:R-:W-:-:S11]  /*1fc80*/  LOP3.LUT P1, RZ, R26, 0x4, RZ, 0xc0, !PT ;  /* 0x000000041aff7812 */ /* 0x000fd6000782c0ff */
[----:B------:R-:W-:Y:S05]  /*1fc90*/  @!P0 BRA `(.L_x_957) ;  /* 0x00000000000c8947 */ /* 0x000fea0003800000 */
[----:B--2---:R-:W2:Y:S02]  /*1fca0*/  LDL.U8 R44, [R1+0x1a] ;  /* 0x00001a00012c7983 */ /* 0x004ea40000100000 */
[----:B--2---:R-:W-:-:S05]  /*1fcb0*/  LOP3.LUT R44, R44, 0x20, RZ, 0xfc, !PT ;  /* 0x000000202c2c7812 */ /* 0x004fca00078efcff */
[----:B------:R2:W-:Y:S02]  /*1fcc0*/  STL.U8 [R1+0x1a], R44 ;  /* 0x00001a2c01007387 */ /* 0x0005e40000100000 */
.L_x_957:
[----:B------:R-:W-:Y:S05]  /*1fcd0*/  BSYNC.RECONVERGENT B0 ;  /* 0x0000000000007941 */ /* 0x000fea0003800200 */
.L_x_956:
        /* <DEDUP_REMOVED lines=12> */
.L_x_959:
[----:B------:R-:W-:Y:S05]  /*1fda0*/  BSYNC.RECONVERGENT B0 ;  /* 0x0000000000007941 */ /* 0x000fea0003800200 */
.L_x_958:
[----:B------:R-:W-:Y:S01]  /*1fdb0*/  BSSY.RECONVERGENT B0, `(.L_x_960) ;  /* 0x0000006000007945 */ /* 0x000fe20003800200 */
[----:B------:R-:W-:-:S03]  /*1fdc0*/  ISETP.NE.U32.AND P0, PT, R44, 0x1, PT ;  /* 0x000000012c00780c */ /* 0x000fc60003f05070 */
[----:B------:R-:W-:Y:S10]  /*1fdd0*/  @!P6 BRA `(.L_x_961) ;  /* 0x00000000000ce947 */ /* 0x000ff40003800000 */
[----:B--2---:R-:W2:Y:S02]  /*1fde0*/  LDL.U8 R26, [R1+0x1a] ;  /* 0x00001a00011a7983 */ /* 0x004ea40000100000 */
[----:B--2---:R-:W-:-:S05]  /*1fdf0*/  LOP3.LUT R26, R26, 0x8, RZ, 0xfc, !PT ;  /* 0x000000081a1a7812 */ /* 0x004fca00078efcff */
[----:B------:R2:W-:Y:S02]  /*1fe00*/  STL.U8 [R1+0x1a], R26 ;  /* 0x00001a1a01007387 */ /* 0x0005e40000100000 */
.L_x_961:
[----:B------:R-:W-:Y:S05]  /*1fe10*/  BSYNC.RECONVERGENT B0 ;  /* 0x0000000000007941 */ /* 0x000fea0003800200 */
.L_x_960:
        /* <DEDUP_REMOVED lines=8> */
.L_x_963:
[----:B------:R-:W-:Y:S05]  /*1fea0*/  BSYNC.RECONVERGENT B0 ;  /* 0x0000000000007941 */ /* 0x000fea0003800200 */
.L_x_962:
        /* <DEDUP_REMOVED lines=8> */
.L_x_965:
[----:B------:R-:W-:Y:S05]  /*1ff30*/  BSYNC.RECONVERGENT B0 ;  /* 0x0000000000007941 */ /* 0x000fea0003800200 */
.L_x_964:
        /* <DEDUP_REMOVED lines=8> */
.L_x_967:
[----:B------:R-:W-:Y:S05]  /*1ffc0*/  BSYNC.RECONVERGENT B0 ;  /* 0x0000000000007941 */ /* 0x000fea0003800200 */
.L_x_966:
[----:B------:R-:W-:Y:S01]  /*1ffd0*/  BSSY.RECONVERGENT B0, `(.L_x_968) ;  /* 0x0000006000007945 */ /* 0x000fe20003800200 */
[----:B------:R-:W-:-:S03]  /*1ffe0*/  LOP3.LUT P6, RZ, R25, 0x80, RZ, 0xc0, !PT ;  /* 0x0000008019ff7812 */ /* 0x000fc600078cc0ff */
[----:B------:R-:W-:Y:S10]  /*1fff0*/  @!P2 BRA `(.L_x_969) ;  /* 0x00000000000ca947 */ /* 0x000ff40003800000 */
[----:B--2---:R-:W2:Y:S02]  /*20000*/  LDL.U8 R26, [R1+0x1b] ;  /* 0x00001b00011a7983 */ /* 0x004ea40000100000 */
[----:B--2---:R-:W-:-:S05]  /*20010*/  LOP3.LUT R26, R26, 0x80, RZ, 0xfc, !PT ;  /* 0x000000801a1a7812 */ /* 0x004fca00078efcff */
[----:B------:R2:W-:Y:S02]  /*20020*/  STL.U8 [R1+0x1b], R26 ;  /* 0x00001b1a01007387 */ /* 0x0005e40000100000 */
.L_x_969:
[----:B------:R-:W-:Y:S05]  /*20030*/  BSYNC.RECONVERGENT B0 ;  /* 0x0000000000007941 */ /* 0x000fea0003800200 */
.L_x_968:
[----:B------:R-:W-:Y:S01]  /*20040*/  BSSY.RECONVERGENT B0, `(.L_x_970) ;  /* 0x0000006000007945 */ /* 0x000fe20003800200 */
[----:B------:R-:W-:-:S03]  /*20050*/  LOP3.LUT P3, RZ, R25, 0x40, RZ, 0xc0, !PT ;  /* 0x0000004019ff7812 */ /* 0x000fc6000786c0ff */
[----:B------:R-:W-:Y:S10]  /*20060*/  @!P1 BRA `(.L_x_971) ;  /* 0x00000000000c9947 */ /* 0x000ff40003800000 */
[----:B--2---:R-:W2:Y:S02]  /*20070*/  LDL.U8 R26, [R1+0x1b] ;  /* 0x00001b00011a7983 */ /* 0x004ea40000100000 */
[----:B--2---:R-:W-:-:S05]  /*20080*/  LOP3.LUT R26, R26, 0x40, RZ, 0xfc, !PT ;  /* 0x000000401a1a7812 */ /* 0x004fca00078efcff */
[----:B------:R2:W-:Y:S02]  /*20090*/  STL.U8 [R1+0x1b], R26 ;  /* 0x00001b1a01007387 */ /* 0x0005e40000100000 */
.L_x_971:
[----:B------:R-:W-:Y:S05]  /*200a0*/  BSYNC.RECONVERGENT B0 ;  /* 0x0000000000007941 */ /* 0x000fea0003800200 */
.L_x_970:
[----:B------:R-:W-:Y:S01]  /*200b0*/  LOP3.LUT P1, RZ, R42, 0x1, RZ, 0xc0, !PT ;  /* 0x000000012aff7812 */ /* 0x000fe2000782c0ff */
[----:B------:R-:W-:Y:S01]  /*200c0*/  BSSY.RECONVERGENT B0, `(.L_x_972) ;  /* 0x0000006000007945 */ /* 0x000fe20003800200 */
[----:B------:R-:W-:-:S11]  /*200d0*/  LOP3.LUT P4, RZ, R25, 0x20, RZ, 0xc0, !PT ;  /* 0x0000002019ff7812 */ /* 0x000fd6000788c0ff */
[----:B------:R-:W-:Y:S05]  /*200e0*/  @!P1 BRA `(.L_x_973) ;  /* 0x00000000000c9947 */ /* 0x000fea0003800000 */
[----:B--2---:R-:W2:Y:S02]  /*200f0*/  LDL.U8 R26, [R1+0x1b] ;  /* 0x00001b00011a7983 */ /* 0x004ea40000100000 */
[----:B--2---:R-:W-:-:S05]  /*20100*/  LOP3.LUT R26, R26, 0x20, RZ, 0xfc, !PT ;  /* 0x000000201a1a7812 */ /* 0x004fca00078efcff */
[----:B------:R2:W-:Y:S02]  /*20110*/  STL.U8 [R1+0x1b], R26 ;  /* 0x00001b1a01007387 */ /* 0x0005e40000100000 */
.L_x_973:
[----:B------:R-:W-:Y:S05]  /*20120*/  BSYNC.RECONVERGENT B0 ;  /* 0x0000000000007941 */ /* 0x000fea0003800200 */
.L_x_972:
[----:B------:R-:W-:Y:S01]  /*20130*/  BSSY.RECONVERGENT B0, `(.L_x_974) ;  /* 0x0000006000007945 */ /* 0x000fe20003800200 */
[----:B------:R-:W-:-:S03]  /*20140*/  LOP3.LUT P5, RZ, R25, 0x10, RZ, 0xc0, !PT ;  /* 0x0000001019ff7812 */ /* 0x000fc600078ac0ff */
[----:B------:R-:W-:Y:S10]  /*20150*/  @P0 BRA `(.L_x_975) ;  /* 0x00000000000c0947 */ /* 0x000ff40003800000 */
[----:B--2---:R-:W2:Y:S02]  /*20160*/  LDL.U8 R26, [R1+0x1b] ;  /* 0x00001b00011a7983 */ /* 0x004ea40000100000 */
[----:B--2---:R-:W-:-:S05]  /*20170*/  LOP3.LUT R26, R26, 0x10, RZ, 0xfc, !PT ;  /* 0x000000101a1a7812 */ /* 0x004fca00078efcff */
[----:B------:R2:W-:Y:S02]  /*20180*/  STL.U8 [R1+0x1b], R26 ;  /* 0x00001b1a01007387 */ /* 0x0005e40000100000 */
.L_x_975:
[----:B------:R-:W-:Y:S05]  /*20190*/  BSYNC.RECONVERGENT B0 ;  /* 0x0000000000007941 */ /* 0x000fea0003800200 */
.L_x_974:
[C---:B------:R-:W-:Y:S01]  /*201a0*/  LOP3.LUT P0, RZ, R25.reuse, 0x400, RZ, 0xc0, !PT ;  /* 0x0000040019ff7812 */ /* 0x040fe2000780c0ff */
[----:B------:R-:W-:Y:S01]  /*201b0*/  BSSY.RECONVERGENT B0, `(.L_x_976) ;  /* 0x0000006000007945 */ /* 0x000fe20003800200 */
[----:B------:R-:W-:-:S11]  /*201c0*/  LOP3.LUT P2, RZ, R25, 0x8, RZ, 0xc0, !PT ;  /* 0x0000000819ff7812 */ /* 0x000fd6000784c0ff */
[----:B------:R-:W-:Y:S05]  /*201d0*/  @!P0 BRA `(.L_x_977) ;  /* 0x00000000000c8947 */ /* 0x000fea0003800000 */
[----:B--2---:R-:W2:Y:S02]  /*201e0*/  LDL.U8 R26, [R1+0x1b] ;  /* 0x00001b00011a7983 */ /* 0x004ea40000100000 */
[----:B--2---:R-:W-:-:S05]  /*201f0*/  LOP3.LUT R26, R26, 0x8, RZ, 0xfc, !PT ;  /* 0x000000081a1a7812 */ /* 0x004fca00078efcff */
[----:B------:R2:W-:Y:S02]  /*20200*/  STL.U8 [R1+0x1b], R26 ;  /* 0x00001b1a01007387 */ /* 0x0005e40000100000 */
.L_x_977:
[----:B------:R-:W-:Y:S05]  /*20210*/  BSYNC.RECONVERGENT B0 ;  /* 0x0000000000007941 */ /* 0x000fea0003800200 */
.L_x_976:
[C---:B------:R-:W-:Y:S01]  /*20220*/  LOP3.LUT P0, RZ, R25.reuse, 0x200, RZ, 0xc0, !PT ;  /* 0x0000020019ff7812 */ /* 0x040fe2000780c0ff */
[----:B------:R-:W-:Y:S01]  /*20230*/  BSSY.RECONVERGENT B0, `(.L_x_978) ;  /* 0x0000006000007945 */ /* 0x000fe20003800200 */
[----:B------:R-:W-:-:S11]  /*20240*/  LOP3.LUT P1, RZ, R25, 0x4, RZ, 0xc0, !PT ;  /* 0x0000000419ff7812 */ /* 0x000fd6000782c0ff */
[----:B------:R-:W-:Y:S05]  /*20250*/  @!P0 BRA `(.L_x_979) ;  /* 0x00000000000c8947 */ /* 0x000fea0003800000 */
[----:B--2---:R-:W2:Y:S02]  /*20260*/  LDL.U8 R26, [R1+0x1b] ;  /* 0x00001b00011a7983 */ /* 0x004ea40000100000 */
[----:B--2---:R-:W-:-:S05]  /*20270*/  LOP3.LUT R26, R26, 0x4, RZ, 0xfc, !PT ;  /* 0x000000041a1a7812 */ /* 0x004fca00078efcff */
[----:B------:R2:W-:Y:S02]  /*20280*/  STL.U8 [R1+0x1b], R26 ;  /* 0x00001b1a01007387 */ /* 0x0005e40000100000 */
.L_x_979:
[----:B------:R-:W-:Y:S05]  /*20290*/  BSYNC.RECONVERGENT B0 ;  /* 0x0000000000007941 */ /* 0x000fea0003800200 */
.L_x_978:
[----:B--2---:R-:W-:Y:S01]  /*202a0*/  P2R R26, PR, RZ, 0x2 ;  /* 0x00000002ff1a7803 */ /* 0x004fe20000000000 */
        /* <DEDUP_REMOVED lines=11> */
.L_x_981:
[----:B------:R-:W-:Y:S05]  /*20360*/  BSYNC.RECONVERGENT B0 ;  /* 0x0000000000007941 */ /* 0x000fea0003800200 */
.L_x_980:
[----:B------:R-:W-:Y:S01]  /*20370*/  BSSY.RECONVERGENT B0, `(.L_x_982) ;  /* 0x0000006000007945 */ /* 0x000fe20003800200 */
[----:B------:R-:W-:-:S03]  /*20380*/  ISETP.NE.U32.AND P0, PT, R27, 0x1, PT ;  /* 0x000000011b00780c */ /* 0x000fc60003f05070 */
[----:B------:R-:W-:Y:S10]  /*20390*/  @!P6 BRA `(.L_x_983) ;  /* 0x00000000000ce947 */ /* 0x000ff40003800000 */
[----:B--2---:R-:W2:Y:S02]  /*203a0*/  LDL.U8 R26, [R1+0x1b] ;  /* 0x00001b00011a7983 */ /* 0x004ea40000100000 */
[----:B--2---:R-:W-:-:S05]  /*203b0*/  LOP3.LUT R26, R26, 0x1, RZ, 0xfc, !PT ;  /* 0x000000011a1a7812 */ /* 0x004fca00078efcff */
[----:B------:R2:W-:Y:S02]  /*203c0*/  STL.U8 [R1+0x1b], R26 ;  /* 0x00001b1a01007387 */ /* 0x0005e40000100000 */
.L_x_983:
[----:B------:R-:W-:Y:S05]  /*203d0*/  BSYNC.RECONVERGENT B0 ;  /* 0x0000000000007941 */ /* 0x000fea0003800200 */
.L_x_982:
        /* <DEDUP_REMOVED lines=8> */
.L_x_985:
[----:B------:R-:W-:Y:S05]  /*20460*/  BSYNC.RECONVERGENT B0 ;  /* 0x0000000000007941 */ /* 0x000fea0003800200 */
.L_x_984:
        /* <DEDUP_REMOVED lines=8> */
.L_x_987:
[----:B------:R-:W-:Y:S05]  /*204f0*/  BSYNC.RECONVERGENT B0 ;  /* 0x0000000000007941 */ /* 0x000fea0003800200 */
.L_x_986:
        /* <DEDUP_REMOVED lines=8> */
.L_x_989:
[----:B------:R-:W-:Y:S05]  /*20580*/  BSYNC.RECONVERGENT B0 ;  /* 0x0000000000007941 */ /* 0x000fea0003800200 */
.L_x_988:
[----:B------:R-:W-:Y:S01]  /*20590*/  BSSY.RECONVERGENT B0, `(.L_x_990) ;  /* 0x0000006000007945 */ /* 0x000fe20003800200 */
[----:B------:R-:W-:-:S03]  /*205a0*/  LOP3.LUT P6, RZ, R24, 0x80, RZ, 0xc0, !PT ;  /* 0x0000008018ff7812 */ /* 0x000fc600078cc0ff */
[----:B------:R-:W-:Y:S10]  /*205b0*/  @!P2 BRA `(.L_x_991) ;  /* 0x00000000000ca947 */ /* 0x000ff40003800000 */
[----:B--2---:R-:W2:Y:S02]  /*205c0*/  LDL.U8 R26, [R1+0x1c] ;  /* 0x00001c00011a7983 */ /* 0x004ea40000100000 */
[----:B--2---:R-:W-:-:S05]  /*205d0*/  LOP3.LUT R26, R26, 0x10, RZ, 0xfc, !PT ;  /* 0x000000101a1a7812 */ /* 0x004fca00078efcff */
[----:B------:R2:W-:Y:S02]  /*205e0*/  STL.U8 [R1+0x1c], R26 ;  /* 0x00001c1a01007387 */ /* 0x0005e40000100000 */
.L_x_991:
[----:B------:R-:W-:Y:S05]  /*205f0*/  BSYNC.RECONVERGENT B0 ;  /* 0x0000000000007941 */ /* 0x000fea0003800200 */
.L_x_990:
[----:B------:R-:W-:Y:S01]  /*20600*/  BSSY.RECONVERGENT B0, `(.L_x_992) ;  /* 0x0000006000007945 */ /* 0x000fe20003800200 */
[----:B------:R-:W-:-:S03]  /*20610*/  LOP3.LUT P3, RZ, R24, 0x40, RZ, 0xc0, !PT ;  /* 0x0000004018ff7812 */ /* 0x000fc6000786c0ff */
[----:B------:R-:W-:Y:S10]  /*20620*/  @!P1 BRA `(.L_x_993) ;  /* 0x00000000000c9947 */ /* 0x000ff40003800000 */
[----:B--2---:R-:W2:Y:S02]  /*20630*/  LDL.U8 R26, [R1+0x1c] ;  /* 0x00001c00011a7983 */ /* 0x004ea40000100000 */
[----:B--2---:R-:W-:-:S05]  /*20640*/  LOP3.LUT R26, R26, 0x8, RZ, 0xfc, !PT ;  /* 0x000000081a1a7812 */ /* 0x004fca00078efcff */
[----:B------:R2:W-:Y:S02]  /*20650*/  STL.U8 [R1+0x1c], R26 ;  /* 0x00001c1a01007387 */ /* 0x0005e40000100000 */
.L_x_993:
[----:B------:R-:W-:Y:S05]  /*20660*/  BSYNC.RECONVERGENT B0 ;  /* 0x0000000000007941 */ /* 0x000fea0003800200 */
.L_x_992:
[----:B------:R-:W-:Y:S01]  /*20670*/  LOP3.LUT P1, RZ, R42, 0x1, RZ, 0xc0, !PT ;  /* 0x000000012aff7812 */ /* 0x000fe2000782c0ff */
[----:B------:R-:W-:Y:S01]  /*20680*/  BSSY.RECONVERGENT B0, `(.L_x_994) ;  /* 0x0000006000007945 */ /* 0x000fe20003800200 */
[----:B------:R-:W-:-:S11]  /*20690*/  LOP3.LUT P4, RZ, R24, 0x20, RZ, 0xc0, !PT ;  /* 0x0000002018ff7812 */ /* 0x000fd6000788c0ff */
[----:B------:R-:W-:Y:S05]  /*206a0*/  @!P1 BRA `(.L_x_995) ;  /* 0x00000000000c9947 */ /* 0x000fea0003800000 */
[----:B--2---:R-:W2:Y:S02]  /*206b0*/  LDL.U8 R26, [R1+0x1c] ;  /* 0x00001c00011a7983 */ /* 0x004ea40000100000 */
[----:B--2---:R-:W-:-:S05]  /*206c0*/  LOP3.LUT R26, R26, 0x4, RZ, 0xfc, !PT ;  /* 0x000000041a1a7812 */ /* 0x004fca00078efcff */
[----:B------:R2:W-:Y:S02]  /*206d0*/  STL.U8 [R1+0x1c], R26 ;  /* 0x00001c1a01007387 */ /* 0x0005e40000100000 */
.L_x_995:
[----:B------:R-:W-:Y:S05]  /*206e0*/  BSYNC.RECONVERGENT B0 ;  /* 0x0000000000007941 */ /* 0x000fea0003800200 */
.L_x_994:
[----:B------:R-:W-:Y:S01]  /*206f0*/  BSSY.RECONVERGENT B0, `(.L_x_996) ;  /* 0x0000006000007945 */ /* 0x000fe20003800200 */
[----:B------:R-:W-:-:S03]  /*20700*/  LOP3.LUT P5, RZ, R24, 0x10, RZ, 0xc0, !PT ;  /* 0x0000001018ff7812 */ /* 0x000fc600078ac0ff */
[----:B------:R-:W-:Y:S10]  /*20710*/  @P0 BRA `(.L_x_997) ;  /* 0x00000000000c0947 */ /* 0x000ff40003800000 */
[----:B--2---:R-:W2:Y:S02]  /*20720*/  LDL.U8 R26, [R1+0x1c] ;  /* 0x00001c00011a7983 */ /* 0x004ea40000100000 */
[----:B--2---:R-:W-:-:S05]  /*20730*/  LOP3.LUT R26, R26, 0x2, RZ, 0xfc, !PT ;  /* 0x000000021a1a7812 */ /* 0x004fca00078efcff */
[----:B------:R2:W-:Y:S02]  /*20740*/  STL.U8 [R1+0x1c], R26 ;  /* 0x00001c1a01007387 */ /* 0x0005e40000100000 */
.L_x_997:
[----:B------:R-:W-:Y:S05]  /*20750*/  BSYNC.RECONVERGENT B0 ;  /* 0x0000000000007941 */ /* 0x000fea0003800200 */
.L_x_996:
[C---:B------:R-:W-:Y:S01]  /*20760*/  LOP3.LUT P0, RZ, R24.reuse, 0x400, RZ, 0xc0, !PT ;  /* 0x0000040018ff7812 */ /* 0x040fe2000780c0ff */
[----:B------:R-:W-:Y:S01]  /*20770*/  BSSY.RECONVERGENT B0, `(.L_x_998) ;  /* 0x0000006000007945 */ /* 0x000fe20003800200 */
[----:B------:R-:W-:-:S11]  /*20780*/  LOP3.LUT P1, RZ, R24, 0x8, RZ, 0xc0, !PT ;  /* 0x0000000818ff7812 */ /* 0x000fd6000782c0ff */
[----:B------:R-:W-:Y:S05]  /*20790*/  @!P0 BRA `(.L_x_999) ;  /* 0x00000000000c8947 */ /* 0x000fea0003800000 */
[----:B--2---:R-:W2:Y:S02]  /*207a0*/  LDL.U8 R26, [R1+0x1c] ;  /* 0x00001c00011a7983 */ /* 0x004ea40000100000 */
[----:B--2---:R-:W-:-:S05]  /*207b0*/  LOP3.LUT R26, R26, 0x1, RZ, 0xfc, !PT ;  /* 0x000000011a1a7812 */ /* 0x004fca00078efcff */
[----:B------:R2:W-:Y:S02]  /*207c0*/  STL.U8 [R1+0x1c], R26 ;  /* 0x00001c1a01007387 */ /* 0x0005e40000100000 */
.L_x_999:
[----:B------:R-:W-:Y:S05]  /*207d0*/  BSYNC.RECONVERGENT B0 ;  /* 0x0000000000007941 */ /* 0x000fea0003800200 */
.L_x_998:
[C---:B------:R-:W-:Y:S01]  /*207e0*/  LOP3.LUT P2, RZ, R24.reuse, 0x200, RZ, 0xc0, !PT ;  /* 0x0000020018ff7812 */ /* 0x040fe2000784c0ff */
[----:B------:R-:W-:Y:S01]  /*207f0*/  BSSY.RECONVERGENT B0, `(.L_x_1000) ;  /* 0x0000006000007945 */ /* 0x000fe20003800200 */
[----:B------:R-:W-:-:S11]  /*20800*/  LOP3.LUT P0, RZ, R24, 0x4, RZ, 0xc0, !PT ;  /* 0x0000000418ff7812 */ /* 0x000fd6000780c0ff */
[----:B------:R-:W-:Y:S05]  /*20810*/  @!P2 BRA `(.L_x_1001) ;  /* 0x00000000000ca947 */ /* 0x000fea0003800000 */
[----:B--2---:R-:W2:Y:S02]  /*20820*/  LDL.U8 R26, [R1+0x1d] ;  /* 0x00001d00011a7983 */ /* 0x004ea40000100000 */
[----:B--2---:R-:W-:-:S05]  /*20830*/  LOP3.LUT R26, R26, 0x80, RZ, 0xfc, !PT ;  /* 0x000000801a1a7812 */ /* 0x004fca00078efcff */
[----:B------:R2:W-:Y:S02]  /*20840*/  STL.U8 [R1+0x1d], R26 ;  /* 0x00001d1a01007387 */ /* 0x0005e40000100000 */
.L_x_1001:
[----:B------:R-:W-:Y:S05]  /*20850*/  BSYNC.RECONVERGENT B0 ;  /* 0x0000000000007941 */ /* 0x000fea0003800200 */
.L_x_1000:
        /* <DEDUP_REMOVED lines=12> */
.L_x_1003:
[----:B------:R-:W-:Y:S05]  /*20920*/  BSYNC.RECONVERGENT B0 ;  /* 0x0000000000007941 */ /* 0x000fea0003800200 */
.L_x_1002:
[----:B------:R-:W-:Y:S01]  /*20930*/  BSSY.RECONVERGENT B0, `(.L_x_1004) ;  /* 0x0000007000007945 */ /* 0x000fe20003800200 */
[----:B------:R-:W-:Y:S02]  /*20940*/  LOP3.LUT R25, R50, 0x1, RZ, 0xc0, !PT ;  /* 0x0000000132197812 */ /* 0x000fe400078ec0ff */
[----:B------:R-:W-:Y:S01]  /*20950*/  ISETP.NE.U32.AND P2, PT, R26, 0x1, PT ;  /* 0x000000011a00780c */ /* 0x000fe20003f45070 */
[----:B------:R-:W-:-:S12]  /*20960*/  @!P6 BRA `(.L_x_1005) ;  /* 0x00000000000ce947 */ /* 0x000fd80003800000 */
[----:B--2---:R-:W2:Y:S02]  /*20970*/  LDL.U8 R24, [R1+0x1d] ;  /* 0x00001d0001187983 */ /* 0x004ea40000100000 */
[----:B--2---:R-:W-:-:S05]  /*20980*/  LOP3.LUT R24, R24, 0x20, RZ, 0xfc, !PT ;  /* 0x0000002018187812 */ /* 0x004fca00078efcff */
[----:B------:R2:W-:Y:S02]  /*20990*/  STL.U8 [R1+0x1d], R24 ;  /* 0x00001d1801007387 */ /* 0x0005e40000100000 */
.L_x_1005:
[----:B------:R-:W-:Y:S05]  /*209a0*/  BSYNC.RECONVERGENT B0 ;  /* 0x0000000000007941 */ /* 0x000fea0003800200 */
.L_x_1004:
        /* <DEDUP_REMOVED lines=8> */
.L_x_1007:
[----:B------:R-:W-:Y:S05]  /*20a30*/  BSYNC.RECONVERGENT B0 ;  /* 0x0000000000007941 */ /* 0x000fea0003800200 */
.L_x_1006:
        /* <DEDUP_REMOVED lines=8> */
.L_x_1009:
[----:B------:R-:W-:Y:S05]  /*20ac0*/  BSYNC.RECONVERGENT B0 ;  /* 0x0000000000007941 */ /* 0x000fea0003800200 */
.L_x_1008:
        /* <DEDUP_REMOVED lines=8> */
.L_x_1011:
[----:B------:R-:W-:Y:S05]  /*20b50*/  BSYNC.RECONVERGENT B0 ;  /* 0x0000000000007941 */ /* 0x000fea0003800200 */
.L_x_1010:
[----:B------:R-:W-:Y:S01]  /*20b60*/  BSSY.RECONVERGENT B0, `(.L_x_1012) ;  /* 0x0000006000007945 */ /* 0x000fe20003800200 */
[----:B------:R-:W-:-:S03]  /*20b70*/  LOP3.LUT P6, RZ, R50, 0x80, RZ, 0xc0, !PT ;  /* 0x0000008032ff7812 */ /* 0x000fc600078cc0ff */
[----:B------:R-:W-:Y:S10]  /*20b80*/  @!P1 BRA `(.L_x_1013) ;  /* 0x00000000000c9947 */ /* 0x000ff40003800000 */
[----:B--2---:R-:W2:Y:S02]  /*20b90*/  LDL.U8 R24, [R1+0x1d] ;  /* 0x00001d0001187983 */ /* 0x004ea40000100000 */
[----:B--2---:R-:W-:-:S05]  /*20ba0*/  LOP3.LUT R24, R24, 0x2, RZ, 0xfc, !PT ;  /* 0x0000000218187812 */ /* 0x004fca00078efcff */
[----:B------:R2:W-:Y:S02]  /*20bb0*/  STL.U8 [R1+0x1d], R24 ;  /* 0x00001d1801007387 */ /* 0x0005e40000100000 */
.L_x_1013:
[----:B------:R-:W-:Y:S05]  /*20bc0*/  BSYNC.RECONVERGENT B0 ;  /* 0x0000000000007941 */ /* 0x000fea0003800200 */
.L_x_1012:
        /* <DEDUP_REMOVED lines=8> */
.L_x_1015:
[----:B------:R-:W-:Y:S05]  /*20c50*/  BSYNC.RECONVERGENT B0 ;  /* 0x0000000000007941 */ /* 0x000fea0003800200 */
.L_x_1014:
[----:B------:R-:W-:Y:S01]  /*20c60*/  LOP3.LUT P1, RZ, R42, 0x2, RZ, 0xc0, !PT ;  /* 0x000000022aff7812 */ /* 0x000fe2000782c0ff */
[----:B------:R-:W-:Y:S01]  /*20c70*/  BSSY.RECONVERGENT B0, `(.L_x_1016) ;  /* 0x0000006000007945 */ /* 0x000fe20003800200 */
[----:B------:R-:W-:-:S11]  /*20c80*/  LOP3.LUT P0, RZ, R50, 0x20, RZ, 0xc0, !PT ;  /* 0x0000002032ff7812 */ /* 0x000fd6000780c0ff */
[----:B------:R-:W-:Y:S05]  /*20c90*/  @!P1 BRA `(.L_x_1017) ;  /* 0x00000000000c9947 */ /* 0x000fea0003800000 */
[----:B--2---:R-:W2:Y:S02]  /*20ca0*/  LDL.U8 R24, [R1+0x1e] ;  /* 0x00001e0001187983 */ /* 0x004ea40000100000 */
[----:B--2---:R-:W-:-:S05]  /*20cb0*/  LOP3.LUT R24, R24, 0x80, RZ, 0xfc, !PT ;  /* 0x0000008018187812 */ /* 0x004fca00078efcff */
[----:B------:R2:W-:Y:S02]  /*20cc0*/  STL.U8 [R1+0x1e], R24 ;  /* 0x00001e1801007387 */ /* 0x0005e40000100000 */
.L_x_1017:
[----:B------:R-:W-:Y:S05]  /*20cd0*/  BSYNC.RECONVERGENT B0 ;  /* 0x0000000000007941 */ /* 0x000fea0003800200 */
.L_x_1016:
[----:B------:R-:W-:Y:S01]  /*20ce0*/  BSSY.RECONVERGENT B0, `(.L_x_1018) ;  /* 0x0000006000007945 */ /* 0x000fe20003800200 */
[----:B------:R-:W-:-:S03]  /*20cf0*/  LOP3.LUT P1, RZ, R50, 0x10, RZ, 0xc0, !PT ;  /* 0x0000001032ff7812 */ /* 0x000fc6000782c0ff */
[----:B------:R-:W-:Y:S10]  /*20d00*/  @P2 BRA `(.L_x_1019) ;  /* 0x00000000000c2947 */ /* 0x000ff40003800000 */
[----:B--2---:R-:W2:Y:S02]  /*20d10*/  LDL.U8 R24, [R1+0x1e] ;  /* 0x00001e0001187983 */ /* 0x004ea40000100000 */
[----:B--2---:R-:W-:-:S05]  /*20d20*/  LOP3.LUT R24, R24, 0x40, RZ, 0xfc, !PT ;  /* 0x0000004018187812 */ /* 0x004fca00078efcff */
[----:B------:R2:W-:Y:S02]  /*20d30*/  STL.U8 [R1+0x1e], R24 ;  /* 0x00001e1801007387 */ /* 0x0005e40000100000 */
.L_x_1019:
[----:B------:R-:W-:Y:S05]  /*20d40*/  BSYNC.RECONVERGENT B0 ;  /* 0x0000000000007941 */ /* 0x000fea0003800200 */
.L_x_1018:
[C---:B------:R-:W-:Y:S01]  /*20d50*/  LOP3.LUT P3, RZ, R50.reuse, 0x400, RZ, 0xc0, !PT ;  /* 0x0000040032ff7812 */ /* 0x040fe2000786c0ff */
[----:B------:R-:W-:Y:S01]  /*20d60*/  BSSY.RECONVERGENT B0, `(.L_x_1020) ;  /* 0x0000006000007945 */ /* 0x000fe20003800200 */
[----:B------:R-:W-:-:S11]  /*20d70*/  LOP3.LUT P2, RZ, R50, 0x8, RZ, 0xc0, !PT ;  /* 0x0000000832ff7812 */ /* 0x000fd6000784c0ff */
[----:B------:R-:W-:Y:S05]  /*20d80*/  @!P3 BRA `(.L_x_1021) ;  /* 0x00000000000cb947 */ /* 0x000fea0003800000 */
[----:B--2---:R-:W2:Y:S02]  /*20d90*/  LDL.U8 R24, [R1+0x1e] ;  /* 0x00001e0001187983 */ /* 0x004ea40000100000 */
[----:B--2---:R-:W-:-:S05]  /*20da0*/  LOP3.LUT R24, R24, 0x20, RZ, 0xfc, !PT ;  /* 0x0000002018187812 */ /* 0x004fca00078efcff */
[----:B------:R2:W-:Y:S02]  /*20db0*/  STL.U8 [R1+0x1e], R24 ;  /* 0x00001e1801007387 */ /* 0x0005e40000100000 */
.L_x_1021:
[----:B------:R-:W-:Y:S05]  /*20dc0*/  BSYNC.RECONVERGENT B0 ;  /* 0x0000000000007941 */ /* 0x000fea0003800200 */
.L_x_1020:
[C---:B------:R-:W-:Y:S01]  /*20dd0*/  LOP3.LUT P4, RZ, R50.reuse, 0x200, RZ, 0xc0, !PT ;  /* 0x0000020032ff7812 */ /* 0x040fe2000788c0ff */
[----:B------:R-:W-:Y:S01]  /*20de0*/  BSSY.RECONVERGENT B0, `(.L_x_1022) ;  /* 0x0000006000007945 */ /* 0x000fe20003800200 */
[----:B------:R-:W-:-:S11]  /*20df0*/  LOP3.LUT P3, RZ, R50, 0x4, RZ, 0xc0, !PT ;  /* 0x0000000432ff7812 */ /* 0x000fd6000786c0ff */
[----:B------:R-:W-:Y:S05]  /*20e00*/  @!P4 BRA `(.L_x_1023) ;  /* 0x00000000000cc947 */ /* 0x000fea0003800000 */
[----:B--2---:R-:W2:Y:S02]  /*20e10*/  LDL.U8 R24, [R1+0x1e] ;  /* 0x00001e0001187983 */ /* 0x004ea40000100000 */
[----:B--2---:R-:W-:-:S05]  /*20e20*/  LOP3.LUT R24, R24, 0x10, RZ, 0xfc, !PT ;  /* 0x0000001018187812 */ /* 0x004fca00078efcff */
[----:B------:R2:W-:Y:S02]  /*20e30*/  STL.U8 [R1+0x1e], R24 ;  /* 0x00001e1801007387 */ /* 0x0005e40000100000 */
.L_x_1023:
[----:B------:R-:W-:Y:S05]  /*20e40*/  BSYNC.RECONVERGENT B0 ;  /* 0x0000000000007941 */ /* 0x000fea0003800200 */
.L_x_1022:
[C---:B------:R-:W-:Y:S01]  /*20e50*/  LOP3.LUT P5, RZ, R50.reuse, 0x100, RZ, 0xc0, !PT ;  /* 0x0000010032ff7812 */ /* 0x040fe200078ac0ff */
[----:B------:R-:W-:Y:S01]  /*20e60*/  BSSY.RECONVERGENT B0, `(.L_x_1024) ;  /* 0x0000006000007945 */ /* 0x000fe20003800200 */
[----:B------:R-:W-:-:S11]  /*20e70*/  LOP3.LUT P4, RZ, R50, 0x2, RZ, 0xc0, !PT ;  /* 0x0000000232ff7812 */ /* 0x000fd6000788c0ff */
[----:B------:R-:W-:Y:S05]  /*20e80*/  @!P5 BRA `(.L_x_1025) ;  /* 0x00000000000cd947 */ /* 0x000fea0003800000 */
[----:B--2---:R-:W2:Y:S02]  /*20e90*/  LDL.U8 R24, [R1+0x1e] ;  /* 0x00001e0001187983 */ /* 0x004ea40000100000 */
[----:B--2---:R-:W-:-:S05]  /*20ea0*/  LOP3.LUT R24, R24, 0x8, RZ, 0xfc, !PT ;  /* 0x0000000818187812 */ /* 0x004fca00078efcff */
[----:B------:R2:W-:Y:S02]  /*20eb0*/  STL.U8 [R1+0x1e], R24 ;  /* 0x00001e1801007387 */ /* 0x0005e40000100000 */
.L_x_1025:
[----:B------:R-:W-:Y:S05]  /*20ec0*/  BSYNC.RECONVERGENT B0 ;  /* 0x0000000000007941 */ /* 0x000fea0003800200 */
.L_x_1024:
[----:B------:R-:W-:Y:S01]  /*20ed0*/  BSSY.RECONVERGENT B0, `(.L_x_1026) ;  /* 0x0000006000007945 */ /* 0x000fe20003800200 */
[----:B------:R-:W-:-:S03]  /*20ee0*/  ISETP.NE.U32.AND P5, PT, R25, 0x1, PT ;  /* 0x000000011900780c */ /* 0x000fc60003fa5070 */
[----:B------:R-:W-:Y:S10]  /*20ef0*/  @!P6 BRA `(.L_x_1027) ;  /* 0x00000000000ce947 */ /* 0x000ff40003800000 */
[----:B--2---:R-:W2:Y:S02]  /*20f00*/  LDL.U8 R24, [R1+0x1e] ;  /* 0x00001e0001187983 */ /* 0x004ea40000100000 */
[----:B--2---:R-:W-:-:S05]  /*20f10*/  LOP3.LUT R24, R24, 0x4, RZ, 0xfc, !PT ;  /* 0x0000000418187812 */ /* 0x004fca00078efcff */
[----:B------:R2:W-:Y:S02]  /*20f20*/  STL.U8 [R1+0x1e], R24 ;  /* 0x00001e1801007387 */ /* 0x0005e40000100000 */
.L_x_1027:
[----:B------:R-:W-:Y:S05]  /*20f30*/  BSYNC.RECONVERGENT B0 ;  /* 0x0000000000007941 */ /* 0x000fea0003800200 */
.L_x_1026:
        /* <DEDUP_REMOVED lines=11> */
.L_x_1029:
[----:B------:R-:W-:Y:S05]  /*20ff0*/  BSYNC.RECONVERGENT B0 ;  /* 0x0000000000007941 */ /* 0x000fea0003800200 */
.L_x_1028:
[----:B------:R-:W-:Y:S01]  /*21000*/  BSSY.RECONVERGENT B0, `(.L_x_1030) ;  /* 0x0000006000007945 */ /* 0x000fe20003800200 */
[----:B------:R-:W-:-:S03]  /*21010*/  LOP3.LUT P6, RZ, R5, 0x200, RZ, 0xc0, !PT ;  /* 0x0000020005ff7812 */ /* 0x000fc600078cc0ff */
[----:B------:R-:W-:Y:S10]  /*21020*/  @!P0 BRA `(.L_x_1031) ;  /* 0x00000000000c8947 */ /* 0x000ff40003800000 */
[----:B--2---:R-:W2:Y:S02]  /*21030*/  LDL.U8 R24, [R1+0x1e] ;  /* 0x00001e0001187983 */ /* 0x004ea40000100000 */
[----:B--2---:R-:W-:-:S05]  /*21040*/  LOP3.LUT R24, R24, 0x1, RZ, 0xfc, !PT ;  /* 0x0000000118187812 */ /* 0x004fca00078efcff */
[----:B------:R2:W-:Y:S02]  /*21050*/  STL.U8 [R1+0x1e], R24 ;  /* 0x00001e1801007387 */ /* 0x0005e40000100000 */
.L_x_1031:
[----:B------:R-:W-:Y:S05]  /*21060*/  BSYNC.RECONVERGENT B0 ;  /* 0x0000000000007941 */ /* 0x000fea0003800200 */
.L_x_1030:
        /* <DEDUP_REMOVED lines=8> */
.L_x_1033:
[----:B------:R-:W-:Y:S05]  /*210f0*/  BSYNC.RECONVERGENT B0 ;  /* 0x0000000000007941 */ /* 0x000fea0003800200 */
.L_x_1032:
        /* <DEDUP_REMOVED lines=8> */
.L_x_1035:
[----:B------:R-:W-:Y:S05]  /*21180*/  BSYNC.RECONVERGENT B0 ;  /* 0x0000000000007941 */ /* 0x000fea0003800200 */
.L_x_1034:
[----:B------:R-:W-:Y:S01]  /*21190*/  BSSY.RECONVERGENT B0, `(.L_x_1036) ;  /* 0x0000006000007945 */ /* 0x000fe20003800200 */
[----:B------:R-:W-:-:S03]  /*211a0*/  LOP3.LUT P0, RZ, R5, 0x40, RZ, 0xc0, !PT ;  /* 0x0000004005ff7812 */ /* 0x000fc6000780c0ff */
[----:B------:R-:W-:Y:S10]  /*211b0*/  @!P3 BRA `(.L_x_1037) ;  /* 0x00000000000cb947 */ /* 0x000ff40003800000 */
[----:B--2---:R-:W2:Y:S02]  /*211c0*/  LDL.U8 R24, [R1+0x1f] ;  /* 0x00001f0001187983 */ /* 0x004ea40000100000 */
[----:B--2---:R-:W-:-:S05]  /*211d0*/  LOP3.LUT R24, R24, 0x20, RZ, 0xfc, !PT ;  /* 0x0000002018187812 */ /* 0x004fca00078efcff */
[----:B------:R2:W-:Y:S02]  /*211e0*/  STL.U8 [R1+0x1f], R24 ;  /* 0x00001f1801007387 */ /* 0x0005e40000100000 */
.L_x_1037:
[----:B------:R-:W-:Y:S05]  /*211f0*/  BSYNC.RECONVERGENT B0 ;  /* 0x0000000000007941 */ /* 0x000fea0003800200 */
.L_x_1036:
[----:B------:R-:W-:Y:S01]  /*21200*/  BSSY.RECONVERGENT B0, `(.L_x_1038) ;  /* 0x0000006000007945 */ /* 0x000fe20003800200 */
[----:B------:R-:W-:-:S03]  /*21210*/  LOP3.LUT P1, RZ, R5, 0x20, RZ, 0xc0, !PT ;  /* 0x0000002005ff7812 */ /* 0x000fc6000782c0ff */
[----:B------:R-:W-:Y:S10]  /*21220*/  @!P4 BRA `(.L_x_1039) ;  /* 0x00000000000cc947 */ /* 0x000ff40003800000 */
[----:B--2---:R-:W2:Y:S02]  /*21230*/  LDL.U8 R24, [R1+0x1f] ;  /* 0x00001f0001187983 */ /* 0x004ea40000100000 */
[----:B--2---:R-:W-:-:S05]  /*21240*/  LOP3.LUT R24, R24, 0x10, RZ, 0xfc, !PT ;  /* 0x0000001018187812 */ /* 0x004fca00078efcff */
[----:B------:R2:W-:Y:S02]  /*21250*/  STL.U8 [R1+0x1f], R24 ;  /* 0x00001f1801007387 */ /* 0x0005e40000100000 */
.L_x_1039:
[----:B------:R-:W-:Y:S05]  /*21260*/  BSYNC.RECONVERGENT B0 ;  /* 0x0000000000007941 */ /* 0x000fea0003800200 */
.L_x_1038:
[----:B------:R-:W-:Y:S01]  /*21270*/  BSSY.RECONVERGENT B0, `(.L_x_1040) ;  /* 0x0000006000007945 */ /* 0x000fe20003800200 */
[----:B------:R-:W-:-:S03]  /*21280*/  LOP3.LUT P2, RZ, R5, 0x10, RZ, 0xc0, !PT ;  /* 0x0000001005ff7812 */ /* 0x000fc6000784c0ff */
[----:B------:R-:W-:Y:S10]  /*21290*/  @P5 BRA `(.L_x_1041) ;  /* 0x00000000000c5947 */ /* 0x000ff40003800000 */
[----:B--2---:R-:W2:Y:S02]  /*212a0*/  LDL.U8 R24, [R1+0x1f] ;  /* 0x00001f0001187983 */ /* 0x004ea40000100000 */
[----:B--2---:R-:W-:-:S05]  /*212b0*/  LOP3.LUT R24, R24, 0x8, RZ, 0xfc, !PT ;  /* 0x0000000818187812 */ /* 0x004fca00078efcff */
[----:B------:R2:W-:Y:S02]  /*212c0*/  STL.U8 [R1+0x1f], R24 ;  /* 0x00001f1801007387 */ /* 0x0005e40000100000 */
.L_x_1041:
[----:B------:R-:W-:Y:S05]  /*212d0*/  BSYNC.RECONVERGENT B0 ;  /* 0x0000000000007941 */ /* 0x000fea0003800200 */
.L_x_1040:
[C---:B------:R-:W-:Y:S01]  /*212e0*/  LOP3.LUT P4, RZ, R5.reuse, 0x400, RZ, 0xc0, !PT ;  /* 0x0000040005ff7812 */ /* 0x040fe2000788c0ff */
[----:B------:R-:W-:Y:S01]  /*212f0*/  BSSY.RECONVERGENT B0, `(.L_x_1042) ;  /* 0x0000006000007945 */ /* 0x000fe20003800200 */
[----:B------:R-:W-:-:S11]  /*21300*/  LOP3.LUT P3, RZ, R5, 0x8, RZ, 0xc0, !PT ;  /* 0x0000000805ff7812 */ /* 0x000fd6000786c0ff */
[----:B------:R-:W-:Y:S05]  /*21310*/  @!P4 BRA `(.L_x_1043) ;  /* 0x00000000000cc947 */ /* 0x000fea0003800000 */
[----:B--2---:R-:W2:Y:S02]  /*21320*/  LDL.U8 R24, [R1+0x1f] ;  /* 0x00001f0001187983 */ /* 0x004ea40000100000 */
[----:B--2---:R-:W-:-:S05]  /*21330*/  LOP3.LUT R24, R24, 0x4, RZ, 0xfc, !PT ;  /* 0x0000000418187812 */ /* 0x004fca00078efcff */
[----:B------:R2:W-:Y:S02]  /*21340*/  STL.U8 [R1+0x1f], R24 ;  /* 0x00001f1801007387 */ /* 0x0005e40000100000 */
.L_x_1043:
[----:B------:R-:W-:Y:S05]  /*21350*/  BSYNC.RECONVERGENT B0 ;  /* 0x0000000000007941 */ /* 0x000fea0003800200 */
.L_x_1042:
[----:B------:R-:W-:Y:S01]  /*21360*/  BSSY.RECONVERGENT B0, `(.L_x_1044) ;  /* 0x0000006000007945 */ /* 0x000fe20003800200 */
[----:B------:R-:W-:-:S03]  /*21370*/  LOP3.LUT P4, RZ, R5, 0x4, RZ, 0xc0, !PT ;  /* 0x0000000405ff7812 */ /* 0x000fc6000788c0ff */
[----:B------:R-:W-:Y:S10]  /*21380*/  @!P6 BRA `(.L_x_1045) ;  /* 0x00000000000ce947 */ /* 0x000ff40003800000 */
[----:B--2---:R-:W2:Y:S02]  /*21390*/  LDL.U8 R24, [R1+0x1f] ;  /* 0x00001f0001187983 */ /* 0x004ea40000100000 */
[----:B--2---:R-:W-:-:S05]  /*213a0*/  LOP3.LUT R24, R24, 0x2, RZ, 0xfc, !PT ;  /* 0x0000000218187812 */ /* 0x004fca00078efcff */
[----:B------:R2:W-:Y:S02]  /*213b0*/  STL.U8 [R1+0x1f], R24 ;  /* 0x00001f1801007387 */ /* 0x0005e40000100000 */
.L_x_1045:
[----:B------:R-:W-:Y:S05]  /*213c0*/  BSYNC.RECONVERGENT B0 ;  /* 0x0000000000007941 */ /* 0x000fea0003800200 */
.L_x_1044:
[C---:B------:R-:W-:Y:S01]  /*213d0*/  LOP3.LUT P6, RZ, R5.reuse, 0x100, RZ, 0xc0, !PT ;  /* 0x0000010005ff7812 */ /* 0x040fe200078cc0ff */
[----:B------:R-:W-:Y:S01]  /*213e0*/  BSSY.RECONVERGENT B0, `(.L_x_1046) ;  /* 0x0000006000007945 */ /* 0x000fe20003800200 */
[----:B------:R-:W-:-:S11]  /*213f0*/  LOP3.LUT P5, RZ, R5, 0x2, RZ, 0xc0, !PT ;  /* 0x0000000205ff7812 */ /* 0x000fd600078ac0ff */
[----:B------:R-:W-:Y:S05]  /*21400*/  @!P6 BRA `(.L_x_1047) ;  /* 0x00000000000ce947 */ /* 0x000fea0003800000 */
[----:B--2---:R-:W2:Y:S02]  /*21410*/  LDL.U8 R24, [R1+0x1f] ;  /* 0x00001f0001187983 */ /* 0x004ea40000100000 */
[----:B--2---:R-:W-:-:S05]  /*21420*/  LOP3.LUT R24, R24, 0x1, RZ, 0xfc, !PT ;  /* 0x0000000118187812 */ /* 0x004fca00078efcff */
[----:B------:R2:W-:Y:S02]  /*21430*/  STL.U8 [R1+0x1f], R24 ;  /* 0x00001f1801007387 */ /* 0x0005e40000100000 */
.L_x_1047:
[----:B------:R-:W-:Y:S05]  /*21440*/  BSYNC.RECONVERGENT B0 ;  /* 0x0000000000007941 */ /* 0x000fea0003800200 */
.L_x_1046:
[----:B------:R-:W-:Y:S01]  /*21450*/  LOP3.LUT P6, RZ, R5, 0x80, RZ, 0xc0, !PT ;  /* 0x0000008005ff7812 */ /* 0x000fe200078cc0ff */
[----:B------:R-:W-:-:S12]  /*21460*/  BSSY.RECONVERGENT B0, `(.L_x_1048) ;  /* 0x0000005000007945 */ /* 0x000fd80003800200 */
[----:B------:R-:W-:Y:S05]  /*21470*/  @!P6 BRA `(.L_x_1049) ;  /* 0x00000000000ce947 */ /* 0x000fea0003800000 */
[----:B--2---:R-:W2:Y:S02]  /*21480*/  LDL.U8 R24, [R1+0x20] ;  /* 0x0000200001187983 */ /* 0x004ea40000100000 */
[----:B--2---:R-:W-:-:S05]  /*21490*/  LOP3.LUT R24, R24, 0x80, RZ, 0xfc, !PT ;  /* 0x0000008018187812 */ /* 0x004fca00078efcff */
[----:B------:R2:W-:Y:S02]  /*214a0*/  STL.U8 [R1+0x20], R24 ;  /* 0x0000201801007387 */ /* 0x0005e40000100000 */
.L_x_1049:
[----:B------:R-:W-:Y:S05]  /*214b0*/  BSYNC.RECONVERGENT B0 ;  /* 0x0000000000007941 */ /* 0x000fea0003800200 */
.L_x_1048:
[----:B------:R-:W-:Y:S04]  /*214c0*/  BSSY.RECONVERGENT B0, `(.L_x_1050) ;  /* 0x0000005000007945 */ /* 0x000fe80003800200 */
[----:B------:R-:W-:Y:S05]  /*214d0*/  @!P0 BRA `(.L_x_1051) ;  /* 0x00000000000c8947 */ /* 0x000fea0003800000 */
[----:B--2---:R-:W2:Y:S02]  /*214e0*/  LDL.U8 R24, [R1+0x20] ;  /* 0x0000200001187983 */ /* 0x004ea40000100000 */
[----:B--2---:R-:W-:-:S05]  /*214f0*/  LOP3.LUT R24, R24, 0x40, RZ, 0xfc, !PT ;  /* 0x0000004018187812 */ /* 0x004fca00078efcff */
[----:B------:R2:W-:Y:S02]  /*21500*/  STL.U8 [R1+0x20], R24 ;  /* 0x0000201801007387 */ /* 0x0005e40000100000 */
.L_x_1051:
[----:B------:R-:W-:Y:S05]  /*21510*/  BSYNC.RECONVERGENT B0 ;  /* 0x0000000000007941 */ /* 0x000fea0003800200 */
.L_x_1050:
[----:B------:R-:W-:Y:S04]  /*21520*/  BSSY.RECONVERGENT B0, `(.L_x_1052) ;  /* 0x0000005000007945 */ /* 0x000fe80003800200 */
[----:B------:R-:W-:Y:S05]  /*21530*/  @!P1 BRA `(.L_x_1053) ;  /* 0x00000000000c9947 */ /* 0x000fea0003800000 */
[----:B--2---:R-:W2:Y:S02]  /*21540*/  LDL.U8 R24, [R1+0x20] ;  /* 0x0000200001187983 */ /* 0x004ea40000100000 */
[----:B--2---:R-:W-:-:S05]  /*21550*/  LOP3.LUT R24, R24, 0x20, RZ, 0xfc, !PT ;  /* 0x0000002018187812 */ /* 0x004fca00078efcff */
[----:B------:R2:W-:Y:S02]  /*21560*/  STL.U8 [R1+0x20], R24 ;  /* 0x0000201801007387 */ /* 0x0005e40000100000 */
.L_x_1053:
[----:B------:R-:W-:Y:S05]  /*21570*/  BSYNC.RECONVERGENT B0 ;  /* 0x0000000000007941 */ /* 0x000fea0003800200 */
.L_x_1052:
[----:B------:R-:W-:Y:S04]  /*21580*/  BSSY.RECONVERGENT B0, `(.L_x_1054) ;  /* 0x0000005000007945 */ /* 0x000fe80003800200 */
[----:B------:R-:W-:Y:S05]  /*21590*/  @!P2 BRA `(.L_x_1055) ;  /* 0x00000000000ca947 */ /* 0x000fea0003800000 */
[----:B--2---:R-:W2:Y:S02]  /*215a0*/  LDL.U8 R24, [R1+0x20] ;  /* 0x0000200001187983 */ /* 0x004ea40000100000 */
[----:B--2---:R-:W-:-:S05]  /*215b0*/  LOP3.LUT R24, R24, 0x10, RZ, 0xfc, !PT ;  /* 0x0000001018187812 */ /* 0x004fca00078efcff */
[----:B------:R2:W-:Y:S02]  /*215c0*/  STL.U8 [R1+0x20], R24 ;  /* 0x0000201801007387 */ /* 0x0005e40000100000 */
.L_x_1055:
[----:B------:R-:W-:Y:S05]  /*215d0*/  BSYNC.RECONVERGENT B0 ;  /* 0x0000000000007941 */ /* 0x000fea0003800200 */
.L_x_1054:
[----:B------:R-:W-:Y:S04]  /*215e0*/  BSSY.RECONVERGENT B0, `(.L_x_1056) ;  /* 0x0000005000007945 */ /* 0x000fe80003800200 */
[----:B------:R-:W-:Y:S05]  /*215f0*/  @!P3 BRA `(.L_x_1057) ;  /* 0x00000000000cb947 */ /* 0x000fea0003800000 */
[----:B--2---:R-:W2:Y:S02]  /*21600*/  LDL.U8 R24, [R1+0x20] ;  /* 0x0000200001187983 */ /* 0x004ea40000100000 */
[----:B--2---:R-:W-:-:S05]  /*21610*/  LOP3.LUT R24, R24, 0x8, RZ, 0xfc, !PT ;  /* 0x0000000818187812 */ /* 0x004fca00078efcff */
[----:B------:R2:W-:Y:S02]  /*21620*/  STL.U8 [R1+0x20], R24 ;  /* 0x0000201801007387 */ /* 0x0005e40000100000 */
.L_x_1057:
[----:B------:R-:W-:Y:S05]  /*21630*/  BSYNC.RECONVERGENT B0 ;  /* 0x0000000000007941 */ /* 0x000fea0003800200 */
.L_x_1056:
[----:B------:R-:W-:Y:S04]  /*21640*/  BSSY.RECONVERGENT B0, `(.L_x_1058) ;  /* 0x0000005000007945 */ /* 0x000fe80003800200 */
[----:B------:R-:W-:Y:S05]  /*21650*/  @!P4 BRA `(.L_x_1059) ;  /* 0x00000000000cc947 */ /* 0x000fea0003800000 */
[----:B--2---:R-:W2:Y:S02]  /*21660*/  LDL.U8 R24, [R1+0x20] ;  /* 0x0000200001187983 */ /* 0x004ea40000100000 */
[----:B--2---:R-:W-:-:S05]  /*21670*/  LOP3.LUT R24, R24, 0x4, RZ, 0xfc, !PT ;  /* 0x0000000418187812 */ /* 0x004fca00078efcff */
[----:B------:R2:W-:Y:S02]  /*21680*/  STL.U8 [R1+0x20], R24 ;  /* 0x0000201801007387 */ /* 0x0005e40000100000 */
.L_x_1059:
[----:B------:R-:W-:Y:S05]  /*21690*/  BSYNC.RECONVERGENT B0 ;  /* 0x0000000000007941 */ /* 0x000fea0003800200 */
.L_x_1058:
[----:B------:R-:W-:Y:S04]  /*216a0*/  BSSY.RECONVERGENT B0, `(.L_x_1060) ;  /* 0x0000005000007945 */ /* 0x000fe80003800200 */
[----:B------:R-:W-:Y:S05]  /*216b0*/  @!P5 BRA `(.L_x_1061) ;  /* 0x00000000000cd947 */ /* 0x000fea0003800000 */
[----:B--2---:R-:W2:Y:S02]  /*216c0*/  LDL.U8 R24, [R1+0x20] ;  /* 0x0000200001187983 */ /* 0x004ea40000100000 */
[----:B--2---:R-:W-:-:S05]  /*216d0*/  LOP3.LUT R24, R24, 0x2, RZ, 0xfc, !PT ;  /* 0x0000000218187812 */ /* 0x004fca00078efcff */
[----:B------:R2:W-:Y:S02]  /*216e0*/  STL.U8 [R1+0x20], R24 ;  /* 0x0000201801007387 */ /* 0x0005e40000100000 */
.L_x_1061:
[----:B------:R-:W-:Y:S05]  /*216f0*/  BSYNC.RECONVERGENT B0 ;  /* 0x0000000000007941 */ /* 0x000fea0003800200 */
.L_x_1060:
[----:B------:R-:W0:Y:S01]  /*21700*/  LDCU UR4, c[0x3][URZ] ;  /* 0x00c00000ff0477ac */ /* 0x000e220008000800 */
[----:B--2---:R-:W2:Y:S01]  /*21710*/  LDL.U8 R24, [R1+0x13] ;  /* 0x0000130001187983 */ /* 0x004ea20000100000 */
[----:B-----5:R-:W-:Y:S02]  /*21720*/  IMAD R23, R23, 0x100, R48 ;  /* 0x0000010017177824 */ /* 0x020fe400078e0230 */
[----:B------:R-:W-:Y:S02]  /*21730*/  IMAD R20, R49, 0x100, R20 ;  /* 0x0000010031147824 */ /* 0x000fe400078e0214 */
[----:B------:R-:W-:Y:S01]  /*21740*/  IMAD R18, R18, 0x100, R17 ;  /* 0x0000010012127824 */ /* 0x000fe200078e0211 */
[----:B------:R-:W-:Y:S01]  /*21750*/  LOP3.LUT R5, R5, 0x1, RZ, 0xc0, !PT ;  /* 0x0000000105057812 */ /* 0x000fe200078ec0ff */
[----:B------:R-:W-:Y:S01]  /*21760*/  IMAD R22, R23, 0x100, R22 ;  /* 0x0000010017167824 */ /* 0x000fe200078e0216 */
[----:B------:R-:W3:Y:S01]  /*21770*/  LDL.U8 R17, [R1+0x17] ;  /* 0x0000170001117983 */ /* 0x000ee20000100000 */
[----:B------:R-:W-:Y:S01]  /*21780*/  IMAD R20, R20, 0x100, R19 ;  /* 0x0000010014147824 */ /* 0x000fe200078e0213 */
[----:B------:R-:W1:Y:S01]  /*21790*/  LDCU.128 UR16, c[0x3][0x40] ;  /* 0x00c00800ff1077ac */ /* 0x000e620008000c00 */
[----:B------:R-:W-:-:S02]  /*217a0*/  IMAD.U32 R25, R22, 0x100, R21 ;  /* 0x0000010016197824 */ /* 0x000fc400078e0015 */
[----:B------:R-:W-:Y:S01]  /*217b0*/  IMAD.SHL.U32 R20, R20, 0x100, RZ ;  /* 0x0000010014147824 */ /* 0x000fe200078e00ff */
[----:B0-----:R-:W-:-:S03]  /*217c0*/  UIADD3 UR4, UPT, UPT, UR4, -0x4f124230, URZ ;  /* 0xb0edbdd004047890 */ /* 0x001fc6000fffe0ff */
[----:B------:R-:W-:-:S03]  /*217d0*/  IMAD.IADD R47, R47, 0x1, R20 ;  /* 0x000000012f2f7824 */ /* 0x000fc600078e0214 */
[----:B------:R-:W-:Y:S02]  /*217e0*/  VIADD R48, R25, UR4 ;  /* 0x0000000419307c36 */ /* 0x000fe40008000000 */
[--C-:B------:R-:W-:Y:S02]  /*217f0*/  SHF.L.W.U32.HI R20, R20, 0xe, R47.reuse ;  /* 0x0000000e14147819 */ /* 0x100fe40000010e2f */
[--C-:B------:R-:W-:Y:S01]  /*21800*/  SHF.L.W.U32.HI R19, R47, 0x19, R47.reuse ;  /* 0x000000192f137819 */ /* 0x100fe20000010e2f */
[C---:B------:R-:W-:Y:S01]  /*21810*/  VIADD R21, R48.reuse, 0xa54ff53a ;  /* 0xa54ff53a30157836 */ /* 0x040fe20000000000 */
[----:B------:R-:W0:Y:S01]  /*21820*/  LDCU UR4, c[0x3][0x4] ;  /* 0x00c00080ff0477ac */ /* 0x000e220008000800 */
[----:B------:R-:W-:Y:S02]  /*21830*/  SHF.R.U32.HI R22, RZ, 0x3, R47 ;  /* 0x00000003ff167819 */ /* 0x000fe4000001162f */
[C---:B------:R-:W-:Y:S01]  /*21840*/  IADD3 R27, PT, PT, -R48.reuse, 0x5ab00ac5, RZ ;  /* 0x5ab00ac5301b7810 */ /* 0x040fe20007ffe1ff */
[----:B------:R-:W-:Y:S01]  /*21850*/  VIADD R48, R48, 0x8909ae5 ;  /* 0x08909ae530307836 */ /* 0x000fe20000000000 */
[----:B------:R-:W-:-:S02]  /*21860*/  LOP3.LUT R20, R22, R19, R20, 0x96, !PT ;  /* 0x0000001316147212 */ /* 0x000fc400078e9614 */
[C-C-:B------:R-:W-:Y:S02]  /*21870*/  SHF.L.W.U32.HI R19, R21.reuse, 0x1a, R21.reuse ;  /* 0x0000001a15137819 */ /* 0x140fe40000010e15 */
[--C-:B------:R-:W-:Y:S01]  /*21880*/  SHF.L.W.U32.HI R22, R21, 0x15, R21.reuse ;  /* 0x0000001515167819 */ /* 0x100fe20000010e15 */
[----:B------:R-:W-:Y:S01]  /*21890*/  IMAD.IADD R25, R25, 0x1, R20 ;  /* 0x0000000119197824 */ /* 0x000fe200078e0214 */
[C---:B------:R-:W-:Y:S02]  /*218a0*/  SHF.L.W.U32.HI R23, R21.reuse, 0x7, R21 ;  /* 0x0000000715177819 */ /* 0x040fe40000010e15 */
[----:B------:R-:W-:Y:S02]  /*218b0*/  LOP3.LUT R26, R21, 0x510e527f, RZ, 0xc0, !PT ;  /* 0x510e527f151a7812 */ /* 0x000fe400078ec0ff */
[----:B------:R-:W-:Y:S02]  /*218c0*/  LOP3.LUT R19, R23, R19, R22, 0x96, !PT ;  /* 0x0000001317137212 */ /* 0x000fe400078e9616 */
[----:B------:R-:W-:-:S02]  /*218d0*/  LOP3.LUT R26, R26, 0x9b05688c, R27, 0xf8, !PT ;  /* 0x9b05688c1a1a7812 */ /* 0x000fc400078ef81b */
[--C-:B------:R-:W-:Y:S02]  /*218e0*/  SHF.L.W.U32.HI R22, R48, 0x1e, R48.reuse ;  /* 0x0000001e30167819 */ /* 0x100fe40000010e30 */
[----:B0-----:R-:W-:Y:S01]  /*218f0*/  IADD3 R26, PT, PT, R26, UR4, R19 ;  /* 0x000000041a1a7c10 */ /* 0x001fe2000fffe013 */
[----:B------:R-:W0:Y:S01]  /*21900*/  LDCU.64 UR4, c[0x3][0x8] ;  /* 0x00c00100ff0477ac */ /* 0x000e220008000a00 */
[C-C-:B------:R-:W-:Y:S02]  /*21910*/  SHF.L.W.U32.HI R23, R48.reuse, 0x13, R48.reuse ;  /* 0x0000001330177819 */ /* 0x140fe40000010e30 */
[C---:B------:R-:W-:Y:S01]  /*21920*/  SHF.L.W.U32.HI R27, R48.reuse, 0xa, R48 ;  /* 0x0000000a301b7819 */ /* 0x040fe20000010e30 */
[----:B------:R-:W-:Y:S01]  /*21930*/  IMAD.IADD R53, R47, 0x1, R26 ;  /* 0x000000012f357824 */ /* 0x000fe200078e021a */
[----:B------:R-:W-:Y:S02]  /*21940*/  SHF.L.W.U32.HI R19, R25, 0xd, R25 ;  /* 0x0000000d19137819 */ /* 0x000fe40000010e19 */
[----:B------:R-:W-:Y:S01]  /*21950*/  LOP3.LUT R44, R27, R22, R23, 0x96, !PT ;  /* 0x000000161b2c7212 */ /* 0x000fe200078e9617 */
[----:B------:R-:W-:Y:S01]  /*21960*/  VIADD R26, R53, 0x5bf2cd1d ;  /* 0x5bf2cd1d351a7836 */ /* 0x000fe20000000000 */
[----:B------:R-:W-:-:S02]  /*21970*/  LOP3.LUT R23, R48, 0xd16e48e2, RZ, 0xc0, !PT ;  /* 0xd16e48e230177812 */ /* 0x000fc400078ec0ff */
[--C-:B------:R-:W-:Y:S02]  /*21980*/  SHF.L.W.U32.HI R22, R25, 0xf, R25.reuse ;  /* 0x0000000f19167819 */ /* 0x100fe40000010e19 */
[----:B------:R-:W-:Y:S02]  /*21990*/  SHF.R.U32.HI R20, RZ, 0xa, R25 ;  /* 0x0000000aff147819 */ /* 0x000fe40000011619 */
[----:B------:R-:W-:Y:S02]  /*219a0*/  IADD3 R23, PT, PT, R53, R44, R23 ;  /* 0x0000002c35177210 */ /* 0x000fe40007ffe017 */
[----:B------:R-:W-:Y:S01]  /*219b0*/  LOP3.LUT R22, R20, R22, R19, 0x96, !PT ;  /* 0x0000001614167212 */ /* 0x000fe200078e9613 */
[----:B------:R-:W4:Y:S01]  /*219c0*/  LDL.U8 R44, [R1+0x14] ;  /* 0x00001400012c7983 */ /* 0x000f220000100000 */
[C-C-:B------:R-:W-:Y:S01]  /*219d0*/  SHF.L.W.U32.HI R49, R26.reuse, 0x1a, R26.reuse ;  /* 0x0000001a1a317819 */ /* 0x140fe20000010e1a */
[----:B------:R-:W-:Y:S01]  /*219e0*/  VIADD R27, R23, 0x49857fb0 ;  /* 0x49857fb0171b7836 */ /* 0x000fe20000000000 */
[----:B------:R-:W-:-:S02]  /*219f0*/  SHF.L.W.U32.HI R20, R26, 0x15, R26 ;  /* 0x000000151a147819 */ /* 0x000fc40000010e1a */
[----:B------:R-:W-:Y:S02]  /*21a00*/  SHF.L.W.U32.HI R19, R26, 0x7, R26 ;  /* 0x000000071a137819 */ /* 0x000fe40000010e1a */
[--C-:B------:R-:W-:Y:S02]  /*21a10*/  SHF.L.W.U32.HI R23, R27, 0x1e, R27.reuse ;  /* 0x0000001e1b177819 */ /* 0x100fe40000010e1b */
[----:B------:R-:W-:Y:S02]  /*21a20*/  LOP3.LUT R49, R19, R49, R20, 0x96, !PT ;  /* 0x0000003113317212 */ /* 0x000fe400078e9614 */
[C-C-:B------:R-:W-:Y:S02]  /*21a30*/  SHF.L.W.U32.HI R19, R27.reuse, 0xa, R27.reuse ;  /* 0x0000000a1b137819 */ /* 0x140fe40000010e1b */
[----:B------:R-:W-:-:S04]  /*21a40*/  SHF.L.W.U32.HI R20, R27, 0x13, R27 ;  /* 0x000000131b147819 */ /* 0x000fc80000010e1b */
[----:B------:R-:W-:Y:S02]  /*21a50*/  LOP3.LUT R23, R19, R23, R20, 0x96, !PT ;  /* 0x0000001713177212 */ /* 0x000fe400078e9614 */
[----:B------:R-:W4:Y:S04]  /*21a60*/  LDL.U8 R19, [R1+0x15] ;  /* 0x0000150001137983 */ /* 0x000f280000100000 */
[----:B------:R-:W3:Y:S01]  /*21a70*/  LDL.U8 R20, [R1+0x16] ;  /* 0x0000160001147983 */ /* 0x000ee20000100000 */
        /* <DEDUP_REMOVED lines=8> */
[C-C-:B------:R-:W-:Y:S02]  /*21b00*/  SHF.L.W.U32.HI R18, R7.reuse, 0x19, R7.reuse ;  /* 0x0000001907127819 */ /* 0x140fe40000010e07 */
[----:B------:R-:W-:Y:S01]  /*21b10*/  SHF.R.U32.HI R50, RZ, 0x3, R7 ;  /* 0x00000003ff327819 */ /* 0x000fe20000011607 */
[----:B------:R-:W-:-:S03]  /*21b20*/  IMAD.IADD R46, R7, 0x1, R46 ;  /* 0x00000001072e7824 */ /* 0x000fc600078e022e */
[----:B------:R-:W-:Y:S01]  /*21b30*/  LOP3.LUT R50, R50, R18, R49, 0x96, !PT ;  /* 0x0000001232327212 */ /* 0x000fe200078e9631 */
[----:B------:R-:W-:Y:S02]  /*21b40*/  IMAD R49, R6, 0x100, R45 ;  /* 0x0000010006317824 */ /* 0x000fe400078e022d */
[----:B------:R-:W-:Y:S02]  /*21b50*/  VIADD R45, R46, 0x566d1711 ;  /* 0x566d17112e2d7836 */ /* 0x000fe40000000000 */
[----:B------:R-:W-:-:S03]  /*21b60*/  IMAD R28, R49, 0x100, R28 ;  /* 0x00000100311c7824 */ /* 0x000fc600078e021c */
[C-C-:B------:R-:W-:Y:S01]  /*21b70*/  SHF.L.W.U32.HI R6, R45.reuse, 0x1a, R45.reuse ;  /* 0x0000001a2d067819 */ /* 0x140fe20000010e2d */
[----:B------:R-:W-:Y:S01]  /*21b80*/  IMAD.SHL.U32 R28, R28, 0x100, RZ ;  /* 0x000001001c1c7824 */ /* 0x000fe200078e00ff */
[C-C-:B------:R-:W-:Y:S02]  /*21b90*/  SHF.L.W.U32.HI R49, R45.reuse, 0x15, R45.reuse ;  /* 0x000000152d317819 */ /* 0x140fe40000010e2d */
[----:B------:R-:W-:-:S04]  /*21ba0*/  SHF.L.W.U32.HI R18, R45, 0x7, R45 ;  /* 0x000000072d127819 */ /* 0x000fc80000010e2d */
[----:B------:R-:W-:Y:S01]  /*21bb0*/  LOP3.LUT R6, R18, R6, R49, 0x96, !PT ;  /* 0x0000000612067212 */ /* 0x000fe200078e9631 */
        /* <DEDUP_REMOVED lines=13> */
[--C-:B------:R-:W-:Y:S01]  /*21c90*/  SHF.L.W.U32.HI R49, R47, 0xf, R47.reuse ;  /* 0x0000000f2f317819 */ /* 0x100fe20000010e2f */
        /* <DEDUP_REMOVED lines=18> */
[C---:B------:R-:W-:Y:S01]  /*21dc0*/  IADD3 R30, PT, PT, R6.reuse, R7, R30 ;  /* 0x00000007061e7210 */ /* 0x040fe20007ffe01e */
[----:B------:R-:W3:Y:S01]  /*21dd0*/  LDL.U8 R50, [R1+0x18] ;  /* 0x0000180001327983 */ /* 0x000ee20000100000 */
[----:B------:R-:W-:Y:S01]  /*21de0*/  IADD3 R23, PT, PT, -R6, 0x44e7c719, RZ ;  /* 0x44e7c71906177810 */ /* 0x000fe20007ffe1ff */
[----:B------:R-:W-:Y:S01]  /*21df0*/  IMAD.SHL.U32 R6, R43, 0x100, RZ ;  /* 0x000001002b067824 */ /* 0x000fe200078e00ff */
[----:B------:R-:W-:-:S04]  /*21e00*/  LOP3.LUT R7, R29, R45, RZ, 0xc0, !PT ;  /* 0x0000002d1d077212 */ /* 0x000fc800078ec0ff */
[----:B------:R-:W-:Y:S02]  /*21e10*/  LOP3.LUT R7, R7, R26, R23, 0xf8, !PT ;  /* 0x0000001a07077212 */ /* 0x000fe400078ef817 */
[----:B------:R-:W3:Y:S01]  /*21e20*/  LDL.U8 R23, [R1+0x19] ;  /* 0x0000190001177983 */ /* 0x000ee20000100000 */
[----:B--2---:R-:W-:Y:S01]  /*21e30*/  IMAD.IADD R43, R24, 0x1, R6 ;  /* 0x00000001182b7824 */ /* 0x004fe200078e0206 */
[----:B------:R-:W-:Y:S02]  /*21e40*/  IADD3 R24, PT, PT, R22, R7, R21 ;  /* 0x0000000716187210 */ /* 0x000fe40007ffe015 */
[----:B------:R-:W2:Y:S02]  /*21e50*/  LDL.U8 R22, [R1+0x1d] ;  /* 0x00001d0001167983 */ /* 0x000ea40000100000 */
[--C-:B------:R-:W-:Y:S02]  /*21e60*/  SHF.L.W.U32.HI R6, R6, 0xe, R43.reuse ;  /* 0x0000000e06067819 */ /* 0x100fe40000010e2b */
[----:B------:R-:W-:-:S02]  /*21e70*/  SHF.L.W.U32.HI R21, R43, 0x19, R43 ;  /* 0x000000192b157819 */ /* 0x000fc40000010e2b */
[----:B------:R-:W-:-:S04]  /*21e80*/  SHF.R.U32.HI R7, RZ, 0x3, R43 ;  /* 0x00000003ff077819 */ /* 0x000fc8000001162b */
[----:B------:R-:W-:Y:S02]  /*21e90*/  LOP3.LUT R21, R7, R21, R6, 0x96, !PT ;  /* 0x0000001507157212 */ /* 0x000fe400078e9606 */
[----:B------:R-:W2:Y:S04]  /*21ea0*/  LDL.U8 R6, [R1+0x1a] ;  /* 0x00001a0001067983 */ /* 0x000ea80000100000 */
[----:B------:R-:W2:Y:S01]  /*21eb0*/  LDL.U8 R7, [R1+0x1c] ;  /* 0x00001c0001077983 */ /* 0x000ea20000100000 */
[----:B------:R-:W-:Y:S02]  /*21ec0*/  IADD3 R18, PT, PT, R21, R49, R18 ;  /* 0x0000003115127210 */ /* 0x000fe40007ffe012 */
[----:B0-----:R-:W-:Y:S01]  /*21ed0*/  IADD3 R21, PT, PT, R43, UR4, R24 ;  /* 0x000000042b157c10 */ /* 0x001fe2000fffe018 */
[----:B------:R-:W0:Y:S04]  /*21ee0*/  LDCU UR4, c[0x3][0x18] ;  /* 0x00c00300ff0477ac */ /* 0x000e280008000800 */
[----:B------:R-:W-:-:S05]  /*21ef0*/  IMAD.IADD R24, R48, 0x1, R21 ;  /* 0x0000000130187824 */ /* 0x000fca00078e0215 */
[C-C-:B------:R-:W-:Y:S02]  /*21f00*/  SHF.L.W.U32.HI R48, R24.reuse, 0x1a, R24.reuse ;  /* 0x0000001a18307819 */ /* 0x140fe40000010e18 */
[C-C-:B------:R-:W-:Y:S02]  /*21f10*/  SHF.L.W.U32.HI R49, R24.reuse, 0x15, R24.reuse ;  /* 0x0000001518317819 */ /* 0x140fe40000010e18 */
[----:B------:R-:W-:-:S04]  /*21f20*/  SHF.L.W.U32.HI R51, R24, 0x7, R24 ;  /* 0x0000000718337819 */ /* 0x000fc80000010e18 */
[----:B------:R-:W-:Y:S02]  /*21f30*/  LOP3.LUT R49, R51, R48, R49, 0x96, !PT ;  /* 0x0000003033317212 */ /* 0x000fe400078e9631 */
[----:B------:R-:W-:-:S04]  /*21f40*/  LOP3.LUT R48, R45, R24, R29, 0xb8, !PT ;  /* 0x000000182d307212 */ /* 0x000fc800078eb81d */
[----:B------:R-:W-:Y:S02]  /*21f50*/  IADD3 R26, PT, PT, R49, R48, R26 ;  /* 0x00000030311a7210 */ /* 0x000fe40007ffe01a */
[----:B------:R-:W2:Y:S01]  /*21f60*/  LDL.U8 R49, [R1+0x1b] ;  /* 0x00001b0001317983 */ /* 0x000ea20000100000 */
[----:B----4-:R-:W-:Y:S01]  /*21f70*/  IMAD R19, R44, 0x100, R19 ;  /* 0x000001002c137824 */ /* 0x010fe200078e0213 */
[----:B------:R-:W-:-:S03]  /*21f80*/  SHF.R.U32.HI R44, RZ, 0xa, R28 ;  /* 0x0000000aff2c7819 */ /* 0x000fc6000001161c */
[----:B---3--:R-:W-:Y:S01]  /*21f90*/  IMAD R48, R19, 0x100, R20 ;  /* 0x0000010013307824 */ /* 0x008fe200078e0214 */
[C-C-:B------:R-:W-:Y:S02]  /*21fa0*/  SHF.L.W.U32.HI R20, R28.reuse, 0xf, R28.reuse ;  /* 0x0000000f1c147819 */ /* 0x140fe40000010e1c */
[----:B------:R-:W-:-:S04]  /*21fb0*/  SHF.L.W.U32.HI R19, R28, 0xd, R28 ;  /* 0x0000000d1c137819 */ /* 0x000fc80000010e1c */
[----:B------:R-:W-:Y:S01]  /*21fc0*/  LOP3.LUT R20, R44, R20, R19, 0x96, !PT ;  /* 0x000000142c147212 */ /* 0x000fe200078e9613 */
[----:B------:R-:W-:Y:S01]  /*21fd0*/  IMAD.SHL.U32 R44, R48, 0x100, RZ ;  /* 0x00000100302c7824 */ /* 0x000fe200078e00ff */
[----:B------:R-:W3:Y:S03]  /*21fe0*/  LDL.U8 R19, [R1+0x1e] ;  /* 0x00001e0001137983 */ /* 0x000ee60000100000 */
[----:B------:R-:W-:-:S05]  /*21ff0*/  IMAD.IADD R17, R17, 0x1, R44 ;  /* 0x0000000111117824 */ /* 0x000fca00078e022c */
[--C-:B------:R-:W-:Y:S02]  /*22000*/  SHF.L.W.U32.HI R51, R44, 0xe, R17.reuse ;  /* 0x0000000e2c337819 */ /* 0x100fe40000010e11 */
[--C-:B------:R-:W-:Y:S02]  /*22010*/  SHF.R.U32.HI R44, RZ, 0x3, R17.reuse ;  /* 0x00000003ff2c7819 */ /* 0x100fe40000011611 */
[----:B------:R-:W-:-:S04]  /*22020*/  SHF.L.W.U32.HI R48, R17, 0x19, R17 ;  /* 0x0000001911307819 */ /* 0x000fc80000010e11 */
[----:B------:R-:W-:Y:S02]  /*22030*/  LOP3.LUT R48, R44, R48, R51, 0x96, !PT ;  /* 0x000000302c307212 */ /* 0x000fe400078e9633 */
[----:B------:R-:W4:Y:S01]  /*22040*/  LDL.U8 R44, [R1+0x1f] ;  /* 0x00001f00012c7983 */ /* 0x000f220000100000 */
[----:B------:R-:W-:Y:S01]  /*22050*/  IADD3 R26, PT, PT, R17, UR5, R26 ;  /* 0x00000005111a7c10 */ /* 0x000fe2000fffe01a */
        /* <DEDUP_REMOVED lines=27> */
[----:B------:R-:W-:-:S04]  /*22210*/  IMAD.SHL.U32 R27, R6, 0x100, RZ ;  /* 0x00000100061b7824 */ /* 0x000fc800078e00ff */
[----:B------:R-:W-:Y:S01]  /*22220*/  IMAD.IADD R6, R49, 0x1, R27 ;  /* 0x0000000131067824 */ /* 0x000fe200078e021b */
[----:B------:R-:W-:-:S04]  /*22230*/  LOP3.LUT R49, R21, R7, R26, 0xe8, !PT ;  /* 0x0000000715317212 */ /* 0x000fc800078ee81a */
[----:B0-----:R-:W-:Y:S01]  /*22240*/  IADD3 R45, PT, PT, R6, UR4, R45 ;  /* 0x00000004062d7c10 */ /* 0x001fe2000fffe02d */
[----:B------:R-:W0:Y:S04]  /*22250*/  LDCU.64 UR4, c[0x3][0x50] ;  /* 0x00c00a00ff0477ac */ /* 0x000e280008000a00 */
[----:B------:R-:W-:Y:S01]  /*22260*/  IMAD.IADD R46, R46, 0x1, R45 ;  /* 0x000000012e2e7824 */ /* 0x000fe200078e022d */
[----:B------:R-:W-:Y:S01]  /*22270*/  IADD3 R45, PT, PT, R45, R30, R49 ;  /* 0x0000001e2d2d7210 */ /* 0x000fe20007ffe031 */
[----:B---3--:R-:W-:-:S03]  /*22280*/  IMAD R49, R22, 0x100, R19 ;  /* 0x0000010016317824 */ /* 0x008fc600078e0213 */
[C-C-:B------:R-:W-:Y:S02]  /*22290*/  SHF.L.W.U32.HI R19, R46.reuse, 0x1a, R46.reuse ;  /* 0x0000001a2e137819 */ /* 0x140fe40000010e2e */
[C-C-:B------:R-:W-:Y:S02]  /*222a0*/  SHF.L.W.U32.HI R22, R46.reuse, 0x15, R46.reuse ;  /* 0x000000152e167819 */ /* 0x140fe40000010e2e */
[----:B------:R-:W-:-:S04]  /*222b0*/  SHF.L.W.U32.HI R30, R46, 0x7, R46 ;  /* 0x000000072e1e7819 */ /* 0x000fc80000010e2e */
[----:B------:R-:W-:Y:S01]  /*222c0*/  LOP3.LUT R22, R30, R19, R22, 0x96, !PT ;  /* 0x000000131e167212 */ /* 0x000fe200078e9616 */
[----:B------:R-:W-:Y:S01]  /*222d0*/  IMAD.SHL.U32 R19, R49, 0x100, RZ ;  /* 0x0000010031137824 */ /* 0x000fe200078e00ff */
[----:B------:R-:W-:Y:S02]  /*222e0*/  LOP3.LUT R30, R24, R46, R23, 0xb8, !PT ;  /* 0x0000002e181e7212 */ /* 0x000fe400078eb817 */
[C---:B------:R-:W-:Y:S02]  /*222f0*/  SHF.L.W.U32.HI R49, R45.reuse, 0x13, R45 ;  /* 0x000000132d317819 */ /* 0x040fe40000010e2d */
[----:B------:R-:W-:Y:S01]  /*22300*/  IADD3 R29, PT, PT, R22, R30, R29 ;  /* 0x0000001e161d7210 */ /* 0x000fe20007ffe01d */
[----:B----4-:R-:W-:Y:S01]  /*22310*/  IMAD.IADD R22, R44, 0x1, R19 ;  /* 0x000000012c167824 */ /* 0x010fe200078e0213 */
[C-C-:B------:R-:W-:Y:S02]  /*22320*/  SHF.L.W.U32.HI R30, R45.reuse, 0x1e, R45.reuse ;  /* 0x0000001e2d1e7819 */ /* 0x140fe40000010e2d */
[----:B------:R-:W-:-:S04]  /*22330*/  SHF.L.W.U32.HI R44, R45, 0xa, R45 ;  /* 0x0000000a2d2c7819 */ /* 0x000fc80000010e2d */
[----:B------:R-:W-:Y:S02]  /*22340*/  LOP3.LUT R49, R44, R30, R49, 0x96, !PT ;  /* 0x0000001e2c317212 */ /* 0x000fe400078e9631 */
        /* <DEDUP_REMOVED lines=11> */
[C-C-:B------:R-:W-:Y:S01]  /*22400*/  SHF.L.W.U32.HI R29, R30.reuse, 0x13, R30.reuse ;  /* 0x000000131e1d7819 */ /* 0x140fe20000010e1e */
[----:B------:R-:W-:Y:S01]  /*22410*/  VIADD R7, R7, UR8 ;  /* 0x0000000807077c36 */ /* 0x000fe20008000000 */
[----:B------:R-:W-:-:S04]  /*22420*/  SHF.L.W.U32.HI R49, R30, 0xa, R30 ;  /* 0x0000000a1e317819 */ /* 0x000fc80000010e1e */
[----:B------:R-:W-:Y:S02]  /*22430*/  LOP3.LUT R29, R49, R24, R29, 0x96, !PT ;  /* 0x00000018311d7212 */ /* 0x000fe400078e961d */
[----:B------:R-:W-:Y:S02]  /*22440*/  LOP3.LUT R24, R7, 0x80000000, RZ, 0x3c, !PT ;  /* 0x8000000007187812 */ /* 0x000fe400078e3cff */
[----:B------:R-:W-:-:S03]  /*22450*/  LOP3.LUT R7, R45, R26, R30, 0xe8, !PT ;  /* 0x0000001a2d077212 */ /* 0x000fc600078ee81e */
[----:B------:R-:W-:Y:S01]  /*22460*/  IMAD.IADD R21, R21, 0x1, R24 ;  /* 0x0000000115157824 */ /* 0x000fe200078e0218 */
[----:B------:R-:W-:Y:S02]  /*22470*/  IADD3 R49, PT, PT, R48, R20, R43 ;  /* 0x0000001430317210 */ /* 0x000fe40007ffe02b */
[----:B------:R-:W-:Y:S02]  /*22480*/  IADD3 R29, PT, PT, R24, R29, R7 ;  /* 0x0000001d181d7210 */ /* 0x000fe40007ffe007 */
[C-C-:B------:R-:W-:Y:S02]  /*22490*/  SHF.L.W.U32.HI R7, R21.reuse, 0x1a, R21.reuse ;  /* 0x0000001a15077819 */ /* 0x140fe40000010e15 */
[C-C-:B------:R-:W-:Y:S02]  /*224a0*/  SHF.L.W.U32.HI R20, R21.reuse, 0x15, R21.reuse ;  /* 0x0000001515147819 */ /* 0x140fe40000010e15 */
[----:B------:R-:W-:Y:S02]  /*224b0*/  SHF.L.W.U32.HI R24, R21, 0x7, R21 ;  /* 0x0000000715187819 */ /* 0x000fe40000010e15 */
[----:B------:R-:W-:-:S02]  /*224c0*/  LOP3.LUT R43, R46, R21, R44, 0xb8, !PT ;  /* 0x000000152e2b7212 */ /* 0x000fc400078eb82c */
[----:B------:R-:W-:Y:S02]  /*224d0*/  LOP3.LUT R48, R24, R7, R20, 0x96, !PT ;  /* 0x0000000718307212 */ /* 0x000fe400078e9614 */
[C-C-:B------:R-:W-:Y:S02]  /*224e0*/  SHF.L.W.U32.HI R7, R49.reuse, 0xf, R49.reuse ;  /* 0x0000000f31077819 */ /* 0x140fe40000010e31 */
[--C-:B------:R-:W-:Y:S02]  /*224f0*/  SHF.L.W.U32.HI R20, R49, 0xd, R49.reuse ;  /* 0x0000000d31147819 */ /* 0x100fe40000010e31 */
[----:B------:R-:W-:Y:S02]  /*22500*/  SHF.R.U32.HI R24, RZ, 0xa, R49 ;  /* 0x0000000aff187819 */ /* 0x000fe40000011631 */
[----:B------:R-:W-:Y:S02]  /*22510*/  IADD3 R43, PT, PT, R48, R43, R23 ;  /* 0x0000002b302b7210 */ /* 0x000fe40007ffe017 */
[----:B------:R-:W-:-:S02]  /*22520*/  LOP3.LUT R7, R24, R7, R20, 0x96, !PT ;  /* 0x0000000718077212 */ /* 0x000fc400078e9614 */
[--C-:B------:R-:W-:Y:S01]  /*22530*/  SHF.L.W.U32.HI R20, R29, 0x1e, R29.reuse ;  /* 0x0000001e1d147819 */ /* 0x100fe20000010e1d */
[----:B------:R-:W-:Y:S01]  /*22540*/  VIADD R43, R43, UR9 ;  /* 0x000000092b2b7c36 */ /* 0x000fe20008000000 */
        /* <DEDUP_REMOVED lines=28> */
[--C-:B------:R-:W-:Y:S02]  /*22710*/  SHF.L.W.U32.HI R26, R19, 0xe, R22.reuse ;  /* 0x0000000e131a7819 */ /* 0x100fe40000010e16 */
[--C-:B------:R-:W-:Y:S02]  /*22720*/  SHF.L.W.U32.HI R19, R22, 0x19, R22.reuse ;  /* 0x0000001916137819 */ /* 0x100fe40000010e16 */
[----:B------:R-:W-:Y:S02]  /*22730*/  SHF.R.U32.HI R27, RZ, 0x3, R22 ;  /* 0x00000003ff1b7819 */ /* 0x000fe40000011616 */
[----:B------:R-:W-:Y:S02]  /*22740*/  LOP3.LUT R46, R21, R45, R20, 0xb8, !PT ;  /* 0x0000002d152e7212 */ /* 0x000fe400078eb814 */
[----:B------:R-:W-:-:S02]  /*22750*/  LOP3.LUT R19, R27, R19, R26, 0x96, !PT ;  /* 0x000000131b137212 */ /* 0x000fc400078e961a */
[----:B------:R-:W-:Y:S02]  /*22760*/  IADD3 R43, PT, PT, R43, R46, R44 ;  /* 0x0000002e2b2b7210 */ /* 0x000fe40007ffe02c */
[----:B------:R-:W-:Y:S02]  /*22770*/  IADD3 R48, PT, PT, R19, R7, R6 ;  /* 0x0000000713307210 */ /* 0x000fe40007ffe006 */
[C-C-:B------:R-:W-:Y:S01]  /*22780*/  SHF.L.W.U32.HI R26, R24.reuse, 0x1e, R24.reuse ;  /* 0x0000001e181a7819 */ /* 0x140fe20000010e18 */
[----:B------:R-:W2:Y:S01]  /*22790*/  LDC.64 R6, c[0x3][0x30] ;  /* 0x00c00c00ff067b82 */ /* 0x000ea20000000a00 */
[C-C-:B------:R-:W-:Y:S01]  /*227a0*/  SHF.L.W.U32.HI R27, R24.reuse, 0x13, R24.reuse ;  /* 0x00000013181b7819 */ /* 0x140fe20000010e18 */
[----:B------:R-:W-:Y:S01]  /*227b0*/  VIADD R43, R43, UR11 ;  /* 0x0000000b2b2b7c36 */ /* 0x000fe20008000000 */
[--C-:B------:R-:W-:Y:S02]  /*227c0*/  SHF.L.W.U32.HI R44, R24, 0xa, R24.reuse ;  /* 0x0000000a182c7819 */ /* 0x100fe40000010e18 */
        /* <DEDUP_REMOVED lines=13> */
[----:B--2---:R-:W-:Y:S01]  /*228a0*/  IMAD.IADD R6, R43, 0x1, R6 ;  /* 0x000000012b067824 */ /* 0x004fe200078e0206 */
        /* <DEDUP_REMOVED lines=15> */
[C-C-:B------:R-:W-:Y:S02]  /*229a0*/  SHF.L.W.U32.HI R43, R21.reuse, 0x13, R21.reuse ;  /* 0x00000013152b7819 */ /* 0x140fe40000010e15 */
[----:B------:R-:W-:Y:S01]  /*229b0*/  SHF.L.W.U32.HI R30, R21, 0xa, R21 ;  /* 0x0000000a151e7819 */ /* 0x000fe20000010e15 */
[----:B------:R-:W-:Y:S02]  /*229c0*/  IMAD.IADD R6, R6, 0x1, R7 ;  /* 0x0000000106067824 */ /* 0x000fe400078e0207 */
[----:B------:R-:W-:Y:S01]  /*229d0*/  VIADD R48, R48, 0x100 ;  /* 0x0000010030307836 */ /* 0x000fe20000000000 */
[----:B------:R-:W-:Y:S01]  /*229e0*/  LOP3.LUT R43, R30, R20, R43, 0x96, !PT ;  /* 0x000000141e2b7212 */ /* 0x000fe200078e962b */
[----:B-1----:R-:W-:Y:S01]  /*229f0*/  IMAD.IADD R52, R23, 0x1, R6 ;  /* 0x0000000117347824 */ /* 0x002fe200078e0206 */
        /* <DEDUP_REMOVED lines=16> */
[----:B------:R-:W-:Y:S02]  /*22b00*/  LOP3.LUT R23, R26, R52, R29, 0xb8, !PT ;  /* 0x000000341a177212 */ /* 0x000fe400078eb81d */
[----:B------:R-:W-:Y:S02]  /*22b10*/  SHF.L.W.U32.HI R43, R20, 0x1e, R20 ;  /* 0x0000001e142b7819 */ /* 0x000fe40000010e14 */
[----:B------:R-:W-:Y:S01]  /*22b20*/  IADD3 R45, PT, PT, R44, R23, R45 ;  /* 0x000000172c2d7210 */ /* 0x000fe20007ffe02d */
[----:B------:R-:W-:Y:S01]  /*22b30*/  IMAD.IADD R23, R47, 0x1, R30 ;  /* 0x000000012f177824 */ /* 0x000fe200078e021e */
        /* <DEDUP_REMOVED lines=11> */
[----:B------:R-:W-:Y:S01]  /*22bf0*/  SHF.R.U32.HI R46, RZ, 0x3, R44 ;  /* 0x00000003ff2e7819 */ /* 0x000fe2000001162c */
[----:B------:R-:W-:-:S03]  /*22c00*/  IMAD.IADD R45, R24, 0x1, R6 ;  /* 0x00000001182d7824 */ /* 0x000fc600078e0206 */
[----:B------:R-:W-:Y:S02]  /*22c10*/  LOP3.LUT R23, R46, R30, R23, 0x96, !PT ;  /* 0x0000001e2e177212 */ /* 0x000fe400078e9617 */
[----:B------:R-:W-:Y:S02]  /*22c20*/  LOP3.LUT R30, R21, R19, R20, 0xe8, !PT ;  /* 0x00000013151e7212 */ /* 0x000fe400078ee814 */
[----:B------:R-:W-:Y:S02]  /*22c30*/  IADD3 R27, PT, PT, R22, R27, R25 ;  /* 0x0000001b161b7210 */ /* 0x000fe40007ffe019 */
[----:B------:R-:W-:Y:S02]  /*22c40*/  IADD3 R43, PT, PT, R6, R43, R30 ;  /* 0x0000002b062b7210 */ /* 0x000fe40007ffe01e */
[C-C-:B------:R-:W-:Y:S02]  /*22c50*/  SHF.L.W.U32.HI R6, R45.reuse, 0x1a, R45.reuse ;  /* 0x0000001a2d067819 */ /* 0x140fe40000010e2d */
[----:B------:R-:W-:-:S02]  /*22c60*/  SHF.L.W.U32.HI R53, R45, 0x15, R45 ;  /* 0x000000152d357819 */ /* 0x000fc40000010e2d */
[----:B------:R-:W-:Y:S01]  /*22c70*/  SHF.L.W.U32.HI R22, R45, 0x7, R45 ;  /* 0x000000072d167819 */ /* 0x000fe20000010e2d */
[----:B------:R-:W-:-:S03]  /*22c80*/  VIADD R27, R27, 0x11002000 ;  /* 0x110020001b1b7836 */ /* 0x000fc60000000000 */
[----:B------:R-:W-:Y:S02]  /*22c90*/  LOP3.LUT R53, R22, R6, R53, 0x96, !PT ;  /* 0x0000000616357212 */ /* 0x000fe400078e9635 */
[----:B------:R-:W-:Y:S02]  /*22ca0*/  LOP3.LUT R6, R29, R45, R52, 0xb8, !PT ;  /* 0x0000002d1d067212 */ /* 0x000fe400078eb834 */
[--C-:B------:R-:W-:Y:S02]  /*22cb0*/  SHF.R.U32.HI R22, RZ, 0xa, R27.reuse ;  /* 0x0000000aff167819 */ /* 0x100fe4000001161b */
[----:B------:R-:W-:Y:S02]  /*22cc0*/  IADD3 R26, PT, PT, R53, R6, R26 ;  /* 0x00000006351a7210 */ /* 0x000fe40007ffe01a */
[C-C-:B------:R-:W-:Y:S02]  /*22cd0*/  SHF.L.W.U32.HI R53, R27.reuse, 0xf, R27.reuse ;  /* 0x0000000f1b357819 */ /* 0x140fe40000010e1b */
[----:B------:R-:W-:-:S02]  /*22ce0*/  SHF.L.W.U32.HI R6, R27, 0xd, R27 ;  /* 0x0000000d1b067819 */ /* 0x000fc40000010e1b */
[----:B------:R-:W-:Y:S02]  /*22cf0*/  IADD3 R26, PT, PT, R26, 0x100, R7 ;  /* 0x000001001a1a7810 */ /* 0x000fe40007ffe007 */
[----:B------:R-:W-:Y:S02]  /*22d00*/  LOP3.LUT R53, R22, R53, R6, 0x96, !PT ;  /* 0x0000003516357212 */ /* 0x000fe400078e9606 */
[C-C-:B------:R-:W-:Y:S02]  /*22d10*/  SHF.L.W.U32.HI R6, R43.reuse, 0x1e, R43.reuse ;  /* 0x0000001e2b067819 */ /* 0x140fe40000010e2b */
[C-C-:B------:R-:W-:Y:S02]  /*22d20*/  SHF.L.W.U32.HI R7, R43.reuse, 0x13, R43.reuse ;  /* 0x000000132b077819 */ /* 0x140fe40000010e2b */
[--C-:B------:R-:W-:Y:S01]  /*22d30*/  SHF.L.W.U32.HI R22, R43, 0xa, R43.reuse ;  /* 0x0000000a2b167819 */ /* 0x100fe20000010e2b */
[----:B------:R-:W-:Y:S01]  /*22d40*/  IMAD.IADD R19, R19, 0x1, R26 ;  /* 0x0000000113137824 */ /* 0x000fe200078e021a */
[----:B------:R-:W-:-:S02]  /*22d50*/  LOP3.LUT R50, R20, R21, R43, 0xe8, !PT ;  /* 0x0000001514327212 */ /* 0x000fc400078ee82b */
[----:B------:R-:W-:Y:S01]  /*22d60*/  LOP3.LUT R7, R22, R6, R7, 0x96, !PT ;  /* 0x0000000616077212 */ /* 0x000fe200078e9607 */
[----:B------:R-:W-:Y:S01]  /*22d70*/  IMAD.IADD R30, R28, 0x1, R53 ;  /* 0x000000011c1e7824 */ /* 0x000fe200078e0235 */
[C-C-:B------:R-:W-:Y:S02]  /*22d80*/  SHF.L.W.U32.HI R6, R19.reuse, 0x1a, R19.reuse ;  /* 0x0000001a13067819 */ /* 0x140fe40000010e13 */
        /* <DEDUP_REMOVED lines=20> */
[C-C-:B------:R-:W-:Y:S02]  /*22ed0*/  SHF.L.W.U32.HI R5, R25.reuse, 0x19, R25.reuse ;  /* 0x0000001919057819 */ /* 0x140fe40000010e19 */
[----:B------:R-:W-:Y:S02]  /*22ee0*/  LOP3.LUT R29, R24, R29, R6, 0x96, !PT ;  /* 0x0000001d181d7212 */ /* 0x000fe400078e9606 */
[----:B------:R-:W-:-:S02]  /*22ef0*/  SHF.L.W.U32.HI R6, R25, 0xe, R25 ;  /* 0x0000000e19067819 */ /* 0x000fc40000010e19 */
[----:B------:R-:W-:Y:S01]  /*22f00*/  SHF.R.U32.HI R24, RZ, 0x3, R25 ;  /* 0x00000003ff187819 */ /* 0x000fe20000011619 */
[----:B------:R-:W-:-:S03]  /*22f10*/  IMAD.IADD R46, R18, 0x1, R51 ;  /* 0x00000001122e7824 */ /* 0x000fc600078e0233 */
[----:B------:R-:W-:Y:S02]  /*22f20*/  LOP3.LUT R5, R24, R5, R6, 0x96, !PT ;  /* 0x0000000518057212 */ /* 0x000fe400078e9606 */
[C---:B------:R-:W-:Y:S02]  /*22f30*/  SHF.L.W.U32.HI R6, R46.reuse, 0xd, R46 ;  /* 0x0000000d2e067819 */ /* 0x040fe40000010e2e */
[----:B------:R-:W-:Y:S02]  /*22f40*/  IADD3 R51, PT, PT, R5, R29, R44 ;  /* 0x0000001d05337210 */ /* 0x000fe40007ffe02c */
        /* <DEDUP_REMOVED lines=62> */
[----:B------:R-:W-:Y:S02]  /*23330*/  SHF.L.W.U32.HI R7, R52, 0x1e, R52 ;  /* 0x0000001e34077819 */ /* 0x000fe40000010e34 */
        /* <DEDUP_REMOVED lines=18> */
[----:B------:R-:W-:-:S03]  /*23460*/  SHF.L.W.U32.HI R43, R45, 0xd, R45 ;  /* 0x0000000d2d2b7819 */ /* 0x000fc60000010e2d */
[----:B------:R-:W-:Y:S01]  /*23470*/  IMAD.IADD R19, R28, 0x1, R51 ;  /* 0x000000011c137824 */ /* 0x000fe200078e0233 */
[--C-:B------:R-:W-:Y:S02]  /*23480*/  SHF.L.W.U32.HI R28, R45, 0xf, R45.reuse ;  /* 0x0000000f2d1c7819 */ /* 0x100fe40000010e2d */
[----:B------:R-:W-:-:S04]  /*23490*/  SHF.R.U32.HI R51, RZ, 0xa, R45 ;  /* 0x0000000aff337819 */ /* 0x000fc8000001162d */
        /* <DEDUP_REMOVED lines=960> */
[----:B-1----:R-:W-:-:S02]  /*270a0*/  P2R R22, PR, RZ, 0x4 ;  /* 0x00000004ff167803 */ /* 0x002fc40000000000 */
        /* <DEDUP_REMOVED lines=9> */
.L_x_1063:
[----:B------:R-:W-:Y:S05]  /*27140*/  BSYNC.RECONVERGENT B0 ;  /* 0x0000000000007941 */ /* 0x000fea0003800200 */
.L_x_1062:
[----:B------:R-:W-:Y:S01]  /*27150*/  LOP3.LUT P6, RZ, R49, 0x200, RZ, 0xc0, !PT ;  /* 0x0000020031ff7812 */ /* 0x000fe200078cc0ff */
[----:B------:R-:W-:-:S12]  /*27160*/  BSSY.RECONVERGENT B0, `(.L_x_1064) ;  /* 0x0000005000007945 */ /* 0x000fd80003800200 */
[----:B------:R-:W-:Y:S05]  /*27170*/  @!P6 BRA `(.L_x_1065) ;  /* 0x00000000000ce947 */ /* 0x000fea0003800000 */
[----:B0-----:R-:W2:Y:S02]  /*27180*/  LDL.U8 R22, [R1] ;  /* 0x0000000001167983 */ /* 0x001ea40000100000 */
[----:B--2---:R-:W-:-:S05]  /*27190*/  LOP3.LUT R22, R22, 0x40, RZ, 0xfc, !PT ;  /* 0x0000004016167812 */ /* 0x004fca00078efcff */
[----:B------:R1:W-:Y:S02]  /*271a0*/  STL.U8 [R1], R22 ;  /* 0x0000001601007387 */ /* 0x0003e40000100000 */
.L_x_1065:
[----:B------:R-:W-:Y:S05]  /*271b0*/  BSYNC.RECONVERGENT B0 ;  /* 0x0000000000007941 */ /* 0x000fea0003800200 */
.L_x_1064:
[----:B------:R-:W-:Y:S04]  /*271c0*/  BSSY.RECONVERGENT B0, `(.L_x_1066) ;  /* 0x0000005000007945 */ /* 0x000fe80003800200 */
[----:B------:R-:W-:Y:S05]  /*271d0*/  @!P0 BRA `(.L_x_1067) ;  /* 0x00000000000c8947 */ /* 0x000fea0003800000 */
[----:B01----:R-:W2:Y:S02]  /*271e0*/  LDL.U8 R22, [R1] ;  /* 0x0000000001167983 */ /* 0x003ea40000100000 */
[----:B--2---:R-:W-:-:S05]  /*271f0*/  LOP3.LUT R22, R22, 0x20, RZ, 0xfc, !PT ;  /* 0x0000002016167812 */ /* 0x004fca00078efcff */
[----:B------:R2:W-:Y:S02]  /*27200*/  STL.U8 [R1], R22 ;  /* 0x0000001601007387 */ /* 0x0005e40000100000 */
.L_x_1067:
[----:B------:R-:W-:Y:S05]  /*27210*/  BSYNC.RECONVERGENT B0 ;  /* 0x0000000000007941 */ /* 0x000fea0003800200 */
.L_x_1066:
[----:B------:R-:W-:Y:S04]  /*27220*/  BSSY.RECONVERGENT B0, `(.L_x_1068) ;  /* 0x0000005000007945 */ /* 0x000fe80003800200 */
[----:B------:R-:W-:Y:S05]  /*27230*/  @!P1 BRA `(.L_x_1069) ;  /* 0x00000000000c9947 */ /* 0x000fea0003800000 */
[----:B012---:R-:W2:Y:S02]  /*27240*/  LDL.U8 R22, [R1] ;  /* 0x0000000001167983 */ /* 0x007ea40000100000 */
[----:B--2---:R-:W-:-:S05]  /*27250*/  LOP3.LUT R22, R22, 0x10, RZ, 0xfc, !PT ;  /* 0x0000001016167812 */ /* 0x004fca00078efcff */
[----:B------:R3:W-:Y:S02]  /*27260*/  STL.U8 [R1], R22 ;  /* 0x0000001601007387 */ /* 0x0007e40000100000 */
.L_x_1069:
[----:B------:R-:W-:Y:S05]  /*27270*/  BSYNC.RECONVERGENT B0 ;  /* 0x0000000000007941 */ /* 0x000fea0003800200 */
.L_x_1068:
[----:B------:R-:W-:Y:S04]  /*27280*/  BSSY.RECONVERGENT B0, `(.L_x_1070) ;  /* 0x0000005000007945 */ /* 0x000fe80003800200 */
[----:B------:R-:W-:Y:S05]  /*27290*/  @!P2 BRA `(.L_x_1071) ;  /* 0x00000000000ca947 */ /* 0x000fea0003800000 */
[----:B0123--:R-:W2:Y:S02]  /*272a0*/  LDL.U8 R22, [R1] ;  /* 0x0000000001167983 */ /* 0x00fea40000100000 */
[----:B--2---:R-:W-:-:S05]  /*272b0*/  LOP3.LUT R22, R22, 0x8, RZ, 0xfc, !PT ;  /* 0x0000000816167812 */ /* 0x004fca00078efcff */
[----:B------:R4:W-:Y:S02]  /*272c0*/  STL.U8 [R1], R22 ;  /* 0x0000001601007387 */ /* 0x0009e40000100000 */
.L_x_1071:
[----:B------:R-:W-:Y:S05]  /*272d0*/  BSYNC.RECONVERGENT B0 ;  /* 0x0000000000007941 */ /* 0x000fea0003800200 */
.L_x_1070:
[----:B------:R-:W-:Y:S04]  /*272e0*/  BSSY.RECONVERGENT B0, `(.L_x_1072) ;  /* 0x0000005000007945 */ /* 0x000fe80003800200 */
[----:B------:R-:W-:Y:S05]  /*272f0*/  @!P3 BRA `(.L_x_1073) ;  /* 0x00000000000cb947 */ /* 0x000fea0003800000 */
[----:B01234-:R-:W2:Y:S02]  /*27300*/  LDL.U8 R22, [R1] ;  /* 0x0000000001167983 */ /* 0x01fea40000100000 */
[----:B--2---:R-:W-:-:S05]  /*27310*/  LOP3.LUT R22, R22, 0x4, RZ, 0xfc, !PT ;  /* 0x0000000416167812 */ /* 0x004fca00078efcff */
[----:B------:R0:W-:Y:S02]  /*27320*/  STL.U8 [R1], R22 ;  /* 0x0000001601007387 */ /* 0x0001e40000100000 */
.L_x_1073:
[----:B------:R-:W-:Y:S05]  /*27330*/  BSYNC.RECONVERGENT B0 ;  /* 0x0000000000007941 */ /* 0x000fea0003800200 */
.L_x_1072:
[----:B------:R-:W-:Y:S04]  /*27340*/  BSSY.RECONVERGENT B0, `(.L_x_1074) ;  /* 0x0000005000007945 */ /* 0x000fe80003800200 */
[----:B------:R-:W-:Y:S05]  /*27350*/  @!P4 BRA `(.L_x_1075) ;  /* 0x00000000000cc947 */ /* 0x000fea0003800000 */
[----:B01234-:R-:W2:Y:S02]  /*27360*/  LDL.U8 R22, [R1] ;  /* 0x0000000001167983 */ /* 0x01fea40000100000 */
[----:B--2---:R-:W-:-:S05]  /*27370*/  LOP3.LUT R22, R22, 0x2, RZ, 0xfc, !PT ;  /* 0x0000000216167812 */ /* 0x004fca00078efcff */
[----:B------:R0:W-:Y:S02]  /*27380*/  STL.U8 [R1], R22 ;  /* 0x0000001601007387 */ /* 0x0001e40000100000 */
.L_x_1075:
[----:B------:R-:W-:Y:S05]  /*27390*/  BSYNC.RECONVERGENT B0 ;  /* 0x0000000000007941 */ /* 0x000fea0003800200 */
.L_x_1074:
[----:B------:R-:W-:Y:S04]  /*273a0*/  BSSY.RECONVERGENT B0, `(.L_x_1076) ;  /* 0x0000005000007945 */ /* 0x000fe80003800200 */
[----:B------:R-:W-:Y:S05]  /*273b0*/  @!P5 BRA `(.L_x_1077) ;  /* 0x00000000000cd947 */ /* 0x000fea0003800000 */
[----:B01234-:R-:W2:Y:S02]  /*273c0*/  LDL.U8 R22, [R1] ;  /* 0x0000000001167983 */ /* 0x01fea40000100000 */
[----:B--2---:R-:W-:-:S05]  /*273d0*/  LOP3.LUT R22, R22, 0x1, RZ, 0xfc, !PT ;  /* 0x0000000116167812 */ /* 0x004fca00078efcff */
[----:B------:R0:W-:Y:S02]  /*273e0*/  STL.U8 [R1], R22 ;  /* 0x0000001601007387 */ /* 0x0001e40000100000 */
.L_x_1077:
[----:B------:R-:W-:Y:S05]  /*273f0*/  BSYNC.RECONVERGENT B0 ;  /* 0x0000000000007941 */ /* 0x000fea0003800200 */
.L_x_1076:
[----:B------:R0:W5:Y:S04]  /*27400*/  LDL.U16 R46, [R1+0x5e] ;  /* 0x00005e00012e7983 */ /* 0x0001680000100400 */
[----:B------:R0:W5:Y:S04]  /*27410*/  LDL.U16 R23, [R1+0x5a] ;  /* 0x00005a0001177983 */ /* 0x0001680000100400 */
[----:B01234-:R0:W5:Y:S01]  /*27420*/  LDL.U8 R22, [R1] ;  /* 0x0000000001167983 */ /* 0x01f1620000100000 */
[----:B------:R-:W-:Y:S01]  /*27430*/  LOP3.LUT P4, RZ, R49, 0x4, RZ, 0xc0, !PT ;  /* 0x0000000431ff7812 */ /* 0x000fe2000788c0ff */
[----:B------:R-:W-:Y:S01]  /*27440*/  BSSY.RECONVERGENT B0, `(.L_x_1078) ;  /* 0x0000013000007945 */ /* 0x000fe20003800200 */
[----:B-----5:R-:W-:Y:S01]  /*27450*/  LOP3.LUT P3, RZ, R20, 0x100, RZ, 0xc0, !PT ;  /* 0x0000010014ff7812 */ /* 0x020fe2000786c0ff */
[----:B------:R0:W-:Y:S01]  /*27460*/  STL.U8 [R1+0x2], RZ ;  /* 0x000002ff01007387 */ /* 0x0001e20000100000 */
[----:B------:R-:W-:-:S02]  /*27470*/  LOP3.LUT R42, R42, 0xfffffffe, RZ, 0xc0, !PT ;  /* 0xfffffffe2a2a7812 */ /* 0x000fc400078ec0ff */
[C---:B------:R-:W-:Y:S01]  /*27480*/  LOP3.LUT R51, R49.reuse, 0x1, RZ, 0xc0, !PT ;  /* 0x0000000131337812 */ /* 0x040fe200078ec0ff */
        /* <DEDUP_REMOVED lines=14> */
.L_x_1079:
[----:B------:R-:W-:Y:S05]  /*27570*/  BSYNC.RECONVERGENT B0 ;  /* 0x0000000000007941 */ /* 0x000fea0003800200 */
.L_x_1078:
[----:B------:R-:W-:Y:S01]  /*27580*/  BSSY.RECONVERGENT B0, `(.L_x_1080) ;  /* 0x0000006000007945 */ /* 0x000fe20003800200 */
[----:B------:R-:W-:-:S03]  /*27590*/  LOP3.LUT P4, RZ, R20, 0x20, RZ, 0xc0, !PT ;  /* 0x0000002014ff7812 */ /* 0x000fc6000788c0ff */
[----:B------:R-:W-:Y:S10]  /*275a0*/  @!P5 BRA `(.L_x_1081) ;  /* 0x00000000000cd947 */ /* 0x000ff40003800000 */
[----:B-1----:R-:W2:Y:S02]  /*275b0*/  LDL.U8 R52, [R1+0x1] ;  /* 0x0000010001347983 */ /* 0x002ea40000100000 */
[----:B--2---:R-:W-:-:S05]  /*275c0*/  LOP3.LUT R52, R52, 0x40, RZ, 0xfc, !PT ;  /* 0x0000004034347812 */ /* 0x004fca00078efcff */
[----:B------:R2:W-:Y:S02]  /*275d0*/  STL.U8 [R1+0x1], R52 ;  /* 0x0000013401007387 */ /* 0x0005e40000100000 */
.L_x_1081:
[----:B------:R-:W-:Y:S05]  /*275e0*/  BSYNC.RECONVERGENT B0 ;  /* 0x0000000000007941 */ /* 0x000fea0003800200 */
.L_x_1080:
[----:B------:R-:W-:Y:S01]  /*275f0*/  BSSY.RECONVERGENT B0, `(.L_x_1082) ;  /* 0x0000006000007945 */ /* 0x000fe20003800200 */
[----:B------:R-:W-:-:S03]  /*27600*/  LOP3.LUT P5, RZ, R20, 0x10, RZ, 0xc0, !PT ;  /* 0x0000001014ff7812 */ /* 0x000fc600078ac0ff */
[----:B------:R-:W-:Y:S10]  /*27610*/  @P1 BRA `(.L_x_1083) ;  /* 0x00000000000c1947 */ /* 0x000ff40003800000 */
[----:B-12---:R-:W2:Y:S02]  /*27620*/  LDL.U8 R52, [R1+0x1] ;  /* 0x0000010001347983 */ /* 0x006ea40000100000 */
[----:B--2---:R-:W-:-:S05]  /*27630*/  LOP3.LUT R52, R52, 0x20, RZ, 0xfc, !PT ;  /* 0x0000002034347812 */ /* 0x004fca00078efcff */
[----:B------:R3:W-:Y:S02]  /*27640*/  STL.U8 [R1+0x1], R52 ;  /* 0x0000013401007387 */ /* 0x0007e40000100000 */
.L_x_1083:
[----:B------:R-:W-:Y:S05]  /*27650*/  BSYNC.RECONVERGENT B0 ;  /* 0x0000000000007941 */ /* 0x000fea0003800200 */
.L_x_1082:
[----:B------:R-:W-:Y:S01]  /*27660*/  BSSY.RECONVERGENT B0, `(.L_x_1084) ;  /* 0x0000006000007945 */ /* 0x000fe20003800200 */
[----:B------:R-:W-:-:S03]  /*27670*/  LOP3.LUT P1, RZ, R20, 0x8, RZ, 0xc0, !PT ;  /* 0x0000000814ff7812 */ /* 0x000fc6000782c0ff */
[----:B------:R-:W-:Y:S10]  /*27680*/  @!P0 BRA `(.L_x_1085) ;  /* 0x00000000000c8947 */ /* 0x000ff40003800000 */
[----:B-123--:R-:W2:Y:S02]  /*27690*/  LDL.U8 R52, [R1+0x1] ;  /* 0x0000010001347983 */ /* 0x00eea40000100000 */
[----:B--2---:R-:W-:-:S05]  /*276a0*/  LOP3.LUT R52, R52, 0x10, RZ, 0xfc, !PT ;  /* 0x0000001034347812 */ /* 0x004fca00078efcff */
[----:B------:R4:W-:Y:S02]  /*276b0*/  STL.U8 [R1+0x1], R52 ;  /* 0x0000013401007387 */ /* 0x0009e40000100000 */
.L_x_1085:
[----:B------:R-:W-:Y:S05]  /*276c0*/  BSYNC.RECONVERGENT B0 ;  /* 0x0000000000007941 */ /* 0x000fea0003800200 */
.L_x_1084:
[----:B------:R-:W-:Y:S01]  /*276d0*/  BSSY.RECONVERGENT B0, `(.L_x_1086) ;  /* 0x0000006000007945 */ /* 0x000fe20003800200 */
[----:B------:R-:W-:-:S03]  /*276e0*/  LOP3.LUT P0, RZ, R20, 0x4, RZ, 0xc0, !PT ;  /* 0x0000000414ff7812 */ /* 0x000fc6000780c0ff */
[----:B------:R-:W-:Y:S10]  /*276f0*/  @!P2 BRA `(.L_x_1087) ;  /* 0x00000000000ca947 */ /* 0x000ff40003800000 */
[----:B-1234-:R-:W2:Y:S02]  /*27700*/  LDL.U8 R52, [R1+0x1] ;  /* 0x0000010001347983 */ /* 0x01eea40000100000 */
[----:B--2---:R-:W-:-:S05]  /*27710*/  LOP3.LUT R52, R52, 0x8, RZ, 0xfc, !PT ;  /* 0x0000000834347812 */ /* 0x004fca00078efcff */
[----:B------:R1:W-:Y:S02]  /*27720*/  STL.U8 [R1+0x1], R52 ;  /* 0x0000013401007387 */ /* 0x0003e40000100000 */
.L_x_1087:
[----:B------:R-:W-:Y:S05]  /*27730*/  BSYNC.RECONVERGENT B0 ;  /* 0x0000000000007941 */ /* 0x000fea0003800200 */
.L_x_1086:
        /* <DEDUP_REMOVED lines=9> */
[----:B------:R-:W5:Y:S02]  /*277d0*/  LDL.U8 R20, [R1+0x1] ;  /* 0x0000010001147983 */ /* 0x000f640000100000 */
[----:B-----5:R-:W-:-:S05]  /*277e0*/  LOP3.LUT R20, R20, 0x4, RZ, 0xfc, !PT ;  /* 0x0000000414147812 */ /* 0x020fca00078efcff */
[----:B------:R0:W-:Y:S02]  /*277f0*/  STL.U8 [R1+0x1], R20 ;  /* 0x0000011401007387 */ /* 0x0001e40000100000 */
.L_x_1089:
[----:B------:R-:W-:Y:S05]  /*27800*/  BSYNC.RECONVERGENT B0 ;  /* 0x0000000000007941 */ /* 0x000fea0003800200 */
.L_x_1088:
[----:B------:R-:W-:Y:S01]  /*27810*/  BSSY.RECONVERGENT B0, `(.L_x_1090) ;  /* 0x0000006000007945 */ /* 0x000fe20003800200 */
[----:B------:R-:W-:-:S03]  /*27820*/  ISETP.NE.U32.AND P2, PT, R51, 0x1, PT ;  /* 0x000000013300780c */ /* 0x000fc60003f45070 */
[----:B------:R-:W-:Y:S10]  /*27830*/  @!P6 BRA `(.L_x_1091) ;  /* 0x00000000000ce947 */ /* 0x000ff40003800000 */
[----:B0-----:R-:W5:Y:S02]  /*27840*/  LDL.U8 R20, [R1+0x1] ;  /* 0x0000010001147983 */ /* 0x001f640000100000 */
[----:B-----5:R-:W-:-:S05]  /*27850*/  LOP3.LUT R20, R20, 0x2, RZ, 0xfc, !PT ;  /* 0x0000000214147812 */ /* 0x020fca00078efcff */
[----:B------:R0:W-:Y:S02]  /*27860*/  STL.U8 [R1+0x1], R20 ;  /* 0x0000011401007387 */ /* 0x0001e40000100000 */
.L_x_1091:
[----:B------:R-:W-:Y:S05]  /*27870*/  BSYNC.RECONVERGENT B0 ;  /* 0x0000000000007941 */ /* 0x000fea0003800200 */
.L_x_1090:
[----:B------:R-:W-:Y:S01]  /*27880*/  LOP3.LUT P6, RZ, R21, 0x400, RZ, 0xc0, !PT ;  /* 0x0000040015ff7812 */ /* 0x000fe200078cc0ff */
[----:B------:R-:W-:Y:S01]  /*27890*/  BSSY.RECONVERGENT B0, `(.L_x_1092) ;  /* 0x0000007000007945 */ /* 0x000fe20003800200 */
[----:B------:R-:W-:-:S11]  /*278a0*/  LOP3.LUT R42, R42, 0xffffffef, RZ, 0xc0, !PT ;  /* 0xffffffef2a2a7812 */ /* 0x000fd600078ec0ff */
[----:B------:R-:W-:Y:S01]  /*278b0*/  @P6 LOP3.LUT R42, R42, 0x10, RZ, 0xfc, !PT ;  /* 0x000000102a2a6812 */ /* 0x000fe200078efcff */
[----:B------:R-:W-:Y:S06]  /*278c0*/  @!P3 BRA `(.L_x_1093) ;  /* 0x00000000000cb947 */ /* 0x000fec0003800000 */
[----:B0-----:R-:W5:Y:S02]  /*278d0*/  LDL.U8 R20, [R1+0x1] ;  /* 0x0000010001147983 */ /* 0x001f640000100000 */
[----:B-----5:R-:W-:-:S05]  /*278e0*/  LOP3.LUT R20, R20, 0x1, RZ, 0xfc, !PT ;  /* 0x0000000114147812 */ /* 0x020fca00078efcff */
[----:B------:R0:W-:Y:S02]  /*278f0*/  STL.U8 [R1+0x1], R20 ;  /* 0x0000011401007387 */ /* 0x0001e40000100000 */
.L_x_1093:
[----:B------:R-:W-:Y:S05]  /*27900*/  BSYNC.RECONVERGENT B0 ;  /* 0x0000000000007941 */ /* 0x000fea0003800200 */
.L_x_1092:
        /* <DEDUP_REMOVED lines=8> */
.L_x_1095:
[----:B------:R-:W-:Y:S05]  /*27990*/  BSYNC.RECONVERGENT B0 ;  /* 0x0000000000007941 */ /* 0x000fea0003800200 */
.L_x_1094:
        /* <DEDUP_REMOVED lines=8> */
.L_x_1097:
[----:B------:R-:W-:Y:S05]  /*27a20*/  BSYNC.RECONVERGENT B0 ;  /* 0x0000000000007941 */ /* 0x000fea0003800200 */
.L_x_1096:
[----:B------:R-:W-:Y:S01]  /*27a30*/  BSSY.RECONVERGENT B0, `(.L_x_1098) ;  /* 0x0000006000007945 */ /* 0x000fe20003800200 */
[----:B------:R-:W-:-:S03]  /*27a40*/  LOP3.LUT P6, RZ, R21, 0x80, RZ, 0xc0, !PT ;  /* 0x0000008015ff7812 */ /* 0x000fc600078cc0ff */
[----:B------:R-:W-:Y:S10]  /*27a50*/  @!P1 BRA `(.L_x_1099) ;  /* 0x00000000000c9947 */ /* 0x000ff40003800000 */
[----:B0-----:R-:W5:Y:S02]  /*27a60*/  LDL.U8 R20, [R1+0x2] ;  /* 0x0000020001147983 */ /* 0x001f640000100000 */
[----:B-----5:R-:W-:-:S05]  /*27a70*/  LOP3.LUT R20, R20, 0x20, RZ, 0xfc, !PT ;  /* 0x0000002014147812 */ /* 0x020fca00078efcff */
[----:B------:R0:W-:Y:S02]  /*27a80*/  STL.U8 [R1+0x2], R20 ;  /* 0x0000021401007387 */ /* 0x0001e40000100000 */
.L_x_1099:
[----:B------:R-:W-:Y:S05]  /*27a90*/  BSYNC.RECONVERGENT B0 ;  /* 0x0000000000007941 */ /* 0x000fea0003800200 */
.L_x_1098:
        /* <DEDUP_REMOVED lines=8> */
.L_x_1101:
[----:B------:R-:W-:Y:S05]  /*27b20*/  BSYNC.RECONVERGENT B0 ;  /* 0x0000000000007941 */ /* 0x000fea0003800200 */
.L_x_1100:
[----:B------:R-:W-:Y:S01]  /*27b30*/  LOP3.LUT P1, RZ, R42, 0x2, RZ, 0xc0, !PT ;  /* 0x000000022aff7812 */ /* 0x000fe2000782c0ff */
[----:B------:R-:W-:Y:S01]  /*27b40*/  BSSY.RECONVERGENT B0, `(.L_x_1102) ;  /* 0x0000006000007945 */ /* 0x000fe20003800200 */
[----:B------:R-:W-:-:S11]  /*27b50*/  LOP3.LUT P0, RZ, R21, 0x20, RZ, 0xc0, !PT ;  /* 0x0000002015ff7812 */ /* 0x000fd6000780c0ff */
[----:B------:R-:W-:Y:S05]  /*27b60*/  @!P1 BRA `(.L_x_1103) ;  /* 0x00000000000c9947 */ /* 0x000fea0003800000 */
[----:B0-----:R-:W5:Y:S02]  /*27b70*/  LDL.U8 R20, [R1+0x2] ;  /* 0x0000020001147983 */ /* 0x001f640000100000 */
[----:B-----5:R-:W-:-:S05]  /*27b80*/  LOP3.LUT R20, R20, 0x8, RZ, 0xfc, !PT ;  /* 0x0000000814147812 */ /* 0x020fca00078efcff */
[----:B------:R0:W-:Y:S02]  /*27b90*/  STL.U8 [R1+0x2], R20 ;  /* 0x0000021401007387 */ /* 0x0001e40000100000 */
.L_x_1103:
[----:B------:R-:W-:Y:S05]  /*27ba0*/  BSYNC.RECONVERGENT B0 ;  /* 0x0000000000007941 */ /* 0x000fea0003800200 */
.L_x_1102:
[----:B------:R-:W-:Y:S01]  /*27bb0*/  BSSY.RECONVERGENT B0, `(.L_x_1104) ;  /* 0x0000006000007945 */ /* 0x000fe20003800200 */
[----:B------:R-:W-:-:S03]  /*27bc0*/  LOP3.LUT P1, RZ, R21, 0x10, RZ, 0xc0, !PT ;  /* 0x0000001015ff7812 */ /* 0x000fc6000782c0ff */
[----:B------:R-:W-:Y:S10]  /*27bd0*/  @P2 BRA `(.L_x_1105) ;  /* 0x00000000000c2947 */ /* 0x000ff40003800000 */
[----:B0-----:R-:W5:Y:S02]  /*27be0*/  LDL.U8 R20, [R1+0x2] ;  /* 0x0000020001147983 */ /* 0x001f640000100000 */
[----:B-----5:R-:W-:-:S05]  /*27bf0*/  LOP3.LUT R20, R20, 0x4, RZ, 0xfc, !PT ;  /* 0x0000000414147812 */ /* 0x020fca00078efcff */
[----:B------:R0:W-:Y:S02]  /*27c00*/  STL.U8 [R1+0x2], R20 ;  /* 0x0000021401007387 */ /* 0x0001e40000100000 */
.L_x_1105:
[----:B------:R-:W-:Y:S05]  /*27c10*/  BSYNC.RECONVERGENT B0 ;  /* 0x0000000000007941 */ /* 0x000fea0003800200 */
.L_x_1104:
[C---:B------:R-:W-:Y:S01]  /*27c20*/  LOP3.LUT P3, RZ, R21.reuse, 0x400, RZ, 0xc0, !PT ;  /* 0x0000040015ff7812 */ /* 0x040fe2000786c0ff */
[----:B------:R-:W-:Y:S01]  /*27c30*/  BSSY.RECONVERGENT B0, `(.L_x_1106) ;  /* 0x0000006000007945 */ /* 0x000fe20003800200 */
[----:B------:R-:W-:-:S11]  /*27c40*/  LOP3.LUT P2, RZ, R21, 0x8, RZ, 0xc0, !PT ;  /* 0x0000000815ff7812 */ /* 0x000fd6000784c0ff */
[----:B------:R-:W-:Y:S05]  /*27c50*/  @!P3 BRA `(.L_x_1107) ;  /* 0x00000000000cb947 */ /* 0x000fea0003800000 */
[----:B0-----:R-:W5:Y:S02]  /*27c60*/  LDL.U8 R20, [R1+0x2] ;  /* 0x0000020001147983 */ /* 0x001f640000100000 */
[----:B-----5:R-:W-:-:S05]  /*27c70*/  LOP3.LUT R20, R20, 0x2, RZ, 0xfc, !PT ;  /* 0x0000000214147812 */ /* 0x020fca00078efcff */
[----:B------:R0:W-:Y:S02]  /*27c80*/  STL.U8 [R1+0x2], R20 ;  /* 0x0000021401007387 */ /* 0x0001e40000100000 */
.L_x_1107:
[----:B------:R-:W-:Y:S05]  /*27c90*/  BSYNC.RECONVERGENT B0 ;  /* 0x0000000000007941 */ /* 0x000fea0003800200 */
.L_x_1106:
[C---:B------:R-:W-:Y:S01]  /*27ca0*/  LOP3.LUT P4, RZ, R21.reuse, 0x200, RZ, 0xc0, !PT ;  /* 0x0000020015ff7812 */ /* 0x040fe2000788c0ff */
[----:B------:R-:W-:Y:S01]  /*27cb0*/  BSSY.RECONVERGENT B0, `(.L_x_1108) ;  /* 0x0000006000007945 */ /* 0x000fe20003800200 */
[----:B------:R-:W-:-:S11]  /*27cc0*/  LOP3.LUT P3, RZ, R21, 0x4, RZ, 0xc0, !PT ;  /* 0x0000000415ff7812 */ /* 0x000fd6000786c0ff */
[----:B------:R-:W-:Y:S05]  /*27cd0*/  @!P4 BRA `(.L_x_1109) ;  /* 0x00000000000cc947 */ /* 0x000fea0003800000 */
[----:B0-----:R-:W5:Y:S02]  /*27ce0*/  LDL.U8 R20, [R1+0x2] ;  /* 0x0000020001147983 */ /* 0x001f640000100000 */
[----:B-----5:R-:W-:-:S05]  /*27cf0*/  LOP3.LUT R20, R20, 0x1, RZ, 0xfc, !PT ;  /* 0x0000000114147812 */ /* 0x020fca00078efcff */
[----:B------:R0:W-:Y:S02]  /*27d00*/  STL.U8 [R1+0x2], R20 ;  /* 0x0000021401007387 */ /* 0x0001e40000100000 */
.L_x_1109:
[----:B------:R-:W-:Y:S05]  /*27d10*/  BSYNC.RECONVERGENT B0 ;  /* 0x0000000000007941 */ /* 0x000fea0003800200 */
.L_x_1108:
[C---:B------:R-:W-:Y:S01]  /*27d20*/  LOP3.LUT P5, RZ, R21.reuse, 0x100, RZ, 0xc0, !PT ;  /* 0x0000010015ff7812 */ /* 0x040fe200078ac0ff */
[----:B------:R-:W-:Y:S01]  /*27d30*/  BSSY.RECONVERGENT B0, `(.L_x_1110) ;  /* 0x0000007000007945 */ /* 0x000fe20003800200 */
[C---:B------:R-:W-:Y:S02]  /*27d40*/  LOP3.LUT R49, R21.reuse, 0x1, RZ, 0xc0, !PT ;  /* 0x0000000115317812 */ /* 0x040fe400078ec0ff */
[----:B------:R-:W-:-:S09]  /*27d50*/  LOP3.LUT P4, RZ, R21, 0x2, RZ, 0xc0, !PT ;  /* 0x0000000215ff7812 */ /* 0x000fd2000788c0ff */
[----:B------:R-:W-:Y:S05]  /*27d60*/  @!P5 BRA `(.L_x_1111) ;  /* 0x00000000000cd947 */ /* 0x000fea0003800000 */
[----:B0-----:R-:W5:Y:S02]  /*27d70*/  LDL.U8 R20, [R1+0x3] ;  /* 0x0000030001147983 */ /* 0x001f640000100000 */
[----:B-----5:R-:W-:-:S05]  /*27d80*/  LOP3.LUT R20, R20, 0x80, RZ, 0xfc, !PT ;  /* 0x0000008014147812 */ /* 0x020fca00078efcff */
[----:B------:R0:W-:Y:S02]  /*27d90*/  STL.U8 [R1+0x3], R20 ;  /* 0x0000031401007387 */ /* 0x0001e40000100000 */
.L_x_1111:
[----:B------:R-:W-:Y:S05]  /*27da0*/  BSYNC.RECONVERGENT B0 ;  /* 0x0000000000007941 */ /* 0x000fea0003800200 */
.L_x_1110:
[----:B------:R-:W-:Y:S01]  /*27db0*/  BSSY.RECONVERGENT B0, `(.L_x_1112) ;  /* 0x0000006000007945 */ /* 0x000fe20003800200 */
[----:B------:R-:W-:-:S03]  /*27dc0*/  ISETP.NE.U32.AND P5, PT, R49, 0x1, PT ;  /* 0x000000013100780c */ /* 0x000fc60003fa5070 */
[----:B------:R-:W-:Y:S10]  /*27dd0*/  @!P6 BRA `(.L_x_1113) ;  /* 0x00000000000ce947 */ /* 0x000ff40003800000 */
[----:B0-----:R-:W5:Y:S02]  /*27de0*/  LDL.U8 R20, [R1+0x3] ;  /* 0x0000030001147983 */ /* 0x001f640000100000 */
[----:B-----5:R-:W-:-:S05]  /*27df0*/  LOP3.LUT R20, R20, 0x40, RZ, 0xfc, !PT ;  /* 0x0000004014147812 */ /* 0x020fca00078efcff */
[----:B------:R0:W-:Y:S02]  /*27e00*/  STL.U8 [R1+0x3], R20 ;  /* 0x0000031401007387 */ /* 0x0001e40000100000 */
.L_x_1113:
[----:B------:R-:W-:Y:S05]  /*27e10*/  BSYNC.RECONVERGENT B0 ;  /* 0x0000000000007941 */ /* 0x000fea0003800200 */
.L_x_1112:
[----:B0-----:R-:W-:Y:S01]  /*27e20*/  P2R R20, PR, RZ, 0x1 ;  /* 0x00000001ff147803 */ /* 0x001fe20000000000 */
[----:B------:R-:W-:Y:S01]  /*27e30*/  BSSY.RECONVERGENT B0, `(.L_x_1114) ;  /* 0x000000a000007945 */ /* 0x000fe20003800200 */
[C---:B------:R-:W-:Y:S02]  /*27e40*/  LOP3.LUT P6, RZ, R42.reuse, 0x1, RZ, 0xc0, !PT ;  /* 0x000000012aff7812 */ /* 0x040fe400078cc0ff */
[----:B------:R-:W-:Y:S02]  /*27e50*/  LOP3.LUT P0, RZ, R17, 0x400, RZ, 0xc0, !PT ;  /* 0x0000040011ff7812 */ /* 0x000fe4000780c0ff */
[----:B------:R-:W-:-:S11]  /*27e60*/  LOP3.LUT R42, R42, 0xfffffffd, RZ, 0xc0, !PT ;  /* 0xfffffffd2a2a7812 */ /* 0x000fd600078ec0ff */
[----:B------:R-:W-:Y:S02]  /*27e70*/  @P0 LOP3.LUT R42, R42, 0x2, RZ, 0xfc, !PT ;  /* 0x000000022a2a0812 */ /* 0x000fe400078efcff */
[----:B------:R-:W-:Y:S01]  /*27e80*/  ISETP.NE.AND P0, PT, R20, RZ, PT ;  /* 0x000000ff1400720c */ /* 0x000fe20003f05270 */
[----:B------:R-:W-:-:S12]  /*27e90*/  @!P6 BRA `(.L_x_1115) ;  /* 0x00000000000ce947 */ /* 0x000fd80003800000 */
[----:B------:R-:W5:Y:S02]  /*27ea0*/  LDL.U8 R20, [R1+0x3] ;  /* 0x0000030001147983 */ /* 0x000f640000100000 */
[----:B-----5:R-:W-:-:S05]  /*27eb0*/  LOP3.LUT R20, R20, 0x20, RZ, 0xfc, !PT ;  /* 0x0000002014147812 */ /* 0x020fca00078efcff */
[----:B------:R0:W-:Y:S02]  /*27ec0*/  STL.U8 [R1+0x3], R20 ;  /* 0x0000031401007387 */ /* 0x0001e40000100000 */
.L_x_1115:
[----:B------:R-:W-:Y:S05]  /*27ed0*/  BSYNC.RECONVERGENT B0 ;  /* 0x0000000000007941 */ /* 0x000fea0003800200 */
.L_x_1114:
[----:B------:R-:W-:Y:S01]  /*27ee0*/  BSSY.RECONVERGENT B0, `(.L_x_1116) ;  /* 0x0000006000007945 */ /* 0x000fe20003800200 */
[----:B------:R-:W-:-:S03]  /*27ef0*/  LOP3.LUT P6, RZ, R17, 0x200, RZ, 0xc0, !PT ;  /* 0x0000020011ff7812 */ /* 0x000fc600078cc0ff */
[----:B------:R-:W-:Y:S10]  /*27f00*/  @!P0 BRA `(.L_x_1117) ;  /* 0x00000000000c8947 */ /* 0x000ff40003800000 */
[----:B0-----:R-:W5:Y:S02]  /*27f10*/  LDL.U8 R20, [R1+0x3] ;  /* 0x0000030001147983 */ /* 0x001f640000100000 */
[----:B-----5:R-:W-:-:S05]  /*27f20*/  LOP3.LUT R20, R20, 0x10, RZ, 0xfc, !PT ;  /* 0x0000001014147812 */ /* 0x020fca00078efcff */
[----:B------:R0:W-:Y:S02]  /*27f30*/  STL.U8 [R1+0x3], R20 ;  /* 0x0000031401007387 */ /* 0x0001e40000100000 */
.L_x_1117:
[----:B------:R-:W-:Y:S05]  /*27f40*/  BSYNC.RECONVERGENT B0 ;  /* 0x0000000000007941 */ /* 0x000fea0003800200 */
.L_x_1116:
[----:B------:R-:W-:Y:S01]  /*27f50*/  BSSY.RECONVERGENT B0, `(.L_x_1118) ;  /* 0x0000006000007945 */ /* 0x000fe20003800200 */
[----:B------:R-:W-:-:S03]  /*27f60*/  LOP3.LUT P0, RZ, R17, 0x100, RZ, 0xc0, !PT ;  /* 0x0000010011ff7812 */ /* 0x000fc6000780c0ff */
[----:B------:R-:W-:Y:S10]  /*27f70*/  @!P1 BRA `(.L_x_1119) ;  /* 0x00000000000c9947 */ /* 0x000ff40003800000 */
[----:B0-----:R-:W5:Y:S02]  /*27f80*/  LDL.U8 R20, [R1+0x3] ;  /* 0x0000030001147983 */ /* 0x001f640000100000 */
[----:B-----5:R-:W-:-:S05]  /*27f90*/  LOP3.LUT R20, R20, 0x8, RZ, 0xfc, !PT ;  /* 0x0000000814147812 */ /* 0x020fca00078efcff */
[----:B------:R0:W-:Y:S02]  /*27fa0*/  STL.U8 [R1+0x3], R20 ;  /* 0x0000031401007387 */ /* 0x0001e40000100000 */
.L_x_1119:
[----:B------:R-:W-:Y:S05]  /*27fb0*/  BSYNC.RECONVERGENT B0 ;  /* 0x0000000000007941 */ /* 0x000fea0003800200 */
.L_x_1118:
[----:B------:R-:W-:Y:S04]  /*27fc0*/  BSSY.RECONVERGENT B0, `(.L_x_1120) ;  /* 0x0000005000007945 */ /* 0x000fe80003800200 */
[----:B------:R-:W-:Y:S05]  /*27fd0*/  @!P2 BRA `(.L_x_1121) ;  /* 0x00000000000ca947 */ /* 0x000fea0003800000 */
[----:B0-----:R-:W5:Y:S02]  /*27fe0*/  LDL.U8 R20, [R1+0x3] ;  /* 0x0000030001147983 */ /* 0x001f640000100000 */
[----:B-----5:R-:W-:-:S05]  /*27ff0*/  LOP3.LUT R20, R20, 0x4, RZ, 0xfc, !PT ;  /* 0x0000000414147812 */ /* 0x020fca00078efcff */
[----:B------:R0:W-:Y:S02]  /*28000*/  STL.U8 [R1+0x3], R20 ;  /* 0x0000031401007387 */ /* 0x0001e40000100000 */
.L_x_1121:
[----:B------:R-:W-:Y:S05]  /*28010*/  BSYNC.RECONVERGENT B0 ;  /* 0x0000000000007941 */ /* 0x000fea0003800200 */
.L_x_1120:
[----:B------:R-:W-:Y:S04]  /*28020*/  BSSY.RECONVERGENT B0, `(.L_x_1122) ;  /* 0x0000005000007945 */ /* 0x000fe80003800200 */
[----:B------:R-:W-:Y:S05]  /*28030*/  @!P3 BRA `(.L_x_1123) ;  /* 0x00000000000cb947 */ /* 0x000fea0003800000 */
[----:B0-----:R-:W5:Y:S02]  /*28040*/  LDL.U8 R20, [R1+0x3] ;  /* 0x0000030001147983 */ /* 0x001f640000100000 */
[----:B-----5:R-:W-:-:S05]  /*28050*/  LOP3.LUT R20, R20, 0x2, RZ, 0xfc, !PT ;  /* 0x0000000214147812 */ /* 0x020fca00078efcff */
[----:B------:R0:W-:Y:S02]  /*28060*/  STL.U8 [R1+0x3], R20 ;  /* 0x0000031401007387 */ /* 0x0001e40000100000 */
.L_x_1123:
[----:B------:R-:W-:Y:S05]  /*28070*/  BSYNC.RECONVERGENT B0 ;  /* 0x0000000000007941 */ /* 0x000fea0003800200 */
.L_x_1122:
[----:B------:R-:W-:Y:S04]  /*28080*/  BSSY.RECONVERGENT B0, `(.L_x_1124) ;  /* 0x0000005000007945 */ /* 0x000fe80003800200 */
[----:B------:R-:W-:Y:S05]  /*28090*/  @!P4 BRA `(.L_x_1125) ;  /* 0x00000000000cc947 */ /* 0x000fea0003800000 */
[----:B0-----:R-:W5:Y:S02]  /*280a0*/  LDL.U8 R20, [R1+0x3] ;  /* 0x0000030001147983 */ /* 0x001f640000100000 */
[----:B-----5:R-:W-:-:S05]  /*280b0*/  LOP3.LUT R20, R20, 0x1, RZ, 0xfc, !PT ;  /* 0x0000000114147812 */ /* 0x020fca00078efcff */
[----:B------:R0:W-:Y:S02]  /*280c0*/  STL.U8 [R1+0x3], R20 ;  /* 0x0000031401007387 */ /* 0x0001e40000100000 */
.L_x_1125:
[----:B------:R-:W-:Y:S05]  /*280d0*/  BSYNC.RECONVERGENT B0 ;  /* 0x0000000000007941 */ /* 0x000fea0003800200 */
.L_x_1124:
[----:B------:R-:W-:Y:S04]  /*280e0*/  BSSY.RECONVERGENT B0, `(.L_x_1126) ;  /* 0x0000005000007945 */ /* 0x000fe80003800200 */
[----:B------:R-:W-:Y:S05]  /*280f0*/  @P5 BRA `(.L_x_1127) ;  /* 0x00000000000c5947 */ /* 0x000fea0003800000 */
[----:B0-----:R-:W5:Y:S02]  /*28100*/  LDL.U8 R20, [R1+0x4] ;  /* 0x0000040001147983 */ /* 0x001f640000100000 */
[----:B-----5:R-:W-:-:S05]  /*28110*/  LOP3.LUT R20, R20, 0x80, RZ, 0xfc, !PT ;  /* 0x0000008014147812 */ /* 0x020fca00078efcff */
[----:B------:R0:W-:Y:S02]  /*28120*/  STL.U8 [R1+0x4], R20 ;  /* 0x0000041401007387 */ /* 0x0001e40000100000 */
.L_x_1127:
[----:B------:R-:W-:Y:S05]  /*28130*/  BSYNC.RECONVERGENT B0 ;  /* 0x0000000000007941 */ /* 0x000fea0003800200 */
.L_x_1126:
[----:B------:R-:W-:Y:S01]  /*28140*/  LOP3.LUT P1, RZ, R17, 0x400, RZ, 0xc0, !PT ;  /* 0x0000040011ff7812 */ /* 0x000fe2000782c0ff */
[----:B------:R-:W-:-:S12]  /*28150*/  BSSY.RECONVERGENT B0, `(.L_x_1128) ;  /* 0x0000005000007945 */ /* 0x000fd80003800200 */
[----:B------:R-:W-:Y:S05]  /*28160*/  @!P1 BRA `(.L_x_1129) ;  /* 0x00000000000c9947 */ /* 0x000fea0003800000 */
[----:B0-----:R-:W5:Y:S02]  /*28170*/  LDL.U8 R20, [R1+0x4] ;  /* 0x0000040001147983 */ /* 0x001f640000100000 */
[----:B-----5:R-:W-:-:S05]  /*28180*/  LOP3.LUT R20, R20, 0x40, RZ, 0xfc, !PT ;  /* 0x0000004014147812 */ /* 0x020fca00078efcff */
[----:B------:R0:W-:Y:S02]  /*28190*/  STL.U8 [R1+0x4], R20 ;  /* 0x0000041401007387 */ /* 0x0001e40000100000 */
.L_x_1129:
[----:B------:R-:W-:Y:S05]  /*281a0*/  BSYNC.RECONVERGENT B0 ;  /* 0x0000000000007941 */ /* 0x000fea0003800200 */
.L_x_1128:
[----:B------:R-:W-:Y:S04]  /*281b0*/  BSSY.RECONVERGENT B0, `(.L_x_1130) ;  /* 0x0000005000007945 */ /* 0x000fe80003800200 */
[----:B------:R-:W-:Y:S05]  /*281c0*/  @!P6 BRA `(.L_x_1131) ;  /* 0x00000000000ce947 */ /* 0x000fea0003800000 */
[----:B0-----:R-:W5:Y:S02]  /*281d0*/  LDL.U8 R20, [R1+0x4] ;  /* 0x0000040001147983 */ /* 0x001f640000100000 */
[----:B-----5:R-:W-:-:S05]  /*281e0*/  LOP3.LUT R20, R20, 0x20, RZ, 0xfc, !PT ;  /* 0x0000002014147812 */ /* 0x020fca00078efcff */
[----:B------:R0:W-:Y:S02]  /*281f0*/  STL.U8 [R1+0x4], R20 ;  /* 0x0000041401007387 */ /* 0x0001e40000100000 */
.L_x_1131:
[----:B------:R-:W-:Y:S05]  /*28200*/  BSYNC.RECONVERGENT B0 ;  /* 0x0000000000007941 */ /* 0x000fea0003800200 */
.L_x_1130:
[----:B------:R-:W-:Y:S04]  /*28210*/  BSSY.RECONVERGENT B0, `(.L_x_1132) ;  /* 0x0000005000007945 */ /* 0x000fe80003800200 */
[----:B------:R-:W-:Y:S05]  /*28220*/  @!P0 BRA `(.L_x_1133) ;  /* 0x00000000000c8947 */ /* 0x000fea0003800000 */
[----:B0-----:R-:W5:Y:S02]  /*28230*/  LDL.U8 R20, [R1+0x4] ;  /* 0x0000040001147983 */ /* 0x001f640000100000 */
[----:B-----5:R-:W-:-:S05]  /*28240*/  LOP3.LUT R20, R20, 0x10, RZ, 0xfc, !PT ;  /* 0x0000001014147812 */ /* 0x020fca00078efcff */
[----:B------:R0:W-:Y:S02]  /*28250*/  STL.U8 [R1+0x4], R20 ;  /* 0x0000041401007387 */ /* 0x0001e40000100000 */
.L_x_1133:
[----:B------:R-:W-:Y:S05]  /*28260*/  BSYNC.RECONVERGENT B0 ;  /* 0x0000000000007941 */ /* 0x000fea0003800200 */
.L_x_1132:
[----:B------:R0:W5:Y:S04]  /*28270*/  LDL.U8 R49, [R1+0x1] ;  /* 0x0000010001317983 */ /* 0x0001680000100000 */
[----:B------:R1:W5:Y:S04]  /*28280*/  LDL.U8 R21, [R1+0x2] ;  /* 0x0000020001157983 */ /* 0x0003680000100000 */
[----:B0-----:R0:W5:Y:S01]  /*28290*/  LDL.U8 R20, [R1+0x3] ;  /* 0x0000030001147983 */ /* 0x0011620000100000 */
[C---:B------:R-:W-:Y:S01]  /*282a0*/  LOP3.LUT P6, RZ, R17.reuse, 0x80, RZ, 0xc0, !PT ;  /* 0x0000008011ff7812 */ /* 0x040fe200078cc0ff */
[----:B------:R-:W-:Y:S01]  /*282b0*/  BSSY.RECONVERGENT B0, `(.L_x_1134) ;  /* 0x0000015000007945 */ /* 0x000fe20003800200 */
[----:B------:R-:W-:Y:S01]  /*282c0*/  LOP3.LUT R51, R17, 0x1, RZ, 0xc0, !PT ;  /* 0x0000000111337812 */ /* 0x000fe200078ec0ff */
[----:B------:R0:W-:Y:S01]  /*282d0*/  STL.U8 [R1+0x5], RZ ;  /* 0x000005ff01007387 */ /* 0x0001e20000100000 */
[----:B-1234-:R-:W-:-:S02]  /*282e0*/  P2R R52, PR, RZ, 0x40 ;  /* 0x00000040ff347803 */ /* 0x01efc40000000000 */
        /* <DEDUP_REMOVED lines=13> */
[----:B0-----:R-:W-:Y:S05]  /*283c0*/  @!P6 BRA `(.L_x_1135) ;  /* 0x00000000000ce947 */ /* 0x001fea0003800000 */
[----:B------:R-:W2:Y:S02]  /*283d0*/  LDL.U8 R52, [R1+0x4] ;  /* 0x0000040001347983 */ /* 0x000ea40000100000 */
[----:B--2---:R-:W-:-:S05]  /*283e0*/  LOP3.LUT R52, R52, 0x8, RZ, 0xfc, !PT ;  /* 0x0000000834347812 */ /* 0x004fca00078efcff */
[----:B------:R0:W-:Y:S02]  /*283f0*/  STL.U8 [R1+0x4], R52 ;  /* 0x0000043401007387 */ /* 0x0001e40000100000 */
.L_x_1135:
[----:B------:R-:W-:Y:S05]  /*28400*/  BSYNC.RECONVERGENT B0 ;  /* 0x0000000000007941 */ /* 0x000fea0003800200 */
.L_x_1134:
        /* <DEDUP_REMOVED lines=8> */
.L_x_1137:
[----:B------:R-:W-:Y:S05]  /*28490*/  BSYNC.RECONVERGENT B0 ;  /* 0x0000000000007941 */ /* 0x000fea0003800200 */
.L_x_1136:
        /* <DEDUP_REMOVED lines=8> */
.L_x_1139:
[----:B------:R-:W-:Y:S05]  /*28520*/  BSYNC.RECONVERGENT B0 ;  /* 0x0000000000007941 */ /* 0x000fea0003800200 */
.L_x_1138:
        /* <DEDUP_REMOVED lines=8> */
.L_x_1141:
[----:B------:R-:W-:Y:S05]  /*285b0*/  BSYNC.RECONVERGENT B0 ;  /* 0x0000000000007941 */ /* 0x000fea0003800200 */
.L_x_1140:
[----:B------:R-:W-:Y:S01]  /*285c0*/  BSSY.RECONVERGENT B0, `(.L_x_1142) ;  /* 0x0000006000007945 */ /* 0x000fe20003800200 */
[----:B------:R-:W-:-:S03]  /*285d0*/  LOP3.LUT P6, RZ, R19, 0x80, RZ, 0xc0, !PT ;  /* 0x0000008013ff7812 */ /* 0x000fc600078cc0ff */
[----:B------:R-:W-:Y:S10]  /*285e0*/  @!P2 BRA `(.L_x_1143) ;  /* 0x00000000000ca947 */ /* 0x000ff40003800000 */
[----:B0123--:R-:W2:Y:S02]  /*285f0*/  LDL.U8 R52, [R1+0x5] ;  /* 0x0000050001347983 */ /* 0x00fea40000100000 */
[----:B--2---:R-:W-:-:S05]  /*28600*/  LOP3.LUT R52, R52, 0x80, RZ, 0xfc, !PT ;  /* 0x0000008034347812 */ /* 0x004fca00078efcff */
[----:B------:R4:W-:Y:S02]  /*28610*/  STL.U8 [R1+0x5], R52 ;  /* 0x0000053401007387 */ /* 0x0009e40000100000 */
.L_x_1143:
[----:B------:R-:W-:Y:S05]  /*28620*/  BSYNC.RECONVERGENT B0 ;  /* 0x0000000000007941 */ /* 0x000fea0003800200 */
.L_x_1142:
[----:B------:R-:W-:Y:S01]  /*28630*/  BSSY.RECONVERGENT B0, `(.L_x_1144) ;  /* 0x0000006000007945 */ /* 0x000fe20003800200 */
[----:B------:R-:W-:-:S03]  /*28640*/  LOP3.LUT P3, RZ, R19, 0x40, RZ, 0xc0, !PT ;  /* 0x0000004013ff7812 */ /* 0x000fc6000786c0ff */
[----:B------:R-:W-:Y:S10]  /*28650*/  @!P1 BRA `(.L_x_1145) ;  /* 0x00000000000c9947 */ /* 0x000ff40003800000 */
[----:B01234-:R-:W2:Y:S02]  /*28660*/  LDL.U8 R52, [R1+0x5] ;  /* 0x0000050001347983 */ /* 0x01fea40000100000 */
[----:B--2---:R-:W-:-:S05]  /*28670*/  LOP3.LUT R52, R52, 0x40, RZ, 0xfc, !PT ;  /* 0x0000004034347812 */ /* 0x004fca00078efcff */
[----:B------:R0:W-:Y:S02]  /*28680*/  STL.U8 [R1+0x5], R52 ;  /* 0x0000053401007387 */ /* 0x0001e40000100000 */
.L_x_1145:
[----:B------:R-:W-:Y:S05]  /*28690*/  BSYNC.RECONVERGENT B0 ;  /* 0x0000000000007941 */ /* 0x000fea0003800200 */
.L_x_1144:
[----:B------:R-:W-:Y:S01]  /*286a0*/  BSSY.RECONVERGENT B0, `(.L_x_1146) ;  /* 0x0000006000007945 */ /* 0x000fe20003800200 */
[----:B------:R-:W-:-:S03]  /*286b0*/  LOP3.LUT P4, RZ, R19, 0x20, RZ, 0xc0, !PT ;  /* 0x0000002013ff7812 */ /* 0x000fc6000788c0ff */
[----:B------:R-:W-:Y:S10]  /*286c0*/  @!P0 BRA `(.L_x_1147) ;  /* 0x00000000000c8947 */ /* 0x000ff40003800000 */
[----:B01234-:R-:W2:Y:S02]  /*286d0*/  LDL.U8 R52, [R1+0x5] ;  /* 0x0000050001347983 */ /* 0x01fea40000100000 */
[----:B--2---:R-:W-:-:S05]  /*286e0*/  LOP3.LUT R52, R52, 0x20, RZ, 0xfc, !PT ;  /* 0x0000002034347812 */ /* 0x004fca00078efcff */
[----:B------:R0:W-:Y:S02]  /*286f0*/  STL.U8 [R1+0x5], R52 ;  /* 0x0000053401007387 */ /* 0x0001e40000100000 */
.L_x_1147:
[----:B------:R-:W-:Y:S05]  /*28700*/  BSYNC.RECONVERGENT B0 ;  /* 0x0000000000007941 */ /* 0x000fea0003800200 */
.L_x_1146:
[----:B------:R-:W-:Y:S01]  /*28710*/  ISETP.NE.U32.AND P0, PT, R51, 0x1, PT ;  /* 0x000000013300780c */ /* 0x000fe20003f05070 */
[----:B------:R-:W-:Y:S01]  /*28720*/  BSSY.RECONVERGENT B0, `(.L_x_1148) ;  /* 0x0000006000007945 */ /* 0x000fe20003800200 */
[----:B------:R-:W-:-:S11]  /*28730*/  LOP3.LUT P5, RZ, R19, 0x10, RZ, 0xc0, !PT ;  /* 0x0000001013ff7812 */ /* 0x000fd600078ac0ff */
[----:B------:R-:W-:Y:S05]  /*28740*/  @P0 BRA `(.L_x_1149) ;  /* 0x00000000000c0947 */ /* 0x000fea0003800000 */
[----:B01234-:R-:W2:Y:S02]  /*28750*/  LDL.U8 R52, [R1+0x5] ;  /* 0x0000050001347983 */ /* 0x01fea40000100000 */
[----:B--2---:R-:W-:-:S05]  /*28760*/  LOP3.LUT R52, R52, 0x10, RZ, 0xfc, !PT ;  /* 0x0000001034347812 */ /* 0x004fca00078efcff */
[----:B------:R0:W-:Y:S02]  /*28770*/  STL.U8 [R1+0x5], R52 ;  /* 0x0000053401007387 */ /* 0x0001e40000100000 */
.L_x_1149:
[----:B------:R-:W-:Y:S05]  /*28780*/  BSYNC.RECONVERGENT B0 ;  /* 0x0000000000007941 */ /* 0x000fea0003800200 */
.L_x_1148:
[C---:B------:R-:W-:Y:S01]  /*28790*/  LOP3.LUT P0, RZ, R19.reuse, 0x400, RZ, 0xc0, !PT ;  /* 0x0000040013ff7812 */ /* 0x040fe2000780c0ff */
[----:B------:R-:W-:Y:S01]  /*287a0*/  BSSY.RECONVERGENT B0, `(.L_x_1150) ;  /* 0x0000006000007945 */ /* 0x000fe20003800200 */
[----:B------:R-:W-:-:S11]  /*287b0*/  LOP3.LUT P1, RZ, R19, 0x8, RZ, 0xc0, !PT ;  /* 0x0000000813ff7812 */ /* 0x000fd6000782c0ff */
[----:B------:R-:W-:Y:S05]  /*287c0*/  @!P0 BRA `(.L_x_1151) ;  /* 0x00000000000c8947 */ /* 0x000fea0003800000 */
[----:B01234-:R-:W2:Y:S02]  /*287d0*/  LDL.U8 R52, [R1+0x5] ;  /* 0x0000050001347983 */ /* 0x01fea40000100000 */
[----:B--2---:R-:W-:-:S05]  /*287e0*/  LOP3.LUT R52, R52, 0x8, RZ, 0xfc, !PT ;  /* 0x0000000834347812 */ /* 0x004fca00078efcff */
[----:B------:R0:W-:Y:S02]  /*287f0*/  STL.U8 [R1+0x5], R52 ;  /* 0x0000053401007387 */ /* 0x0001e40000100000 */
.L_x_1151:
[----:B------:R-:W-:Y:S05]  /*28800*/  BSYNC.RECONVERGENT B0 ;  /* 0x0000000000007941 */ /* 0x000fea0003800200 */
.L_x_1150:
[C---:B------:R-:W-:Y:S01]  /*28810*/  LOP3.LUT P2, RZ, R19.reuse, 0x200, RZ, 0xc0, !PT ;  /* 0x0000020013ff7812 */ /* 0x040fe2000784c0ff */
[----:B------:R-:W-:Y:S01]  /*28820*/  BSSY.RECONVERGENT B0, `(.L_x_1152) ;  /* 0x0000006000007945 */ /* 0x000fe20003800200 */
[----:B------:R-:W-:-:S11]  /*28830*/  LOP3.LUT P0, RZ, R19, 0x4, RZ, 0xc0, !PT ;  /* 0x0000000413ff7812 */ /* 0x000fd6000780c0ff */
[----:B------:R-:W-:Y:S05]  /*28840*/  @!P2 BRA `(.L_x_1153) ;  /* 0x00000000000ca947 */ /* 0x000fea0003800000 */
[----:B01234-:R-:W2:Y:S02]  /*28850*/  LDL.U8 R52, [R1+0x5] ;  /* 0x0000050001347983 */ /* 0x01fea40000100000 */
[----:B--2---:R-:W-:-:S05]  /*28860*/  LOP3.LUT R52, R52, 0x4, RZ, 0xfc, !PT ;  /* 0x0000000434347812 */ /* 0x004fca00078efcff */
[----:B------:R0:W-:Y:S02]  /*28870*/  STL.U8 [R1+0x5], R52 ;  /* 0x0000053401007387 */ /* 0x0001e40000100000 */
.L_x_1153:
[----:B------:R-:W-:Y:S05]  /*28880*/  BSYNC.RECONVERGENT B0 ;  /* 0x0000000000007941 */ /* 0x000fea0003800200 */
.L_x_1152:
        /* <DEDUP_REMOVED lines=9> */
[----:B01234-:R-:W2:Y:S02]  /*28920*/  LDL.U8 R52, [R1+0x5] ;  /* 0x0000050001347983 */ /* 0x01fea40000100000 */
[----:B--2---:R-:W-:-:S05]  /*28930*/  LOP3.LUT R52, R52, 0x2, RZ, 0xfc, !PT ;  /* 0x0000000234347812 */ /* 0x004fca00078efcff */
[----:B------:R0:W-:Y:S02]  /*28940*/  STL.U8 [R1+0x5], R52 ;  /* 0x0000053401007387 */ /* 0x0001e40000100000 */
.L_x_1155:
[----:B------:R-:W-:Y:S05]  /*28950*/  BSYNC.RECONVERGENT B0 ;  /* 0x0000000000007941 */ /* 0x000fea0003800200 */
.L_x_1154:
[----:B------:R-:W-:Y:S01]  /*28960*/  BSSY.RECONVERGENT B0, `(.L_x_1156) ;  /* 0x0000006000007945 */ /* 0x000fe20003800200 */
[----:B------:R-:W-:-:S03]  /*28970*/  ISETP.NE.U32.AND P2, PT, R51, 0x1, PT ;  /* 0x000000013300780c */ /* 0x000fc60003f45070 */
[----:B------:R-:W-:Y:S10]  /*28980*/  @!P6 BRA `(.L_x_1157) ;  /* 0x00000000000ce947 */ /* 0x000ff40003800000 */
[----:B01234-:R-:W2:Y:S02]  /*28990*/  LDL.U8 R52, [R1+0x5] ;  /* 0x0000050001347983 */ /* 0x01fea40000100000 */
[----:B--2---:R-:W-:-:S05]  /*289a0*/  LOP3.LUT R52, R52, 0x1, RZ, 0xfc, !PT ;  /* 0x0000000134347812 */ /* 0x004fca00078efcff */
[----:B------:R0:W-:Y:S02]  /*289b0*/  STL.U8 [R1+0x5], R52 ;  /* 0x0000053401007387 */ /* 0x0001e40000100000 */
.L_x_1157:
[----:B------:R-:W-:Y:S05]  /*289c0*/  BSYNC.RECONVERGENT B0 ;  /* 0x0000000000007941 */ /* 0x000fea0003800200 */
.L_x_1156:
        /* <DEDUP_REMOVED lines=8> */
.L_x_1159:
[----:B------:R-:W-:Y:S05]  /*28a50*/  BSYNC.RECONVERGENT B0 ;  /* 0x0000000000007941 */ /* 0x000fea0003800200 */
.L_x_1158:
        /* <DEDUP_REMOVED lines=8> */
.L_x_1161:
[----:B------:R-:W-:Y:S05]  /*28ae0*/  BSYNC.RECONVERGENT B0 ;  /* 0x0000000000007941 */ /* 0x000fea0003800200 */
.L_x_1160:
        /* <DEDUP_REMOVED lines=8> */
.L_x_1163:
[----:B------:R-:W-:Y:S05]  /*28b70*/  BSYNC.RECONVERGENT B0 ;  /* 0x0000000000007941 */ /* 0x000fea0003800200 */
.L_x_1162:
[----:B------:R-:W-:Y:S01]  /*28b80*/  BSSY.RECONVERGENT B0, `(.L_x_1164) ;  /* 0x0000006000007945 */ /* 0x000fe20003800200 */
[----:B------:R-:W-:-:S03]  /*28b90*/  LOP3.LUT P6, RZ, R50, 0x80, RZ, 0xc0, !PT ;  /* 0x0000008032ff7812 */ /* 0x000fc600078cc0ff */
[----:B------:R-:W-:Y:S10]  /*28ba0*/  @!P1 BRA `(.L_x_1165) ;  /* 0x00000000000c9947 */ /* 0x000ff40003800000 */
[----:B01234-:R-:W2:Y:S02]  /*28bb0*/  LDL.U8 R52, [R1+0x6] ;  /* 0x0000060001347983 */ /* 0x01fea40000100000 */
[----:B--2---:R-:W-:-:S05]  /*28bc0*/  LOP3.LUT R52, R52, 0x10, RZ, 0xfc, !PT ;  /* 0x0000001034347812 */ /* 0x004fca00078efcff */
[----:B------:R0:W-:Y:S02]  /*28bd0*/  STL.U8 [R1+0x6], R52 ;  /* 0x0000063401007387 */ /* 0x0001e40000100000 */
.L_x_1165:
[----:B------:R-:W-:Y:S05]  /*28be0*/  BSYNC.RECONVERGENT B0 ;  /* 0x0000000000007941 */ /* 0x000fea0003800200 */
.L_x_1164:
        /* <DEDUP_REMOVED lines=8> */
.L_x_1167:
[----:B------:R-:W-:Y:S05]  /*28c70*/  BSYNC.RECONVERGENT B0 ;  /* 0x0000000000007941 */ /* 0x000fea0003800200 */
.L_x_1166:
[----:B------:R-:W-:Y:S01]  /*28c80*/  LOP3.LUT P1, RZ, R42, 0x2, RZ, 0xc0, !PT ;  /* 0x000000022aff7812 */ /* 0x000fe2000782c0ff */
[----:B------:R-:W-:Y:S01]  /*28c90*/  BSSY.RECONVERGENT B0, `(.L_x_1168) ;  /* 0x0000006000007945 */ /* 0x000fe20003800200 */
[----:B------:R-:W-:-:S11]  /*28ca0*/  LOP3.LUT P0, RZ, R50, 0x20, RZ, 0xc0, !PT ;  /* 0x0000002032ff7812 */ /* 0x000fd6000780c0ff */
[----:B------:R-:W-:Y:S05]  /*28cb0*/  @!P1 BRA `(.L_x_1169) ;  /* 0x00000000000c9947 */ /* 0x000fea0003800000 */
[----:B01234-:R-:W2:Y:S02]  /*28cc0*/  LDL.U8 R52, [R1+0x6] ;  /* 0x0000060001347983 */ /* 0x01fea40000100000 */
[----:B--2---:R-:W-:-:S05]  /*28cd0*/  LOP3.LUT R52, R52, 0x4, RZ, 0xfc, !PT ;  /* 0x0000000434347812 */ /* 0x004fca00078efcff */
[----:B------:R0:W-:Y:S02]  /*28ce0*/  STL.U8 [R1+0x6], R52 ;  /* 0x0000063401007387 */ /* 0x0001e40000100000 */
.L_x_1169:
[----:B------:R-:W-:Y:S05]  /*28cf0*/  BSYNC.RECONVERGENT B0 ;  /* 0x0000000000007941 */ /* 0x000fea0003800200 */
.L_x_1168:
[----:B------:R-:W-:Y:S01]  /*28d00*/  BSSY.RECONVERGENT B0, `(.L_x_1170) ;  /* 0x0000006000007945 */ /* 0x000fe20003800200 */
[----:B------:R-:W-:-:S03]  /*28d10*/  LOP3.LUT P1, RZ, R50, 0x10, RZ, 0xc0, !PT ;  /* 0x0000001032ff7812 */ /* 0x000fc6000782c0ff */
[----:B------:R-:W-:Y:S10]  /*28d20*/  @P2 BRA `(.L_x_1171) ;  /* 0x00000000000c2947 */ /* 0x000ff40003800000 */
[----:B01234-:R-:W2:Y:S02]  /*28d30*/  LDL.U8 R52, [R1+0x6] ;  /* 0x0000060001347983 */ /* 0x01fea40000100000 */
[----:B--2---:R-:W-:-:S05]  /*28d40*/  LOP3.LUT R52, R52, 0x2, RZ, 0xfc, !PT ;  /* 0x0000000234347812 */ /* 0x004fca00078efcff */
[----:B------:R0:W-:Y:S02]  /*28d50*/  STL.U8 [R1+0x6], R52 ;  /* 0x0000063401007387 */ /* 0x0001e40000100000 */
.L_x_1171:
[----:B------:R-:W-:Y:S05]  /*28d60*/  BSYNC.RECONVERGENT B0 ;  /* 0x0000000000007941 */ /* 0x000fea0003800200 */
.L_x_1170:
[C---:B------:R-:W-:Y:S01]  /*28d70*/  LOP3.LUT P3, RZ, R50.reuse, 0x400, RZ, 0xc0, !PT ;  /* 0x0000040032ff7812 */ /* 0x040fe2000786c0ff */
[----:B------:R-:W-:Y:S01]  /*28d80*/  BSSY.RECONVERGENT B0, `(.L_x_1172) ;  /* 0x0000006000007945 */ /* 0x000fe20003800200 */
[----:B------:R-:W-:-:S11]  /*28d90*/  LOP3.LUT P2, RZ, R50, 0x8, RZ, 0xc0, !PT ;  /* 0x0000000832ff7812 */ /* 0x000fd6000784c0ff */
[----:B------:R-:W-:Y:S05]  /*28da0*/  @!P3 BRA `(.L_x_1173) ;  /* 0x00000000000cb947 */ /* 0x000fea0003800000 */
[----:B01234-:R-:W2:Y:S02]  /*28db0*/  LDL.U8 R52, [R1+0x6] ;  /* 0x0000060001347983 */ /* 0x01fea40000100000 */
[----:B--2---:R-:W-:-:S05]  /*28dc0*/  LOP3.LUT R52, R52, 0x1, RZ, 0xfc, !PT ;  /* 0x0000000134347812 */ /* 0x004fca00078efcff */
[----:B------:R0:W-:Y:S02]  /*28dd0*/  STL.U8 [R1+0x6], R52 ;  /* 0x0000063401007387 */ /* 0x0001e40000100000 */
.L_x_1173:
[----:B------:R-:W-:Y:S05]  /*28de0*/  BSYNC.RECONVERGENT B0 ;  /* 0x0000000000007941 */ /* 0x000fea0003800200 */
.L_x_1172:
[C---:B------:R-:W-:Y:S01]  /*28df0*/  LOP3.LUT P4, RZ, R50.reuse, 0x200, RZ, 0xc0, !PT ;  /* 0x0000020032ff7812 */ /* 0x040fe2000788c0ff */
[----:B------:R-:W-:Y:S01]  /*28e00*/  BSSY.RECONVERGENT B0, `(.L_x_1174) ;  /* 0x0000006000007945 */ /* 0x000fe20003800200 */
[----:B------:R-:W-:-:S11]  /*28e10*/  LOP3.LUT P3, RZ, R50, 0x4, RZ, 0xc0, !PT ;  /* 0x0000000432ff7812 */ /* 0x000fd6000786c0ff */
[----:B------:R-:W-:Y:S05]  /*28e20*/  @!P4 BRA `(.L_x_1175) ;  /* 0x00000000000cc947 */ /* 0x000fea0003800000 */
[----:B01234-:R-:W2:Y:S02]  /*28e30*/  LDL.U8 R52, [R1+0x7] ;  /* 0x0000070001347983 */ /* 0x01fea40000100000 */
[----:B--2---:R-:W-:-:S05]  /*28e40*/  LOP3.LUT R52, R52, 0x80, RZ, 0xfc, !PT ;  /* 0x0000008034347812 */ /* 0x004fca00078efcff */
[----:B------:R0:W-:Y:S02]  /*28e50*/  STL.U8 [R1+0x7], R52 ;  /* 0x0000073401007387 */ /* 0x0001e40000100000 */
.L_x_1175:
[----:B------:R-:W-:Y:S05]  /*28e60*/  BSYNC.RECONVERGENT B0 ;  /* 0x0000000000007941 */ /* 0x000fea0003800200 */
.L_x_1174:
[C---:B------:R-:W-:Y:S01]  /*28e70*/  LOP3.LUT P5, RZ, R50.reuse, 0x100, RZ, 0xc0, !PT ;  /* 0x0000010032ff7812 */ /* 0x040fe200078ac0ff */
[----:B------:R-:W-:Y:S01]  /*28e80*/  BSSY.RECONVERGENT B0, `(.L_x_1176) ;  /* 0x0000007000007945 */ /* 0x000fe20003800200 */
[C---:B------:R-:W-:Y:S02]  /*28e90*/  LOP3.LUT R17, R50.reuse, 0x1, RZ, 0xc0, !PT ;  /* 0x0000000132117812 */ /* 0x040fe400078ec0ff */
[----:B------:R-:W-:-:S09]  /*28ea0*/  LOP3.LUT P4, RZ, R50, 0x2, RZ, 0xc0, !PT ;  /* 0x0000000232ff7812 */ /* 0x000fd2000788c0ff */
[----:B------:R-:W-:Y:S05]  /*28eb0*/  @!P5 BRA `(.L_x_1177) ;  /* 0x00000000000cd947 */ /* 0x000fea0003800000 */
[----:B------:R-:W2:Y:S02]  /*28ec0*/  LDL.U8 R50, [R1+0x7] ;  /* 0x0000070001327983 */ /* 0x000ea40000100000 */
[----:B--2---:R-:W-:-:S05]  /*28ed0*/  LOP3.LUT R50, R50, 0x40, RZ, 0xfc, !PT ;  /* 0x0000004032327812 */ /* 0x004fca00078efcff */
[----:B------:R2:W-:Y:S02]  /*28ee0*/  STL.U8 [R1+0x7], R50 ;  /* 0x0000073201007387 */ /* 0x0005e40000100000 */
.L_x_1177:
[----:B------:R-:W-:Y:S05]  /*28ef0*/  BSYNC.RECONVERGENT B0 ;  /* 0x0000000000007941 */ /* 0x000fea0003800200 */
.L_x_1176:
[----:B------:R-:W-:Y:S01]  /*28f00*/  BSSY.RECONVERGENT B0, `(.L_x_1178) ;  /* 0x0000006000007945 */ /* 0x000fe20003800200 */
[----:B------:R-:W-:-:S03]  /*28f10*/  ISETP.NE.U32.AND P5, PT, R17, 0x1, PT ;  /* 0x000000011100780c */ /* 0x000fc60003fa5070 */
[----:B------:R-:W-:Y:S10]  /*28f20*/  @!P6 BRA `(.L_x_1179) ;  /* 0x00000000000ce947 */ /* 0x000ff40003800000 */
[----:B--2---:R-:W2:Y:S02]  /*28f30*/  LDL.U8 R50, [R1+0x7] ;  /* 0x0000070001327983 */ /* 0x004ea40000100000 */
[----:B--2---:R-:W-:-:S05]  /*28f40*/  LOP3.LUT R50, R50, 0x20, RZ, 0xfc, !PT ;  /* 0x0000002032327812 */ /* 0x004fca00078efcff */
[----:B------:R2:W-:Y:S02]  /*28f50*/  STL.U8 [R1+0x7], R50 ;  /* 0x0000073201007387 */ /* 0x0005e40000100000 */
.L_x_1179:
[----:B------:R-:W-:Y:S05]  /*28f60*/  BSYNC.RECONVERGENT B0 ;  /* 0x0000000000007941 */ /* 0x000fea0003800200 */
.L_x_1178:
        /* <DEDUP_REMOVED lines=11> */
.L_x_1181:
[----:B------:R-:W-:Y:S05]  /*29020*/  BSYNC.RECONVERGENT B0 ;  /* 0x0000000000007941 */ /* 0x000fea0003800200 */
.L_x_1180:
[----:B------:R-:W-:Y:S01]  /*29030*/  BSSY.RECONVERGENT B0, `(.L_x_1182) ;  /* 0x0000006000007945 */ /* 0x000fe20003800200 */
[----:B------:R-:W-:-:S03]  /*29040*/  LOP3.LUT P6, RZ, R7, 0x200, RZ, 0xc0, !PT ;  /* 0x0000020007ff7812 */ /* 0x000fc600078cc0ff */
[----:B------:R-:W-:Y:S10]  /*29050*/  @!P0 BRA `(.L_x_1183) ;  /* 0x00000000000c8947 */ /* 0x000ff40003800000 */
[----:B--2---:R-:W2:Y:S02]  /*29060*/  LDL.U8 R50, [R1+0x7] ;  /* 0x0000070001327983 */ /* 0x004ea40000100000 */
[----:B--2---:R-:W-:-:S05]  /*29070*/  LOP3.LUT R50, R50, 0x8, RZ, 0xfc, !PT ;  /* 0x0000000832327812 */ /* 0x004fca00078efcff */
[----:B------:R2:W-:Y:S02]  /*29080*/  STL.U8 [R1+0x7], R50 ;  /* 0x0000073201007387 */ /* 0x0005e40000100000 */
.L_x_1183:
[----:B------:R-:W-:Y:S05]  /*29090*/  BSYNC.RECONVERGENT B0 ;  /* 0x0000000000007941 */ /* 0x000fea0003800200 */
.L_x_1182:
[----:B------:R-:W-:Y:S01]  /*290a0*/  BSSY.RECONVERGENT B0, `(.L_x_1184) ;  /* 0x0000006000007945 */ /* 0x000fe20003800200 */
[----:B------:R-:W-:-:S03]  /*290b0*/  LOP3.LUT P0, RZ, R7, 0x100, RZ, 0xc0, !PT ;  /* 0x0000010007ff7812 */ /* 0x000fc6000780c0ff */
[----:B------:R-:W-:Y:S10]  /*290c0*/  @!P1 BRA `(.L_x_1185) ;  /* 0x00000000000c9947 */ /* 0x000ff40003800000 */
[----:B--2---:R-:W2:Y:S02]  /*290d0*/  LDL.U8 R50, [R1+0x7] ;  /* 0x0000070001327983 */ /* 0x004ea40000100000 */
[----:B--2---:R-:W-:-:S05]  /*290e0*/  LOP3.LUT R50, R50, 0x4, RZ, 0xfc, !PT ;  /* 0x0000000432327812 */ /* 0x004fca00078efcff */
[----:B------:R2:W-:Y:S02]  /*290f0*/  STL.U8 [R1+0x7], R50 ;  /* 0x0000073201007387 */ /* 0x0005e40000100000 */
.L_x_1185:
[----:B------:R-:W-:Y:S05]  /*29100*/  BSYNC.RECONVERGENT B0 ;  /* 0x0000000000007941 */ /* 0x000fea0003800200 */
.L_x_1184:
[----:B------:R-:W-:Y:S04]  /*29110*/  BSSY.RECONVERGENT B0, `(.L_x_1186) ;  /* 0x0000005000007945 */ /* 0x000fe80003800200 */
[----:B------:R-:W-:Y:S05]  /*29120*/  @!P2 BRA `(.L_x_1187) ;  /* 0x00000000000ca947 */ /* 0x000fea0003800000 */
[----:B--2---:R-:W2:Y:S02]  /*29130*/  LDL.U8 R50, [R1+0x7] ;  /* 0x0000070001327983 */ /* 0x004ea40000100000 */
[----:B--2---:R-:W-:-:S05]  /*29140*/  LOP3.LUT R50, R50, 0x2, RZ, 0xfc, !PT ;  /* 0x0000000232327812 */ /* 0x004fca00078efcff */
[----:B------:R2:W-:Y:S02]  /*29150*/  STL.U8 [R1+0x7], R50 ;  /* 0x0000073201007387 */ /* 0x0005e40000100000 */
.L_x_1187:
[----:B------:R-:W-:Y:S05]  /*29160*/  BSYNC.RECONVERGENT B0 ;  /* 0x0000000000007941 */ /* 0x000fea0003800200 */
.L_x_1186:
[----:B------:R-:W-:Y:S04]  /*29170*/  BSSY.RECONVERGENT B0, `(.L_x_1188) ;  /* 0x0000005000007945 */ /* 0x000fe80003800200 */
[----:B------:R-:W-:Y:S05]  /*29180*/  @!P3 BRA `(.L_x_1189) ;  /* 0x00000000000cb947 */ /* 0x000fea0003800000 */
[----:B--2---:R-:W2:Y:S02]  /*29190*/  LDL.U8 R50, [R1+0x7] ;  /* 0x0000070001327983 */ /* 0x004ea40000100000 */
[----:B--2---:R-:W-:-:S05]  /*291a0*/  LOP3.LUT R50, R50, 0x1, RZ, 0xfc, !PT ;  /* 0x0000000132327812 */ /* 0x004fca00078efcff */
[----:B------:R2:W-:Y:S02]  /*291b0*/  STL.U8 [R1+0x7], R50 ;  /* 0x0000073201007387 */ /* 0x0005e40000100000 */
.L_x_1189:
[----:B------:R-:W-:Y:S05]  /*291c0*/  BSYNC.RECONVERGENT B0 ;  /* 0x0000000000007941 */ /* 0x000fea0003800200 */
.L_x_1188:
[----:B------:R-:W-:Y:S04]  /*291d0*/  BSSY.RECONVERGENT B0, `(.L_x_1190) ;  /* 0x0000005000007945 */ /* 0x000fe80003800200 */
[----:B------:R-:W-:Y:S05]  /*291e0*/  @!P4 BRA `(.L_x_1191) ;  /* 0x00000000000cc947 */ /* 0x000fea0003800000 */
[----:B--2---:R-:W2:Y:S02]  /*291f0*/  LDL.U8 R50, [R1+0x8] ;  /* 0x0000080001327983 */ /* 0x004ea40000100000 */
[----:B--2---:R-:W-:-:S05]  /*29200*/  LOP3.LUT R50, R50, 0x80, RZ, 0xfc, !PT ;  /* 0x0000008032327812 */ /* 0x004fca00078efcff */
[----:B------:R2:W-:Y:S02]  /*29210*/  STL.U8 [R1+0x8], R50 ;  /* 0x0000083201007387 */ /* 0x0005e40000100000 */
.L_x_1191:
[----:B------:R-:W-:Y:S05]  /*29220*/  BSYNC.RECONVERGENT B0 ;  /* 0x0000000000007941 */ /* 0x000fea0003800200 */
.L_x_1190:
[----:B------:R-:W-:Y:S04]  /*29230*/  BSSY.RECONVERGENT B0, `(.L_x_1192) ;  /* 0x0000005000007945 */ /* 0x000fe80003800200 */
[----:B------:R-:W-:Y:S05]  /*29240*/  @P5 BRA `(.L_x_1193) ;  /* 0x00000000000c5947 */ /* 0x000fea0003800000 */
[----:B--2---:R-:W2:Y:S02]  /*29250*/  LDL.U8 R50, [R1+0x8] ;  /* 0x0000080001327983 */ /* 0x004ea40000100000 */
[----:B--2---:R-:W-:-:S05]  /*29260*/  LOP3.LUT R50, R50, 0x40, RZ, 0xfc, !PT ;  /* 0x0000004032327812 */ /* 0x004fca00078efcff */
[----:B------:R2:W-:Y:S02]  /*29270*/  STL.U8 [R1+0x8], R50 ;  /* 0x0000083201007387 */ /* 0x0005e40000100000 */
.L_x_1193:
[----:B------:R-:W-:Y:S05]  /*29280*/  BSYNC.RECONVERGENT B0 ;  /* 0x0000000000007941 */ /* 0x000fea0003800200 */
.L_x_1192:
[----:B------:R-:W-:Y:S01]  /*29290*/  LOP3.LUT P1, RZ, R7, 0x400, RZ, 0xc0, !PT ;  /* 0x0000040007ff7812 */ /* 0x000fe2000782c0ff */
[----:B------:R-:W-:-:S12]  /*292a0*/  BSSY.RECONVERGENT B0, `(.L_x_1194) ;  /* 0x0000005000007945 */ /* 0x000fd80003800200 */
[----:B------:R-:W-:Y:S05]  /*292b0*/  @!P1 BRA `(.L_x_1195) ;  /* 0x00000000000c9947 */ /* 0x000fea0003800000 */
[----:B--2---:R-:W2:Y:S02]  /*292c0*/  LDL.U8 R50, [R1+0x8] ;  /* 0x0000080001327983 */ /* 0x004ea40000100000 */
[----:B--2---:R-:W-:-:S05]  /*292d0*/  LOP3.LUT R50, R50, 0x20, RZ, 0xfc, !PT ;  /* 0x0000002032327812 */ /* 0x004fca00078efcff */
[----:B------:R2:W-:Y:S02]  /*292e0*/  STL.U8 [R1+0x8], R50 ;  /* 0x0000083201007387 */ /* 0x0005e40000100000 */
.L_x_1195:
[----:B------:R-:W-:Y:S05]  /*292f0*/  BSYNC.RECONVERGENT B0 ;  /* 0x0000000000007941 */ /* 0x000fea0003800200 */
.L_x_1194:
[----:B------:R-:W-:Y:S04]  /*29300*/  BSSY.RECONVERGENT B0, `(.L_x_1196) ;  /* 0x0000005000007945 */ /* 0x000fe80003800200 */
[----:B------:R-:W-:Y:S05]  /*29310*/  @!P6 BRA `(.L_x_1197) ;  /* 0x00000000000ce947 */ /* 0x000fea0003800000 */
[----:B--2---:R-:W2:Y:S02]  /*29320*/  LDL.U8 R50, [R1+0x8] ;  /* 0x0000080001327983 */ /* 0x004ea40000100000 */
[----:B--2---:R-:W-:-:S05]  /*29330*/  LOP3.LUT R50, R50, 0x10, RZ, 0xfc, !PT ;  /* 0x0000001032327812 */ /* 0x004fca00078efcff */
[----:B------:R2:W-:Y:S02]  /*29340*/  STL.U8 [R1+0x8], R50 ;  /* 0x0000083201007387 */ /* 0x0005e40000100000 */
.L_x_1197:
[----:B------:R-:W-:Y:S05]  /*29350*/  BSYNC.RECONVERGENT B0 ;  /* 0x0000000000007941 */ /* 0x000fea0003800200 */
.L_x_1196:
[----:B------:R-:W-:Y:S04]  /*29360*/  BSSY.RECONVERGENT B0, `(.L_x_1198) ;  /* 0x0000005000007945 */ /* 0x000fe80003800200 */
[----:B------:R-:W-:Y:S05]  /*29370*/  @!P0 BRA `(.L_x_1199) ;  /* 0x00000000000c8947 */ /* 0x000fea0003800000 */
[----:B--2---:R-:W2:Y:S02]  /*29380*/  LDL.U8 R50, [R1+0x8] ;  /* 0x0000080001327983 */ /* 0x004ea40000100000 */
[----:B--2---:R-:W-:-:S05]  /*29390*/  LOP3.LUT R50, R50, 0x8, RZ, 0xfc, !PT ;  /* 0x0000000832327812 */ /* 0x004fca00078efcff */
[----:B------:R2:W-:Y:S02]  /*293a0*/  STL.U8 [R1+0x8], R50 ;  /* 0x0000083201007387 */ /* 0x0005e40000100000 */
.L_x_1199:
[----:B------:R-:W-:Y:S05]  /*293b0*/  BSYNC.RECONVERGENT B0 ;  /* 0x0000000000007941 */ /* 0x000fea0003800200 */
.L_x_1198:
[----:B--2---:R2:W5:Y:S04]  /*293c0*/  LDL.U8 R50, [R1+0x4] ;  /* 0x0000040001327983 */ /* 0x0045680000100000 */
[----:B------:R2:W5:Y:S04]  /*293d0*/  LDL.U8 R19, [R1+0x5] ;  /* 0x0000050001137983 */ /* 0x0005680000100000 */
        /* <DEDUP_REMOVED lines=23> */
.L_x_1201:
[----:B------:R-:W-:Y:S05]  /*29550*/  BSYNC.RECONVERGENT B0 ;  /* 0x0000000000007941 */ /* 0x000fea0003800200 */
.L_x_1200:
        /* <DEDUP_REMOVED lines=8> */
.L_x_1203:
[----:B------:R-:W-:Y:S05]  /*295e0*/  BSYNC.RECONVERGENT B0 ;  /* 0x0000000000007941 */ /* 0x000fea0003800200 */
.L_x_1202:
        /* <DEDUP_REMOVED lines=8> */
.L_x_1205:
[----:B------:R-:W-:Y:S05]  /*29670*/  BSYNC.RECONVERGENT B0 ;  /* 0x0000000000007941 */ /* 0x000fea0003800200 */
.L_x_1204:
        /* <DEDUP_REMOVED lines=8> */
.L_x_1207:
[----:B------:R-:W-:Y:S05]  /*29700*/  BSYNC.RECONVERGENT B0 ;  /* 0x0000000000007941 */ /* 0x000fea0003800200 */
.L_x_1206:
[----:B------:R-:W-:Y:S01]  /*29710*/  BSSY.RECONVERGENT B0, `(.L_x_1208) ;  /* 0x0000006000007945 */ /* 0x000fe20003800200 */
[----:B------:R-:W-:-:S03]  /*29720*/  LOP3.LUT P6, RZ, R18, 0x80, RZ, 0xc0, !PT ;  /* 0x0000008012ff7812 */ /* 0x000fc600078cc0ff */
[----:B------:R-:W-:Y:S10]  /*29730*/  @!P2 BRA `(.L_x_1209) ;  /* 0x00000000000ca947 */ /* 0x000ff40003800000 */
[----:B0123--:R-:W2:Y:S02]  /*29740*/  LDL.U8 R52, [R1+0x9] ;  /* 0x0000090001347983 */ /* 0x00fea40000100000 */
[----:B--2---:R-:W-:-:S05]  /*29750*/  LOP3.LUT R52, R52, 0x40, RZ, 0xfc, !PT ;  /* 0x0000004034347812 */ /* 0x004fca00078efcff */
[----:B------:R4:W-:Y:S02]  /*29760*/  STL.U8 [R1+0x9], R52 ;  /* 0x0000093401007387 */ /* 0x0009e40000100000 */
.L_x_1209:
[----:B------:R-:W-:Y:S05]  /*29770*/  BSYNC.RECONVERGENT B0 ;  /* 0x0000000000007941 */ /* 0x000fea0003800200 */
.L_x_1208:
[----:B------:R-:W-:Y:S01]  /*29780*/  BSSY.RECONVERGENT B0, `(.L_x_1210) ;  /* 0x0000006000007945 */ /* 0x000fe20003800200 */
[----:B------:R-:W-:-:S03]  /*29790*/  LOP3.LUT P3, RZ, R18, 0x40, RZ, 0xc0, !PT ;  /* 0x0000004012ff7812 */ /* 0x000fc6000786c0ff */
[----:B------:R-:W-:Y:S10]  /*297a0*/  @!P1 BRA `(.L_x_1211) ;  /* 0x00000000000c9947 */ /* 0x000ff40003800000 */
[----:B01234-:R-:W2:Y:S02]  /*297b0*/  LDL.U8 R52, [R1+0x9] ;  /* 0x0000090001347983 */ /* 0x01fea40000100000 */
[----:B--2---:R-:W-:-:S05]  /*297c0*/  LOP3.LUT R52, R52, 0x20, RZ, 0xfc, !PT ;  /* 0x0000002034347812 */ /* 0x004fca00078efcff */
[----:B------:R0:W-:Y:S02]  /*297d0*/  STL.U8 [R1+0x9], R52 ;  /* 0x0000093401007387 */ /* 0x0001e40000100000 */
.L_x_1211:
[----:B------:R-:W-:Y:S05]  /*297e0*/  BSYNC.RECONVERGENT B0 ;  /* 0x0000000000007941 */ /* 0x000fea0003800200 */
.L_x_1210:
[----:B------:R-:W-:Y:S01]  /*297f0*/  BSSY.RECONVERGENT B0, `(.L_x_1212) ;  /* 0x0000006000007945 */ /* 0x000fe20003800200 */
[----:B------:R-:W-:-:S03]  /*29800*/  LOP3.LUT P4, RZ, R18, 0x20, RZ, 0xc0, !PT ;  /* 0x0000002012ff7812 */ /* 0x000fc6000788c0ff */
[----:B------:R-:W-:Y:S10]  /*29810*/  @!P0 BRA `(.L_x_1213) ;  /* 0x00000000000c8947 */ /* 0x000ff40003800000 */
[----:B01234-:R-:W2:Y:S02]  /*29820*/  LDL.U8 R52, [R1+0x9] ;  /* 0x0000090001347983 */ /* 0x01fea40000100000 */
[----:B--2---:R-:W-:-:S05]  /*29830*/  LOP3.LUT R52, R52, 0x10, RZ, 0xfc, !PT ;  /* 0x0000001034347812 */ /* 0x004fca00078efcff */
[----:B------:R0:W-:Y:S02]  /*29840*/  STL.U8 [R1+0x9], R52 ;  /* 0x0000093401007387 */ /* 0x0001e40000100000 */
.L_x_1213:
[----:B------:R-:W-:Y:S05]  /*29850*/  BSYNC.RECONVERGENT B0 ;  /* 0x0000000000007941 */ /* 0x000fea0003800200 */
.L_x_1212:
[----:B------:R-:W-:Y:S01]  /*29860*/  ISETP.NE.U32.AND P0, PT, R51, 0x1, PT ;  /* 0x000000013300780c */ /* 0x000fe20003f05070 */
[----:B------:R-:W-:Y:S01]  /*29870*/  BSSY.RECONVERGENT B0, `(.L_x_1214) ;  /* 0x0000006000007945 */ /* 0x000fe20003800200 */
[----:B------:R-:W-:-:S11]  /*29880*/  LOP3.LUT P5, RZ, R18, 0x10, RZ, 0xc0, !PT ;  /* 0x0000001012ff7812 */ /* 0x000fd600078ac0ff */
[----:B------:R-:W-:Y:S05]  /*29890*/  @P0 BRA `(.L_x_1215) ;  /* 0x00000000000c0947 */ /* 0x000fea0003800000 */
[----:B01234-:R-:W2:Y:S02]  /*298a0*/  LDL.U8 R52, [R1+0x9] ;  /* 0x0000090001347983 */ /* 0x01fea40000100000 */
[----:B--2---:R-:W-:-:S05]  /*298b0*/  LOP3.LUT R52, R52, 0x8, RZ, 0xfc, !PT ;  /* 0x0000000834347812 */ /* 0x004fca00078efcff */
[----:B------:R0:W-:Y:S02]  /*298c0*/  STL.U8 [R1+0x9], R52 ;  /* 0x0000093401007387 */ /* 0x0001e40000100000 */
.L_x_1215:
[----:B------:R-:W-:Y:S05]  /*298d0*/  BSYNC.RECONVERGENT B0 ;  /* 0x0000000000007941 */ /* 0x000fea0003800200 */
.L_x_1214:
[C---:B------:R-:W-:Y:S01]  /*298e0*/  LOP3.LUT P0, RZ, R18.reuse, 0x400, RZ, 0xc0, !PT ;  /* 0x0000040012ff7812 */ /* 0x040fe2000780c0ff */
[----:B------:R-:W-:Y:S01]  /*298f0*/  BSSY.RECONVERGENT B0, `(.L_x_1216) ;  /* 0x0000006000007945 */ /* 0x000fe20003800200 */
[----:B------:R-:W-:-:S11]  /*29900*/  LOP3.LUT P1, RZ, R18, 0x8, RZ, 0xc0, !PT ;  /* 0x0000000812ff7812 */ /* 0x000fd6000782c0ff */
[----:B------:R-:W-:Y:S05]  /*29910*/  @!P0 BRA `(.L_x_1217) ;  /* 0x00000000000c8947 */ /* 0x000fea0003800000 */
[----:B01234-:R-:W2:Y:S02]  /*29920*/  LDL.U8 R52, [R1+0x9] ;  /* 0x0000090001347983 */ /* 0x01fea40000100000 */
[----:B--2---:R-:W-:-:S05]  /*29930*/  LOP3.LUT R52, R52, 0x4, RZ, 0xfc, !PT ;  /* 0x0000000434347812 */ /* 0x004fca00078efcff */
[----:B------:R0:W-:Y:S02]  /*29940*/  STL.U8 [R1+0x9], R52 ;  /* 0x0000093401007387 */ /* 0x0001e40000100000 */
.L_x_1217:
[----:B------:R-:W-:Y:S05]  /*29950*/  BSYNC.RECONVERGENT B0 ;  /* 0x0000000000007941 */ /* 0x000fea0003800200 */
.L_x_1216:
[C---:B------:R-:W-:Y:S01]  /*29960*/  LOP3.LUT P2, RZ, R18.reuse, 0x200, RZ, 0xc0, !PT ;  /* 0x0000020012ff7812 */ /* 0x040fe2000784c0ff */
[----:B------:R-:W-:Y:S01]  /*29970*/  BSSY.RECONVERGENT B0, `(.L_x_1218) ;  /* 0x0000006000007945 */ /* 0x000fe20003800200 */
[----:B------:R-:W-:-:S11]  /*29980*/  LOP3.LUT P0, RZ, R18, 0x4, RZ, 0xc0, !PT ;  /* 0x0000000412ff7812 */ /* 0x000fd6000780c0ff */
[----:B------:R-:W-:Y:S05]  /*29990*/  @!P2 BRA `(.L_x_1219) ;  /* 0x00000000000ca947 */ /* 0x000fea0003800000 */
[----:B01234-:R-:W2:Y:S02]  /*299a0*/  LDL.U8 R52, [R1+0x9] ;  /* 0x0000090001347983 */ /* 0x01fea40000100000 */
[----:B--2---:R-:W-:-:S05]  /*299b0*/  LOP3.LUT R52, R52, 0x2, RZ, 0xfc, !PT ;  /* 0x0000000234347812 */ /* 0x004fca00078efcff */
[----:B------:R0:W-:Y:S02]  /*299c0*/  STL.U8 [R1+0x9], R52 ;  /* 0x0000093401007387 */ /* 0x0001e40000100000 */
.L_x_1219:
[----:B------:R-:W-:Y:S05]  /*299d0*/  BSYNC.RECONVERGENT B0 ;  /* 0x0000000000007941 */ /* 0x000fea0003800200 */
.L_x_1218:
        /* <DEDUP_REMOVED lines=12> */
.L_x_1221:
[----:B------:R-:W-:Y:S05]  /*29aa0*/  BSYNC.RECONVERGENT B0 ;  /* 0x0000000000007941 */ /* 0x000fea0003800200 */
.L_x_1220:
[----:B------:R-:W-:Y:S01]  /*29ab0*/  BSSY.RECONVERGENT B0, `(.L_x_1222) ;  /* 0x0000006000007945 */ /* 0x000fe20003800200 */
[----:B------:R-:W-:-:S03]  /*29ac0*/  ISETP.NE.U32.AND P2, PT, R51, 0x1, PT ;  /* 0x000000013300780c */ /* 0x000fc60003f45070 */
[----:B------:R-:W-:Y:S10]  /*29ad0*/  @!P6 BRA `(.L_x_1223) ;  /* 0x00000000000ce947 */ /* 0x000ff40003800000 */
[----:B--2---:R-:W2:Y:S02]  /*29ae0*/  LDL.U8 R18, [R1+0xa] ;  /* 0x00000a0001127983 */ /* 0x004ea40000100000 */
[----:B--2---:R-:W-:-:S05]  /*29af0*/  LOP3.LUT R18, R18, 0x80, RZ, 0xfc, !PT ;  /* 0x0000008012127812 */ /* 0x004fca00078efcff */
[----:B------:R2:W-:Y:S02]  /*29b00*/  STL.U8 [R1+0xa], R18 ;  /* 0x00000a1201007387 */ /* 0x0005e40000100000 */
.L_x_1223:
[----:B------:R-:W-:Y:S05]  /*29b10*/  BSYNC.RECONVERGENT B0 ;  /* 0x0000000000007941 */ /* 0x000fea0003800200 */
.L_x_1222:
        /* <DEDUP_REMOVED lines=8> */
.L_x_1225:
[----:B------:R-:W-:Y:S05]  /*29ba0*/  BSYNC.RECONVERGENT B0 ;  /* 0x0000000000007941 */ /* 0x000fea0003800200 */
.L_x_1224:
        /* <DEDUP_REMOVED lines=8> */
.L_x_1227:
[----:B------:R-:W-:Y:S05]  /*29c30*/  BSYNC.RECONVERGENT B0 ;  /* 0x0000000000007941 */ /* 0x000fea0003800200 */
.L_x_1226:
        /* <DEDUP_REMOVED lines=8> */
.L_x_1229:
[----:B------:R-:W-:Y:S05]  /*29cc0*/  BSYNC.RECONVERGENT B0 ;  /* 0x0000000000007941 */ /* 0x000fea0003800200 */
.L_x_1228:
[----:B------:R-:W-:Y:S01]  /*29cd0*/  BSSY.RECONVERGENT B0, `(.L_x_1230) ;  /* 0x0000006000007945 */ /* 0x000fe20003800200 */
[----:B------:R-:W-:-:S03]  /*29ce0*/  LOP3.LUT P6, RZ, R48, 0x80, RZ, 0xc0, !PT ;  /* 0x0000008030ff7812 */ /* 0x000fc600078cc0ff */
[----:B------:R-:W-:Y:S10]  /*29cf0*/  @!P1 BRA `(.L_x_1231) ;  /* 0x00000000000c9947 */ /* 0x000ff40003800000 */
[----:B--2---:R-:W2:Y:S02]  /*29d00*/  LDL.U8 R18, [R1+0xa] ;  /* 0x00000a0001127983 */ /* 0x004ea40000100000 */
[----:B--2---:R-:W-:-:S05]  /*29d10*/  LOP3.LUT R18, R18, 0x8, RZ, 0xfc, !PT ;  /* 0x0000000812127812 */ /* 0x004fca00078efcff */
[----:B------:R2:W-:Y:S02]  /*29d20*/  STL.U8 [R1+0xa], R18 ;  /* 0x00000a1201007387 */ /* 0x0005e40000100000 */
.L_x_1231:
[----:B------:R-:W-:Y:S05]  /*29d30*/  BSYNC.RECONVERGENT B0 ;  /* 0x0000000000007941 */ /* 0x000fea0003800200 */
.L_x_1230:
        /* <DEDUP_REMOVED lines=8> */
.L_x_1233:
[----:B------:R-:W-:Y:S05]  /*29dc0*/  BSYNC.RECONVERGENT B0 ;  /* 0x0000000000007941 */ /* 0x000fea0003800200 */
.L_x_1232:
[----:B------:R-:W-:Y:S01]  /*29dd0*/  LOP3.LUT P1, RZ, R42, 0x2, RZ, 0xc0, !PT ;  /* 0x000000022aff7812 */ /* 0x000fe2000782c0ff */
[----:B------:R-:W-:Y:S01]  /*29de0*/  BSSY.RECONVERGENT B0, `(.L_x_1234) ;  /* 0x0000006000007945 */ /* 0x000fe20003800200 */
[----:B------:R-:W-:-:S11]  /*29df0*/  LOP3.LUT P0, RZ, R48, 0x20, RZ, 0xc0, !PT ;  /* 0x0000002030ff7812 */ /* 0x000fd6000780c0ff */
[----:B------:R-:W-:Y:S05]  /*29e00*/  @!P1 BRA `(.L_x_1235) ;  /* 0x00000000000c9947 */ /* 0x000fea0003800000 */
[----:B--2---:R-:W2:Y:S02]  /*29e10*/  LDL.U8 R18, [R1+0xa] ;  /* 0x00000a0001127983 */ /* 0x004ea40000100000 */
[----:B--2---:R-:W-:-:S05]  /*29e20*/  LOP3.LUT R18, R18, 0x2, RZ, 0xfc, !PT ;  /* 0x0000000212127812 */ /* 0x004fca00078efcff */
[----:B------:R2:W-:Y:S02]  /*29e30*/  STL.U8 [R1+0xa], R18 ;  /* 0x00000a1201007387 */ /* 0x0005e40000100000 */
.L_x_1235:
[----:B------:R-:W-:Y:S05]  /*29e40*/  BSYNC.RECONVERGENT B0 ;  /* 0x0000000000007941 */ /* 0x000fea0003800200 */
.L_x_1234:
[----:B------:R-:W-:Y:S01]  /*29e50*/  BSSY.RECONVERGENT B0, `(.L_x_1236) ;  /* 0x0000006000007945 */ /* 0x000fe20003800200 */
[----:B------:R-:W-:-:S03]  /*29e60*/  LOP3.LUT P1, RZ, R48, 0x10, RZ, 0xc0, !PT ;  /* 0x0000001030ff7812 */ /* 0x000fc6000782c0ff */
[----:B------:R-:W-:Y:S10]  /*29e70*/  @P2 BRA `(.L_x_1237) ;  /* 0x00000000000c2947 */ /* 0x000ff40003800000 */
[----:B--2---:R-:W2:Y:S02]  /*29e80*/  LDL.U8 R18, [R1+0xa] ;  /* 0x00000a0001127983 */ /* 0x004ea40000100000 */
[----:B--2---:R-:W-:-:S05]  /*29e90*/  LOP3.LUT R18, R18, 0x1, RZ, 0xfc, !PT ;  /* 0x0000000112127812 */ /* 0x004fca00078efcff */
[----:B------:R2:W-:Y:S02]  /*29ea0*/  STL.U8 [R1+0xa], R18 ;  /* 0x00000a1201007387 */ /* 0x0005e40000100000 */
.L_x_1237:
[----:B------:R-:W-:Y:S05]  /*29eb0*/  BSYNC.RECONVERGENT B0 ;  /* 0x0000000000007941 */ /* 0x000fea0003800200 */
.L_x_1236:
[C---:B------:R-:W-:Y:S01]  /*29ec0*/  LOP3.LUT P3, RZ, R48.reuse, 0x400, RZ, 0xc0, !PT ;  /* 0x0000040030ff7812 */ /* 0x040fe2000786c0ff */
[----:B------:R-:W-:Y:S01]  /*29ed0*/  BSSY.RECONVERGENT B0, `(.L_x_1238) ;  /* 0x0000006000007945 */ /* 0x000fe20003800200 */
[----:B------:R-:W-:-:S11]  /*29ee0*/  LOP3.LUT P2, RZ, R48, 0x8, RZ, 0xc0, !PT ;  /* 0x0000000830ff7812 */ /* 0x000fd6000784c0ff */
[----:B------:R-:W-:Y:S05]  /*29ef0*/  @!P3 BRA `(.L_x_1239) ;  /* 0x00000000000cb947 */ /* 0x000fea0003800000 */
[----:B--2---:R-:W2:Y:S02]  /*29f00*/  LDL.U8 R18, [R1+0xb] ;  /* 0x00000b0001127983 */ /* 0x004ea40000100000 */
[----:B--2---:R-:W-:-:S05]  /*29f10*/  LOP3.LUT R18, R18, 0x80, RZ, 0xfc, !PT ;  /* 0x0000008012127812 */ /* 0x004fca00078efcff */
[----:B------:R2:W-:Y:S02]  /*29f20*/  STL.U8 [R1+0xb], R18 ;  /* 0x00000b1201007387 */ /* 0x0005e40000100000 */
.L_x_1239:
[----:B------:R-:W-:Y:S05]  /*29f30*/  BSYNC.RECONVERGENT B0 ;  /* 0x0000000000007941 */ /* 0x000fea0003800200 */
.L_x_1238:
[C---:B------:R-:W-:Y:S01]  /*29f40*/  LOP3.LUT P4, RZ, R48.reuse, 0x200, RZ, 0xc0, !PT ;  /* 0x0000020030ff7812 */ /* 0x040fe2000788c0ff */
[----:B------:R-:W-:Y:S01]  /*29f50*/  BSSY.RECONVERGENT B0, `(.L_x_1240) ;  /* 0x0000006000007945 */ /* 0x000fe20003800200 */
[----:B------:R-:W-:-:S11]  /*29f60*/  LOP3.LUT P3, RZ, R48, 0x4, RZ, 0xc0, !PT ;  /* 0x0000000430ff7812 */ /* 0x000fd6000786c0ff */
[----:B------:R-:W-:Y:S05]  /*29f70*/  @!P4 BRA `(.L_x_1241) ;  /* 0x00000000000cc947 */ /* 0x000fea0003800000 */
[----:B--2---:R-:W2:Y:S02]  /*29f80*/  LDL.U8 R18, [R1+0xb] ;  /* 0x00000b0001127983 */ /* 0x004ea40000100000 */
[----:B--2---:R-:W-:-:S05]  /*29f90*/  LOP3.LUT R18, R18, 0x40, RZ, 0xfc, !PT ;  /* 0x0000004012127812 */ /* 0x004fca00078efcff */
[----:B------:R2:W-:Y:S02]  /*29fa0*/  STL.U8 [R1+0xb], R18 ;  /* 0x00000b1201007387 */ /* 0x0005e40000100000 */
.L_x_1241:
[----:B------:R-:W-:Y:S05]  /*29fb0*/  BSYNC.RECONVERGENT B0 ;  /* 0x0000000000007941 */ /* 0x000fea0003800200 */
.L_x_1240:
        /* <DEDUP_REMOVED lines=8> */
.L_x_1243:
[----:B------:R-:W-:Y:S05]  /*2a040*/  BSYNC.RECONVERGENT B0 ;  /* 0x0000000000007941 */ /* 0x000fea0003800200 */
.L_x_1242:
[----:B------:R-:W-:Y:S01]  /*2a050*/  BSSY.RECONVERGENT B0, `(.L_x_1244) ;  /* 0x0000006000007945 */ /* 0x000fe20003800200 */
[----:B------:R-:W-:-:S03]  /*2a060*/  ISETP.NE.U32.AND P5, PT, R7, 0x1, PT ;  /* 0x000000010700780c */ /* 0x000fc60003fa5070 */
[----:B------:R-:W-:Y:S10]  /*2a070*/  @!P6 BRA `(.L_x_1245) ;  /* 0x00000000000ce947 */ /* 0x000ff40003800000 */
[----:B--2---:R-:W2:Y:S02]  /*2a080*/  LDL.U8 R18, [R1+0xb] ;  /* 0x00000b0001127983 */ /* 0x004ea40000100000 */
[----:B--2---:R-:W-:-:S05]  /*2a090*/  LOP3.LUT R18, R18, 0x10, RZ, 0xfc, !PT ;  /* 0x0000001012127812 */ /* 0x004fca00078efcff */
[----:B------:R2:W-:Y:S02]  /*2a0a0*/  STL.U8 [R1+0xb], R18 ;  /* 0x00000b1201007387 */ /* 0x0005e40000100000 */
.L_x_1245:
[----:B------:R-:W-:Y:S05]  /*2a0b0*/  BSYNC.RECONVERGENT B0 ;  /* 0x0000000000007941 */ /* 0x000fea0003800200 */
.L_x_1244:
        /* <DEDUP_REMOVED lines=11> */
.L_x_1247:
[----:B------:R-:W-:Y:S05]  /*2a170*/  BSYNC.RECONVERGENT B0 ;  /* 0x0000000000007941 */ /* 0x000fea0003800200 */
.L_x_1246:
[----:B------:R-:W-:Y:S01]  /*2a180*/  BSSY.RECONVERGENT B0, `(.L_x_1248) ;  /* 0x0000006000007945 */ /* 0x000fe20003800200 */
[----:B------:R-:W-:-:S03]  /*2a190*/  LOP3.LUT P6, RZ, R5, 0x200, RZ, 0xc0, !PT ;  /* 0x0000020005ff7812 */ /* 0x000fc600078cc0ff */
[----:B------:R-:W-:Y:S10]  /*2a1a0*/  @!P0 BRA `(.L_x_1249) ;  /* 0x00000000000c8947 */ /* 0x000ff40003800000 */
[----:B--2---:R-:W2:Y:S02]  /*2a1b0*/  LDL.U8 R18, [R1+0xb] ;  /* 0x00000b0001127983 */ /* 0x004ea40000100000 */
[----:B--2---:R-:W-:-:S05]  /*2a1c0*/  LOP3.LUT R18, R18, 0x4, RZ, 0xfc, !PT ;  /* 0x0000000412127812 */ /* 0x004fca00078efcff */
[----:B------:R2:W-:Y:S02]  /*2a1d0*/  STL.U8 [R1+0xb], R18 ;  /* 0x00000b1201007387 */ /* 0x0005e40000100000 */
.L_x_1249:
[----:B------:R-:W-:Y:S05]  /*2a1e0*/  BSYNC.RECONVERGENT B0 ;  /* 0x0000000000007941 */ /* 0x000fea0003800200 */
.L_x_1248:
[----:B------:R-:W-:Y:S01]  /*2a1f0*/  BSSY.RECONVERGENT B0, `(.L_x_1250) ;  /* 0x0000006000007945 */ /* 0x000fe20003800200 */
[----:B------:R-:W-:-:S03]  /*2a200*/  LOP3.LUT P0, RZ, R5, 0x100, RZ, 0xc0, !PT ;  /* 0x0000010005ff7812 */ /* 0x000fc6000780c0ff */
[----:B------:R-:W-:Y:S10]  /*2a210*/  @!P1 BRA `(.L_x_1251) ;  /* 0x00000000000c9947 */ /* 0x000ff40003800000 */
[----:B--2---:R-:W2:Y:S02]  /*2a220*/  LDL.U8 R18, [R1+0xb] ;  /* 0x00000b0001127983 */ /* 0x004ea40000100000 */
[----:B--2---:R-:W-:-:S05]  /*2a230*/  LOP3.LUT R18, R18, 0x2, RZ, 0xfc, !PT ;  /* 0x0000000212127812 */ /* 0x004fca00078efcff */
[----:B------:R2:W-:Y:S02]  /*2a240*/  STL.U8 [R1+0xb], R18 ;  /* 0x00000b1201007387 */ /* 0x0005e40000100000 */
.L_x_1251:
[----:B------:R-:W-:Y:S05]  /*2a250*/  BSYNC.RECONVERGENT B0 ;  /* 0x0000000000007941 */ /* 0x000fea0003800200 */
.L_x_1250:
[----:B------:R-:W-:Y:S04]  /*2a260*/  BSSY.RECONVERGENT B0, `(.L_x_1252) ;  /* 0x0000005000007945 */ /* 0x000fe80003800200 */
[----:B------:R-:W-:Y:S05]  /*2a270*/  @!P2 BRA `(.L_x_1253) ;  /* 0x00000000000ca947 */ /* 0x000fea0003800000 */
[----:B--2---:R-:W2:Y:S02]  /*2a280*/  LDL.U8 R18, [R1+0xb] ;  /* 0x00000b0001127983 */ /* 0x004ea40000100000 */
[----:B--2---:R-:W-:-:S05]  /*2a290*/  LOP3.LUT R18, R18, 0x1, RZ, 0xfc, !PT ;  /* 0x0000000112127812 */ /* 0x004fca00078efcff */
[----:B------:R2:W-:Y:S02]  /*2a2a0*/  STL.U8 [R1+0xb], R18 ;  /* 0x00000b1201007387 */ /* 0x0005e40000100000 */
.L_x_1253:
[----:B------:R-:W-:Y:S05]  /*2a2b0*/  BSYNC.RECONVERGENT B0 ;  /* 0x0000000000007941 */ /* 0x000fea0003800200 */
.L_x_1252:
[----:B------:R-:W-:Y:S04]  /*2a2c0*/  BSSY.RECONVERGENT B0, `(.L_x_1254) ;  /* 0x0000005000007945 */ /* 0x000fe80003800200 */
[----:B------:R-:W-:Y:S05]  /*2a2d0*/  @!P3 BRA `(.L_x_1255) ;  /* 0x00000000000cb947 */ /* 0x000fea0003800000 */
[----:B--2---:R-:W2:Y:S02]  /*2a2e0*/  LDL.U8 R18, [R1+0xc] ;  /* 0x00000c0001127983 */ /* 0x004ea40000100000 */
[----:B--2---:R-:W-:-:S05]  /*2a2f0*/  LOP3.LUT R18, R18, 0x80, RZ, 0xfc, !PT ;  /* 0x0000008012127812 */ /* 0x004fca00078efcff */
[----:B------:R2:W-:Y:S02]  /*2a300*/  STL.U8 [R1+0xc], R18 ;  /* 0x00000c1201007387 */ /* 0x0005e40000100000 */
.L_x_1255:
[----:B------:R-:W-:Y:S05]  /*2a310*/  BSYNC.RECONVERGENT B0 ;  /* 0x0000000000007941 */ /* 0x000fea0003800200 */
.L_x_1254:
[----:B------:R-:W-:Y:S04]  /*2a320*/  BSSY.RECONVERGENT B0, `(.L_x_1256) ;  /* 0x0000005000007945 */ /* 0x000fe80003800200 */
[----:B------:R-:W-:Y:S05]  /*2a330*/  @!P4 BRA `(.L_x_1257) ;  /* 0x00000000000cc947 */ /* 0x000fea0003800000 */
[----:B--2---:R-:W2:Y:S02]  /*2a340*/  LDL.U8 R18, [R1+0xc] ;  /* 0x00000c0001127983 */ /* 0x004ea40000100000 */
[----:B--2---:R-:W-:-:S05]  /*2a350*/  LOP3.LUT R18, R18, 0x40, RZ, 0xfc, !PT ;  /* 0x0000004012127812 */ /* 0x004fca00078efcff */
[----:B------:R2:W-:Y:S02]  /*2a360*/  STL.U8 [R1+0xc], R18 ;  /* 0x00000c1201007387 */ /* 0x0005e40000100000 */
.L_x_1257:
[----:B------:R-:W-:Y:S05]  /*2a370*/  BSYNC.RECONVERGENT B0 ;  /* 0x0000000000007941 */ /* 0x000fea0003800200 */
.L_x_1256:
[----:B------:R-:W-:Y:S04]  /*2a380*/  BSSY.RECONVERGENT B0, `(.L_x_1258) ;  /* 0x0000005000007945 */ /* 0x000fe80003800200 */
[----:B------:R-:W-:Y:S05]  /*2a390*/  @P5 BRA `(.L_x_1259) ;  /* 0x00000000000c5947 */ /* 0x000fea0003800000 */
[----:B--2---:R-:W2:Y:S02]  /*2a3a0*/  LDL.U8 R18, [R1+0xc] ;  /* 0x00000c0001127983 */ /* 0x004ea40000100000 */
[----:B--2---:R-:W-:-:S05]  /*2a3b0*/  LOP3.LUT R18, R18, 0x20, RZ, 0xfc, !PT ;  /* 0x0000002012127812 */ /* 0x004fca00078efcff */
[----:B------:R2:W-:Y:S02]  /*2a3c0*/  STL.U8 [R1+0xc], R18 ;  /* 0x00000c1201007387 */ /* 0x0005e40000100000 */
.L_x_1259:
[----:B------:R-:W-:Y:S05]  /*2a3d0*/  BSYNC.RECONVERGENT B0 ;  /* 0x0000000000007941 */ /* 0x000fea0003800200 */
.L_x_1258:
[----:B------:R-:W-:Y:S01]  /*2a3e0*/  LOP3.LUT P1, RZ, R5, 0x400, RZ, 0xc0, !PT ;  /* 0x0000040005ff7812 */ /* 0x000fe2000782c0ff */
[----:B------:R-:W-:-:S12]  /*2a3f0*/  BSSY.RECONVERGENT B0, `(.L_x_1260) ;  /* 0x0000005000007945 */ /* 0x000fd80003800200 */
[----:B------:R-:W-:Y:S05]  /*2a400*/  @!P1 BRA `(.L_x_1261) ;  /* 0x00000000000c9947 */ /* 0x000fea0003800000 */
[----:B--2---:R-:W2:Y:S02]  /*2a410*/  LDL.U8 R18, [R1+0xc] ;  /* 0x00000c0001127983 */ /* 0x004ea40000100000 */
[----:B--2---:R-:W-:-:S05]  /*2a420*/  LOP3.LUT R18, R18, 0x10, RZ, 0xfc, !PT ;  /* 0x0000001012127812 */ /* 0x004fca00078efcff */
[----:B------:R2:W-:Y:S02]  /*2a430*/  STL.U8 [R1+0xc], R18 ;  /* 0x00000c1201007387 */ /* 0x0005e40000100000 */
.L_x_1261:
[----:B------:R-:W-:Y:S05]  /*2a440*/  BSYNC.RECONVERGENT B0 ;  /* 0x0000000000007941 */ /* 0x000fea0003800200 */
.L_x_1260:
[----:B------:R-:W-:Y:S04]  /*2a450*/  BSSY.RECONVERGENT B0, `(.L_x_1262) ;  /* 0x0000005000007945 */ /* 0x000fe80003800200 */
[----:B------:R-:W-:Y:S05]  /*2a460*/  @!P6 BRA `(.L_x_1263) ;  /* 0x00000000000ce947 */ /* 0x000fea0003800000 */
[----:B--2---:R-:W2:Y:S02]  /*2a470*/  LDL.U8 R18, [R1+0xc] ;  /* 0x00000c0001127983 */ /* 0x004ea40000100000 */
[----:B--2---:R-:W-:-:S05]  /*2a480*/  LOP3.LUT R18, R18, 0x8, RZ, 0xfc, !PT ;  /* 0x0000000812127812 */ /* 0x004fca00078efcff */
[----:B------:R2:W-:Y:S02]  /*2a490*/  STL.U8 [R1+0xc], R18 ;  /* 0x00000c1201007387 */ /* 0x0005e40000100000 */
.L_x_1263:
[----:B------:R-:W-:Y:S05]  /*2a4a0*/  BSYNC.RECONVERGENT B0 ;  /* 0x0000000000007941 */ /* 0x000fea0003800200 */
.L_x_1262:
[----:B------:R-:W-:Y:S04]  /*2a4b0*/  BSSY.RECONVERGENT B0, `(.L_x_1264) ;  /* 0x0000005000007945 */ /* 0x000fe80003800200 */
[----:B------:R-:W-:Y:S05]  /*2a4c0*/  @!P0 BRA `(.L_x_1265) ;  /* 0x00000000000c8947 */ /* 0x000fea0003800000 */
[----:B--2---:R-:W2:Y:S02]  /*2a4d0*/  LDL.U8 R18, [R1+0xc] ;  /* 0x00000c0001127983 */ /* 0x004ea40000100000 */
[----:B--2---:R-:W-:-:S05]  /*2a4e0*/  LOP3.LUT R18, R18, 0x4, RZ, 0xfc, !PT ;  /* 0x0000000412127812 */ /* 0x004fca00078efcff */
[----:B------:R2:W-:Y:S02]  /*2a4f0*/  STL.U8 [R1+0xc], R18 ;  /* 0x00000c1201007387 */ /* 0x0005e40000100000 */
.L_x_1265:
[----:B------:R-:W-:Y:S05]  /*2a500*/  BSYNC.RECONVERGENT B0 ;  /* 0x0000000000007941 */ /* 0x000fea0003800200 */
.L_x_1264:
        /* <DEDUP_REMOVED lines=25> */
.L_x_1267:
[----:B------:R-:W-:Y:S05]  /*2a6a0*/  BSYNC.RECONVERGENT B0 ;  /* 0x0000000000007941 */ /* 0x000fea0003800200 */
.L_x_1266:
        /* <DEDUP_REMOVED lines=8> */
.L_x_1269:
[----:B------:R-:W-:Y:S05]  /*2a730*/  BSYNC.RECONVERGENT B0 ;  /* 0x0000000000007941 */ /* 0x000fea0003800200 */
.L_x_1268:
        /* <DEDUP_REMOVED lines=8> */
.L_x_1271:
[----:B------:R-:W-:Y:S05]  /*2a7c0*/  BSYNC.RECONVERGENT B0 ;  /* 0x0000000000007941 */ /* 0x000fea0003800200 */
.L_x_1270:
        /* <DEDUP_REMOVED lines=8> */
.L_x_1273:
[----:B------:R-:W-:Y:S05]  /*2a850*/  BSYNC.RECONVERGENT B0 ;  /* 0x0000000000007941 */ /* 0x000fea0003800200 */
.L_x_1272:
[----:B------:R-:W-:Y:S01]  /*2a860*/  BSSY.RECONVERGENT B0, `(.L_x_1274) ;  /* 0x0000006000007945 */ /* 0x000fe20003800200 */
[----:B------:R-:W-:-:S03]  /*2a870*/  LOP3.LUT P6, RZ, R6, 0x80, RZ, 0xc0, !PT ;  /* 0x0000008006ff7812 */ /* 0x000fc600078cc0ff */
[----:B------:R-:W-:Y:S10]  /*2a880*/  @!P2 BRA `(.L_x_1275) ;  /* 0x00000000000ca947 */ /* 0x000ff40003800000 */
[----:B0123--:R-:W2:Y:S02]  /*2a890*/  LDL.U8 R52, [R1+0xd] ;  /* 0x00000d0001347983 */ /* 0x00fea40000100000 */
[----:B--2---:R-:W-:-:S05]  /*2a8a0*/  LOP3.LUT R52, R52, 0x20, RZ, 0xfc, !PT ;  /* 0x0000002034347812 */ /* 0x004fca00078efcff */
[----:B------:R4:W-:Y:S02]  /*2a8b0*/  STL.U8 [R1+0xd], R52 ;  /* 0x00000d3401007387 */ /* 0x0009e40000100000 */
.L_x_1275:
[----:B------:R-:W-:Y:S05]  /*2a8c0*/  BSYNC.RECONVERGENT B0 ;  /* 0x0000000000007941 */ /* 0x000fea0003800200 */
.L_x_1274:
[----:B------:R-:W-:Y:S01]  /*2a8d0*/  BSSY.RECONVERGENT B0, `(.L_x_1276) ;  /* 0x0000006000007945 */ /* 0x000fe20003800200 */
[----:B------:R-:W-:-:S03]  /*2a8e0*/  LOP3.LUT P3, RZ, R6, 0x40, RZ, 0xc0, !PT ;  /* 0x0000004006ff7812 */ /* 0x000fc6000786c0ff */
[----:B------:R-:W-:Y:S10]  /*2a8f0*/  @!P1 BRA `(.L_x_1277) ;  /* 0x00000000000c9947 */ /* 0x000ff40003800000 */
[----:B01234-:R-:W2:Y:S02]  /*2a900*/  LDL.U8 R52, [R1+0xd] ;  /* 0x00000d0001347983 */ /* 0x01fea40000100000 */
[----:B--2---:R-:W-:-:S05]  /*2a910*/  LOP3.LUT R52, R52, 0x10, RZ, 0xfc, !PT ;  /* 0x0000001034347812 */ /* 0x004fca00078efcff */
[----:B------:R0:W-:Y:S02]  /*2a920*/  STL.U8 [R1+0xd], R52 ;  /* 0x00000d3401007387 */ /* 0x0001e40000100000 */
.L_x_1277:
[----:B------:R-:W-:Y:S05]  /*2a930*/  BSYNC.RECONVERGENT B0 ;  /* 0x0000000000007941 */ /* 0x000fea0003800200 */
.L_x_1276:
[----:B------:R-:W-:Y:S01]  /*2a940*/  BSSY.RECONVERGENT B0, `(.L_x_1278) ;  /* 0x0000006000007945 */ /* 0x000fe20003800200 */
[----:B------:R-:W-:-:S03]  /*2a950*/  LOP3.LUT P4, RZ, R6, 0x20, RZ, 0xc0, !PT ;  /* 0x0000002006ff7812 */ /* 0x000fc6000788c0ff */
[----:B------:R-:W-:Y:S10]  /*2a960*/  @!P0 BRA `(.L_x_1279) ;  /* 0x00000000000c8947 */ /* 0x000ff40003800000 */
[----:B01234-:R-:W2:Y:S02]  /*2a970*/  LDL.U8 R52, [R1+0xd] ;  /* 0x00000d0001347983 */ /* 0x01fea40000100000 */
[----:B--2---:R-:W-:-:S05]  /*2a980*/  LOP3.LUT R52, R52, 0x8, RZ, 0xfc, !PT ;  /* 0x0000000834347812 */ /* 0x004fca00078efcff */
[----:B------:R0:W-:Y:S02]  /*2a990*/  STL.U8 [R1+0xd], R52 ;  /* 0x00000d3401007387 */ /* 0x0001e40000100000 */
.L_x_1279:
[----:B------:R-:W-:Y:S05]  /*2a9a0*/  BSYNC.RECONVERGENT B0 ;  /* 0x0000000000007941 */ /* 0x000fea0003800200 */
.L_x_1278:
[----:B------:R-:W-:Y:S01]  /*2a9b0*/  ISETP.NE.U32.AND P0, PT, R51, 0x1, PT ;  /* 0x000000013300780c */ /* 0x000fe20003f05070 */
[----:B------:R-:W-:Y:S01]  /*2a9c0*/  BSSY.RECONVERGENT B0, `(.L_x_1280) ;  /* 0x0000006000007945 */ /* 0x000fe20003800200 */
[----:B------:R-:W-:-:S11]  /*2a9d0*/  LOP3.LUT P5, RZ, R6, 0x10, RZ, 0xc0, !PT ;  /* 0x0000001006ff7812 */ /* 0x000fd600078ac0ff */
[----:B------:R-:W-:Y:S05]  /*2a9e0*/  @P0 BRA `(.L_x_1281) ;  /* 0x00000000000c0947 */ /* 0x000fea0003800000 */
[----:B01234-:R-:W2:Y:S02]  /*2a9f0*/  LDL.U8 R52, [R1+0xd] ;  /* 0x00000d0001347983 */ /* 0x01fea40000100000 */
[----:B--2---:R-:W-:-:S05]  /*2aa00*/  LOP3.LUT R52, R52, 0x4, RZ, 0xfc, !PT ;  /* 0x0000000434347812 */ /* 0x004fca00078efcff */
[----:B------:R0:W-:Y:S02]  /*2aa10*/  STL.U8 [R1+0xd], R52 ;  /* 0x00000d3401007387 */ /* 0x0001e40000100000 */
.L_x_1281:
[----:B------:R-:W-:Y:S05]  /*2aa20*/  BSYNC.RECONVERGENT B0 ;  /* 0x0000000000007941 */ /* 0x000fea0003800200 */
.L_x_1280:
[C---:B------:R-:W-:Y:S01]  /*2aa30*/  LOP3.LUT P0, RZ, R6.reuse, 0x400, RZ, 0xc0, !PT ;  /* 0x0000040006ff7812 */ /* 0x040fe2000780c0ff */
[----:B------:R-:W-:Y:S01]  /*2aa40*/  BSSY.RECONVERGENT B0, `(.L_x_1282) ;  /* 0x0000006000007945 */ /* 0x000fe20003800200 */
[----:B------:R-:W-:-:S11]  /*2aa50*/  LOP3.LUT P1, RZ, R6, 0x8, RZ, 0xc0, !PT ;  /* 0x0000000806ff7812 */ /* 0x000fd6000782c0ff */
[----:B------:R-:W-:Y:S05]  /*2aa60*/  @!P0 BRA `(.L_x_1283) ;  /* 0x00000000000c8947 */ /* 0x000fea0003800000 */
[----:B01234-:R-:W2:Y:S02]  /*2aa70*/  LDL.U8 R52, [R1+0xd] ;  /* 0x00000d0001347983 */ /* 0x01fea40000100000 */
[----:B--2---:R-:W-:-:S05]  /*2aa80*/  LOP3.LUT R52, R52, 0x2, RZ, 0xfc, !PT ;  /* 0x0000000234347812 */ /* 0x004fca00078efcff */
[----:B------:R0:W-:Y:S02]  /*2aa90*/  STL.U8 [R1+0xd], R52 ;  /* 0x00000d3401007387 */ /* 0x0001e40000100000 */
.L_x_1283:
[----:B------:R-:W-:Y:S05]  /*2aaa0*/  BSYNC.RECONVERGENT B0 ;  /* 0x0000000000007941 */ /* 0x000fea0003800200 */
.L_x_1282:
[C---:B------:R-:W-:Y:S01]  /*2aab0*/  LOP3.LUT P2, RZ, R6.reuse, 0x200, RZ, 0xc0, !PT ;  /* 0x0000020006ff7812 */ /* 0x040fe2000784c0ff */
[----:B------:R-:W-:Y:S01]  /*2aac0*/  BSSY.RECONVERGENT B0, `(.L_x_1284) ;  /* 0x0000006000007945 */ /* 0x000fe20003800200 */
[----:B------:R-:W-:-:S11]  /*2aad0*/  LOP3.LUT P0, RZ, R6, 0x4, RZ, 0xc0, !PT ;  /* 0x0000000406ff7812 */ /* 0x000fd6000780c0ff */
[----:B------:R-:W-:Y:S05]  /*2aae0*/  @!P2 BRA `(.L_x_1285) ;  /* 0x00000000000ca947 */ /* 0x000fea0003800000 */
[----:B01234-:R-:W2:Y:S02]  /*2aaf0*/  LDL.U8 R52, [R1+0xd] ;  /* 0x00000d0001347983 */ /* 0x01fea40000100000 */
[----:B--2---:R-:W-:-:S05]  /*2ab00*/  LOP3.LUT R52, R52, 0x1, RZ, 0xfc, !PT ;  /* 0x0000000134347812 */ /* 0x004fca00078efcff */
[----:B------:R0:W-:Y:S02]  /*2ab10*/  STL.U8 [R1+0xd], R52 ;  /* 0x00000d3401007387 */ /* 0x0001e40000100000 */
.L_x_1285:
[----:B------:R-:W-:Y:S05]  /*2ab20*/  BSYNC.RECONVERGENT B0 ;  /* 0x0000000000007941 */ /* 0x000fea0003800200 */
.L_x_1284:
        /* <DEDUP_REMOVED lines=12> */
.L_x_1287:
[----:B------:R-:W-:Y:S05]  /*2abf0*/  BSYNC.RECONVERGENT B0 ;  /* 0x0000000000007941 */ /* 0x000fea0003800200 */
.L_x_1286:
[----:B------:R-:W-:Y:S01]  /*2ac00*/  BSSY.RECONVERGENT B0, `(.L_x_1288) ;  /* 0x0000006000007945 */ /* 0x000fe20003800200 */
[----:B------:R-:W-:-:S03]  /*2ac10*/  ISETP.NE.U32.AND P2, PT, R51, 0x1, PT ;  /* 0x000000013300780c */ /* 0x000fc60003f45070 */
[----:B------:R-:W-:Y:S10]  /*2ac20*/  @!P6 BRA `(.L_x_1289) ;  /* 0x00000000000ce947 */ /* 0x000ff40003800000 */
[----:B--2---:R-:W2:Y:S02]  /*2ac30*/  LDL.U8 R6, [R1+0xe] ;  /* 0x00000e0001067983 */ /* 0x004ea40000100000 */
[----:B--2---:R-:W-:-:S05]  /*2ac40*/  LOP3.LUT R6, R6, 0x40, RZ, 0xfc, !PT ;  /* 0x0000004006067812 */ /* 0x004fca00078efcff */
[----:B------:R2:W-:Y:S02]  /*2ac50*/  STL.U8 [R1+0xe], R6 ;  /* 0x00000e0601007387 */ /* 0x0005e40000100000 */
.L_x_1289:
[----:B------:R-:W-:Y:S05]  /*2ac60*/  BSYNC.RECONVERGENT B0 ;  /* 0x0000000000007941 */ /* 0x000fea0003800200 */
.L_x_1288:
        /* <DEDUP_REMOVED lines=8> */
.L_x_1291:
[----:B------:R-:W-:Y:S05]  /*2acf0*/  BSYNC.RECONVERGENT B0 ;  /* 0x0000000000007941 */ /* 0x000fea0003800200 */
.L_x_1290:
        /* <DEDUP_REMOVED lines=8> */
.L_x_1293:
[----:B------:R-:W-:Y:S05]  /*2ad80*/  BSYNC.RECONVERGENT B0 ;  /* 0x0000000000007941 */ /* 0x000fea0003800200 */
.L_x_1292:
        /* <DEDUP_REMOVED lines=8> */
.L_x_1295:
[----:B------:R-:W-:Y:S05]  /*2ae10*/  BSYNC.RECONVERGENT B0 ;  /* 0x0000000000007941 */ /* 0x000fea0003800200 */
.L_x_1294:
[----:B------:R-:W-:Y:S01]  /*2ae20*/  BSSY.RECONVERGENT B0, `(.L_x_1296) ;  /* 0x0000006000007945 */ /* 0x000fe20003800200 */
[----:B------:R-:W-:-:S03]  /*2ae30*/  LOP3.LUT P6, RZ, R47, 0x80, RZ, 0xc0, !PT ;  /* 0x000000802fff7812 */ /* 0x000fc600078cc0ff */
[----:B------:R-:W-:Y:S10]  /*2ae40*/  @!P1 BRA `(.L_x_1297) ;  /* 0x00000000000c9947 */ /* 0x000ff40003800000 */
[----:B--2---:R-:W2:Y:S02]  /*2ae50*/  LDL.U8 R6, [R1+0xe] ;  /* 0x00000e0001067983 */ /* 0x004ea40000100000 */
[----:B--2---:R-:W-:-:S05]  /*2ae60*/  LOP3.LUT R6, R6, 0x4, RZ, 0xfc, !PT ;  /* 0x0000000406067812 */ /* 0x004fca00078efcff */
[----:B------:R2:W-:Y:S02]  /*2ae70*/  STL.U8 [R1+0xe], R6 ;  /* 0x00000e0601007387 */ /* 0x0005e40000100000 */
.L_x_1297:
[----:B------:R-:W-:Y:S05]  /*2ae80*/  BSYNC.RECONVERGENT B0 ;  /* 0x0000000000007941 */ /* 0x000fea0003800200 */
.L_x_1296:
        /* <DEDUP_REMOVED lines=8> */
.L_x_1299:
[----:B------:R-:W-:Y:S05]  /*2af10*/  BSYNC.RECONVERGENT B0 ;  /* 0x0000000000007941 */ /* 0x000fea0003800200 */
.L_x_1298:
[----:B------:R-:W-:Y:S01]  /*2af20*/  LOP3.LUT P1, RZ, R42, 0x2, RZ, 0xc0, !PT ;  /* 0x000000022aff7812 */ /* 0x000fe2000782c0ff */
[----:B------:R-:W-:Y:S01]  /*2af30*/  BSSY.RECONVERGENT B0, `(.L_x_1300) ;  /* 0x0000006000007945 */ /* 0x000fe20003800200 */
[----:B------:R-:W-:-:S11]  /*2af40*/  LOP3.LUT P0, RZ, R47, 0x20, RZ, 0xc0, !PT ;  /* 0x000000202fff7812 */ /* 0x000fd6000780c0ff */
[----:B------:R-:W-:Y:S05]  /*2af50*/  @!P1 BRA `(.L_x_1301) ;  /* 0x00000000000c9947 */ /* 0x000fea0003800000 */
[----:B--2---:R-:W2:Y:S02]  /*2af60*/  LDL.U8 R6, [R1+0xe] ;  /* 0x00000e0001067983 */ /* 0x004ea40000100000 */
[----:B--2---:R-:W-:-:S05]  /*2af70*/  LOP3.LUT R6, R6, 0x1, RZ, 0xfc, !PT ;  /* 0x0000000106067812 */ /* 0x004fca00078efcff */
[----:B------:R2:W-:Y:S02]  /*2af80*/  STL.U8 [R1+0xe], R6 ;  /* 0x00000e0601007387 */ /* 0x0005e40000100000 */
.L_x_1301:
[----:B------:R-:W-:Y:S05]  /*2af90*/  BSYNC.RECONVERGENT B0 ;  /* 0x0000000000007941 */ /* 0x000fea0003800200 */
.L_x_1300:
[----:B------:R-:W-:Y:S01]  /*2afa0*/  BSSY.RECONVERGENT B0, `(.L_x_1302) ;  /* 0x0000006000007945 */ /* 0x000fe20003800200 */
[----:B------:R-:W-:-:S03]  /*2afb0*/  LOP3.LUT P1, RZ, R47, 0x10, RZ, 0xc0, !PT ;  /* 0x000000102fff7812 */ /* 0x000fc6000782c0ff */
[----:B------:R-:W-:Y:S10]  /*2afc0*/  @P2 BRA `(.L_x_1303) ;  /* 0x00000000000c2947 */ /* 0x000ff40003800000 */
[----:B--2---:R-:W2:Y:S02]  /*2afd0*/  LDL.U8 R6, [R1+0xf] ;  /* 0x00000f0001067983 */ /* 0x004ea40000100000 */
[----:B--2---:R-:W-:-:S05]  /*2afe0*/  LOP3.LUT R6, R6, 0x80, RZ, 0xfc, !PT ;  /* 0x0000008006067812 */ /* 0x004fca00078efcff */
[----:B------:R2:W-:Y:S02]  /*2aff0*/  STL.U8 [R1+0xf], R6 ;  /* 0x00000f0601007387 */ /* 0x0005e40000100000 */
.L_x_1303:
[----:B------:R-:W-:Y:S05]  /*2b000*/  BSYNC.RECONVERGENT B0 ;  /* 0x0000000000007941 */ /* 0x000fea0003800200 */
.L_x_1302:
[C---:B------:R-:W-:Y:S01]  /*2b010*/  LOP3.LUT P3, RZ, R47.reuse, 0x400, RZ, 0xc0, !PT ;  /* 0x000004002fff7812 */ /* 0x040fe2000786c0ff */
[----:B------:R-:W-:Y:S01]  /*2b020*/  BSSY.RECONVERGENT B0, `(.L_x_1304) ;  /* 0x0000006000007945 */ /* 0x000fe20003800200 */
[----:B------:R-:W-:-:S11]  /*2b030*/  LOP3.LUT P2, RZ, R47, 0x8, RZ, 0xc0, !PT ;  /* 0x000000082fff7812 */ /* 0x000fd6000784c0ff */
[----:B------:R-:W-:Y:S05]  /*2b040*/  @!P3 BRA `(.L_x_1305) ;  /* 0x00000000000cb947 */ /* 0x000fea0003800000 */
[----:B--2---:R-:W2:Y:S02]  /*2b050*/  LDL.U8 R6, [R1+0xf] ;  /* 0x00000f0001067983 */ /* 0x004ea40000100000 */
[----:B--2---:R-:W-:-:S05]  /*2b060*/  LOP3.LUT R6, R6, 0x40, RZ, 0xfc, !PT ;  /* 0x0000004006067812 */ /* 0x004fca00078efcff */
[----:B------:R2:W-:Y:S02]  /*2b070*/  STL.U8 [R1+0xf], R6 ;  /* 0x00000f0601007387 */ /* 0x0005e40000100000 */
.L_x_1305:
[----:B------:R-:W-:Y:S05]  /*2b080*/  BSYNC.RECONVERGENT B0 ;  /* 0x0000000000007941 */ /* 0x000fea0003800200 */
.L_x_1304:
[C---:B------:R-:W-:Y:S01]  /*2b090*/  LOP3.LUT P4, RZ, R47.reuse, 0x200, RZ, 0xc0, !PT ;  /* 0x000002002fff7812 */ /* 0x040fe2000788c0ff */
[----:B------:R-:W-:Y:S01]  /*2b0a0*/  BSSY.RECONVERGENT B0, `(.L_x_1306) ;  /* 0x0000006000007945 */ /* 0x000fe20003800200 */
[----:B------:R-:W-:-:S11]  /*2b0b0*/  LOP3.LUT P3, RZ, R47, 0x4, RZ, 0xc0, !PT ;  /* 0x000000042fff7812 */ /* 0x000fd6000786c0ff */
[----:B------:R-:W-:Y:S05]  /*2b0c0*/  @!P4 BRA `(.L_x_1307) ;  /* 0x00000000000cc947 */ /* 0x000fea0003800000 */
[----:B--2---:R-:W2:Y:S02]  /*2b0d0*/  LDL.U8 R6, [R1+0xf] ;  /* 0x00000f0001067983 */ /* 0x004ea40000100000 */
[----:B--2---:R-:W-:-:S05]  /*2b0e0*/  LOP3.LUT R6, R6, 0x20, RZ, 0xfc, !PT ;  /* 0x0000002006067812 */ /* 0x004fca00078efcff */
[----:B------:R2:W-:Y:S02]  /*2b0f0*/  STL.U8 [R1+0xf], R6 ;  /* 0x00000f0601007387 */ /* 0x0005e40000100000 */
.L_x_1307:
[----:B------:R-:W-:Y:S05]  /*2b100*/  BSYNC.RECONVERGENT B0 ;  /* 0x0000000000007941 */ /* 0x000fea0003800200 */
.L_x_1306:
        /* <DEDUP_REMOVED lines=8> */
.L_x_1309:
[----:B------:R-:W-:Y:S05]  /*2b190*/  BSYNC.RECONVERGENT B0 ;  /* 0x0000000000007941 */ /* 0x000fea0003800200 */
.L_x_1308:
[----:B------:R-:W-:Y:S01]  /*2b1a0*/  BSSY.RECONVERGENT B0, `(.L_x_1310) ;  /* 0x0000006000007945 */ /* 0x000fe20003800200 */
[----:B------:R-:W-:-:S03]  /*2b1b0*/  ISETP.NE.U32.AND P5, PT, R5, 0x1, PT ;  /* 0x000000010500780c */ /* 0x000fc60003fa5070 */
[----:B------:R-:W-:Y:S10]  /*2b1c0*/  @!P6 BRA `(.L_x_1311) ;  /* 0x00000000000ce947 */ /* 0x000ff40003800000 */
[----:B--2---:R-:W2:Y:S02]  /*2b1d0*/  LDL.U8 R6, [R1+0xf] ;  /* 0x00000f0001067983 */ /* 0x004ea40000100000 */
[----:B--2---:R-:W-:-:S05]  /*2b1e0*/  LOP3.LUT R6, R6, 0x8, RZ, 0xfc, !PT ;  /* 0x0000000806067812 */ /* 0x004fca00078efcff */
[----:B------:R2:W-:Y:S02]  /*2b1f0*/  STL.U8 [R1+0xf], R6 ;  /* 0x00000f0601007387 */ /* 0x0005e40000100000 */
.L_x_1311:
[----:B------:R-:W-:Y:S05]  /*2b200*/  BSYNC.RECONVERGENT B0 ;  /* 0x0000000000007941 */ /* 0x000fea0003800200 */
.L_x_1310:
        /* <DEDUP_REMOVED lines=11> */
.L_x_1313:
[----:B------:R-:W-:Y:S05]  /*2b2c0*/  BSYNC.RECONVERGENT B0 ;  /* 0x0000000000007941 */ /* 0x000fea0003800200 */
.L_x_1312:
[----:B------:R-:W-:Y:S01]  /*2b2d0*/  BSSY.RECONVERGENT B0, `(.L_x_1314) ;  /* 0x0000006000007945 */ /* 0x000fe20003800200 */
[----:B------:R-:W-:-:S03]  /*2b2e0*/  LOP3.LUT P6, RZ, R28, 0x200, RZ, 0xc0, !PT ;  /* 0x000002001cff7812 */ /* 0x000fc600078cc0ff */
[----:B------:R-:W-:Y:S10]  /*2b2f0*/  @!P0 BRA `(.L_x_1315) ;  /* 0x00000000000c8947 */ /* 0x000ff40003800000 */
[----:B--2---:R-:W2:Y:S02]  /*2b300*/  LDL.U8 R6, [R1+0xf] ;  /* 0x00000f0001067983 */ /* 0x004ea40000100000 */
[----:B--2---:R-:W-:-:S05]  /*2b310*/  LOP3.LUT R6, R6, 0x2, RZ, 0xfc, !PT ;  /* 0x0000000206067812 */ /* 0x004fca00078efcff */
[----:B------:R2:W-:Y:S02]  /*2b320*/  STL.U8 [R1+0xf], R6 ;  /* 0x00000f0601007387 */ /* 0x0005e40000100000 */
.L_x_1315:
[----:B------:R-:W-:Y:S05]  /*2b330*/  BSYNC.RECONVERGENT B0 ;  /* 0x0000000000007941 */ /* 0x000fea0003800200 */
.L_x_1314:
[----:B------:R-:W-:Y:S01]  /*2b340*/  BSSY.RECONVERGENT B0, `(.L_x_1316) ;  /* 0x0000006000007945 */ /* 0x000fe20003800200 */
[----:B------:R-:W-:-:S03]  /*2b350*/  LOP3.LUT P0, RZ, R28, 0x100, RZ, 0xc0, !PT ;  /* 0x000001001cff7812 */ /* 0x000fc6000780c0ff */
[----:B------:R-:W-:Y:S10]  /*2b360*/  @!P1 BRA `(.L_x_1317) ;  /* 0x00000000000c9947 */ /* 0x000ff40003800000 */
[----:B--2---:R-:W2:Y:S02]  /*2b370*/  LDL.U8 R6, [R1+0xf] ;  /* 0x00000f0001067983 */ /* 0x004ea40000100000 */
[----:B--2---:R-:W-:-:S05]  /*2b380*/  LOP3.LUT R6, R6, 0x1, RZ, 0xfc, !PT ;  /* 0x0000000106067812 */ /* 0x004fca00078efcff */
[----:B------:R2:W-:Y:S02]  /*2b390*/  STL.U8 [R1+0xf], R6 ;  /* 0x00000f0601007387 */ /* 0x0005e40000100000 */
.L_x_1317:
[----:B------:R-:W-:Y:S05]  /*2b3a0*/  BSYNC.RECONVERGENT B0 ;  /* 0x0000000000007941 */ /* 0x000fea0003800200 */
.L_x_1316:
[----:B------:R-:W-:Y:S04]  /*2b3b0*/  BSSY.RECONVERGENT B0, `(.L_x_1318) ;  /* 0x0000005000007945 */ /* 0x000fe80003800200 */
[----:B------:R-:W-:Y:S05]  /*2b3c0*/  @!P2 BRA `(.L_x_1319) ;  /* 0x00000000000ca947 */ /* 0x000fea0003800000 */
[----:B--2---:R-:W2:Y:S02]  /*2b3d0*/  LDL.U8 R6, [R1+0x10] ;  /* 0x0000100001067983 */ /* 0x004ea40000100000 */
[----:B--2---:R-:W-:-:S05]  /*2b3e0*/  LOP3.LUT R6, R6, 0x80, RZ, 0xfc, !PT ;  /* 0x0000008006067812 */ /* 0x004fca00078efcff */
[----:B------:R2:W-:Y:S02]  /*2b3f0*/  STL.U8 [R1+0x10], R6 ;  /* 0x0000100601007387 */ /* 0x0005e40000100000 */
.L_x_1319:
[----:B------:R-:W-:Y:S05]  /*2b400*/  BSYNC.RECONVERGENT B0 ;  /* 0x0000000000007941 */ /* 0x000fea0003800200 */
.L_x_1318:
[----:B------:R-:W-:Y:S04]  /*2b410*/  BSSY.RECONVERGENT B0, `(.L_x_1320) ;  /* 0x0000005000007945 */ /* 0x000fe80003800200 */
[----:B------:R-:W-:Y:S05]  /*2b420*/  @!P3 BRA `(.L_x_1321) ;  /* 0x00000000000cb947 */ /* 0x000fea0003800000 */
[----:B--2---:R-:W2:Y:S02]  /*2b430*/  LDL.U8 R6, [R1+0x10] ;  /* 0x0000100001067983 */ /* 0x004ea40000100000 */
[----:B--2---:R-:W-:-:S05]  /*2b440*/  LOP3.LUT R6, R6, 0x40, RZ, 0xfc, !PT ;  /* 0x0000004006067812 */ /* 0x004fca00078efcff */
[----:B------:R2:W-:Y:S02]  /*2b450*/  STL.U8 [R1+0x10], R6 ;  /* 0x0000100601007387 */ /* 0x0005e40000100000 */
.L_x_1321:
[----:B------:R-:W-:Y:S05]  /*2b460*/  BSYNC.RECONVERGENT B0 ;  /* 0x0000000000007941 */ /* 0x000fea0003800200 */
.L_x_1320:
[----:B------:R-:W-:Y:S04]  /*2b470*/  BSSY.RECONVERGENT B0, `(.L_x_1322) ;  /* 0x0000005000007945 */ /* 0x000fe80003800200 */
[----:B------:R-:W-:Y:S05]  /*2b480*/  @!P4 BRA `(.L_x_1323) ;  /* 0x00000000000cc947 */ /* 0x000fea0003800000 */
[----:B--2---:R-:W2:Y:S02]  /*2b490*/  LDL.U8 R6, [R1+0x10] ;  /* 0x0000100001067983 */ /* 0x004ea40000100000 */
[----:B--2---:R-:W-:-:S05]  /*2b4a0*/  LOP3.LUT R6, R6, 0x20, RZ, 0xfc, !PT ;  /* 0x0000002006067812 */ /* 0x004fca00078efcff */
[----:B------:R2:W-:Y:S02]  /*2b4b0*/  STL.U8 [R1+0x10], R6 ;  /* 0x0000100601007387 */ /* 0x0005e40000100000 */
.L_x_1323:
[----:B------:R-:W-:Y:S05]  /*2b4c0*/  BSYNC.RECONVERGENT B0 ;  /* 0x0000000000007941 */ /* 0x000fea0003800200 */
.L_x_1322:
[----:B------:R-:W-:Y:S04]  /*2b4d0*/  BSSY.RECONVERGENT B0, `(.L_x_1324) ;  /* 0x0000005000007945 */ /* 0x000fe80003800200 */
[----:B------:R-:W-:Y:S05]  /*2b4e0*/  @P5 BRA `(.L_x_1325) ;  /* 0x00000000000c5947 */ /* 0x000fea0003800000 */
[----:B--2---:R-:W2:Y:S02]  /*2b4f0*/  LDL.U8 R6, [R1+0x10] ;  /* 0x0000100001067983 */ /* 0x004ea40000100000 */
[----:B--2---:R-:W-:-:S05]  /*2b500*/  LOP3.LUT R6, R6, 0x10, RZ, 0xfc, !PT ;  /* 0x0000001006067812 */ /* 0x004fca00078efcff */
[----:B------:R2:W-:Y:S02]  /*2b510*/  STL.U8 [R1+0x10], R6 ;  /* 0x0000100601007387 */ /* 0x0005e40000100000 */
.L_x_1325:
[----:B------:R-:W-:Y:S05]  /*2b520*/  BSYNC.RECONVERGENT B0 ;  /* 0x0000000000007941 */ /* 0x000fea0003800200 */
.L_x_1324:
[----:B------:R-:W-:Y:S01]  /*2b530*/  LOP3.LUT P1, RZ, R28, 0x400, RZ, 0xc0, !PT ;  /* 0x000004001cff7812 */ /* 0x000fe2000782c0ff */
[----:B------:R-:W-:-:S12]  /*2b540*/  BSSY.RECONVERGENT B0, `(.L_x_1326) ;  /* 0x0000005000007945 */ /* 0x000fd80003800200 */
[----:B------:R-:W-:Y:S05]  /*2b550*/  @!P1 BRA `(.L_x_1327) ;  /* 0x00000000000c9947 */ /* 0x000fea0003800000 */
[----:B--2---:R-:W2:Y:S02]  /*2b560*/  LDL.U8 R6, [R1+0x10] ;  /* 0x0000100001067983 */ /* 0x004ea40000100000 */
[----:B--2---:R-:W-:-:S05]  /*2b570*/  LOP3.LUT R6, R6, 0x8, RZ, 0xfc, !PT ;  /* 0x0000000806067812 */ /* 0x004fca00078efcff */
[----:B------:R2:W-:Y:S02]  /*2b580*/  STL.U8 [R1+0x10], R6 ;  /* 0x0000100601007387 */ /* 0x0005e40000100000 */
.L_x_1327:
[----:B------:R-:W-:Y:S05]  /*2b590*/  BSYNC.RECONVERGENT B0 ;  /* 0x0000000000007941 */ /* 0x000fea0003800200 */
.L_x_1326:
[----:B------:R-:W-:Y:S04]  /*2b5a0*/  BSSY.RECONVERGENT B0, `(.L_x_1328) ;  /* 0x0000005000007945 */ /* 0x000fe80003800200 */
[----:B------:R-:W-:Y:S05]  /*2b5b0*/  @!P6 BRA `(.L_x_1329) ;  /* 0x00000000000ce947 */ /* 0x000fea0003800000 */
[----:B--2---:R-:W2:Y:S02]  /*2b5c0*/  LDL.U8 R6, [R1+0x10] ;  /* 0x0000100001067983 */ /* 0x004ea40000100000 */
[----:B--2---:R-:W-:-:S05]  /*2b5d0*/  LOP3.LUT R6, R6, 0x4, RZ, 0xfc, !PT ;  /* 0x0000000406067812 */ /* 0x004fca00078efcff */
[----:B------:R2:W-:Y:S02]  /*2b5e0*/  STL.U8 [R1+0x10], R6 ;  /* 0x0000100601007387 */ /* 0x0005e40000100000 */
.L_x_1329:
[----:B------:R-:W-:Y:S05]  /*2b5f0*/  BSYNC.RECONVERGENT B0 ;  /* 0x0000000000007941 */ /* 0x000fea0003800200 */
.L_x_1328:
[----:B------:R-:W-:Y:S04]  /*2b600*/  BSSY.RECONVERGENT B0, `(.L_x_1330) ;  /* 0x0000005000007945 */ /* 0x000fe80003800200 */
[----:B------:R-:W-:Y:S05]  /*2b610*/  @!P0 BRA `(.L_x_1331) ;  /* 0x00000000000c8947 */ /* 0x000fea0003800000 */
[----:B--2---:R-:W2:Y:S02]  /*2b620*/  LDL.U8 R6, [R1+0x10] ;  /* 0x0000100001067983 */ /* 0x004ea40000100000 */
[----:B--2---:R-:W-:-:S05]  /*2b630*/  LOP3.LUT R6, R6, 0x2, RZ, 0xfc, !PT ;  /* 0x0000000206067812 */ /* 0x004fca00078efcff */
[----:B------:R2:W-:Y:S02]  /*2b640*/  STL.U8 [R1+0x10], R6 ;  /* 0x0000100601007387 */ /* 0x0005e40000100000 */
.L_x_1331:
[----:B------:R-:W-:Y:S05]  /*2b650*/  BSYNC.RECONVERGENT B0 ;  /* 0x0000000000007941 */ /* 0x000fea0003800200 */
.L_x_1330:
        /* <DEDUP_REMOVED lines=25> */
.L_x_1333:
[----:B------:R-:W-:Y:S05]  /*2b7f0*/  BSYNC.RECONVERGENT B0 ;  /* 0x0000000000007941 */ /* 0x000fea0003800200 */
.L_x_1332:
        /* <DEDUP_REMOVED lines=8> */
.L_x_1335:
[----:B------:R-:W-:Y:S05]  /*2b880*/  BSYNC.RECONVERGENT B0 ;  /* 0x0000000000007941 */ /* 0x000fea0003800200 */
.L_x_1334:
        /* <DEDUP_REMOVED lines=8> */
.L_x_1337:
[----:B------:R-:W-:Y:S05]  /*2b910*/  BSYNC.RECONVERGENT B0 ;  /* 0x0000000000007941 */ /* 0x000fea0003800200 */
.L_x_1336:
        /* <DEDUP_REMOVED lines=8> */
.L_x_1339:
[----:B------:R-:W-:Y:S05]  /*2b9a0*/  BSYNC.RECONVERGENT B0 ;  /* 0x0000000000007941 */ /* 0x000fea0003800200 */
.L_x_1338:
[----:B------:R-:W-:Y:S01]  /*2b9b0*/  BSSY.RECONVERGENT B0, `(.L_x_1340) ;  /* 0x0000006000007945 */ /* 0x000fe20003800200 */
[----:B------:R-:W-:-:S03]  /*2b9c0*/  LOP3.LUT P6, RZ, R29, 0x80, RZ, 0xc0, !PT ;  /* 0x000000801dff7812 */ /* 0x000fc600078cc0ff */
[----:B------:R-:W-:Y:S10]  /*2b9d0*/  @!P2 BRA `(.L_x_1341) ;  /* 0x00000000000ca947 */ /* 0x000ff40003800000 */
[----:B0123--:R-:W2:Y:S02]  /*2b9e0*/  LDL.U8 R28, [R1+0x11] ;  /* 0x00001100011c7983 */ /* 0x00fea40000100000 */
[----:B--2---:R-:W-:-:S05]  /*2b9f0*/  LOP3.LUT R28, R28, 0x10, RZ, 0xfc, !PT ;  /* 0x000000101c1c7812 */ /* 0x004fca00078efcff */
[----:B------:R4:W-:Y:S02]  /*2ba00*/  STL.U8 [R1+0x11], R28 ;  /* 0x0000111c01007387 */ /* 0x0009e40000100000 */
.L_x_1341:
[----:B------:R-:W-:Y:S05]  /*2ba10*/  BSYNC.RECONVERGENT B0 ;  /* 0x0000000000007941 */ /* 0x000fea0003800200 */
.L_x_1340:
[----:B------:R-:W-:Y:S01]  /*2ba20*/  BSSY.RECONVERGENT B0, `(.L_x_1342) ;  /* 0x0000006000007945 */ /* 0x000fe20003800200 */
[----:B------:R-:W-:-:S03]  /*2ba30*/  LOP3.LUT P3, RZ, R29, 0x40, RZ, 0xc0, !PT ;  /* 0x000000401dff7812 */ /* 0x000fc6000786c0ff */
[----:B------:R-:W-:Y:S10]  /*2ba40*/  @!P1 BRA `(.L_x_1343) ;  /* 0x00000000000c9947 */ /* 0x000ff40003800000 */
[----:B01234-:R-:W2:Y:S02]  /*2ba50*/  LDL.U8 R28, [R1+0x11] ;  /* 0x00001100011c7983 */ /* 0x01fea40000100000 */
[----:B--2---:R-:W-:-:S05]  /*2ba60*/  LOP3.LUT R28, R28, 0x8, RZ, 0xfc, !PT ;  /* 0x000000081c1c7812 */ /* 0x004fca00078efcff */
[----:B------:R0:W-:Y:S02]  /*2ba70*/  STL.U8 [R1+0x11], R28 ;  /* 0x0000111c01007387 */ /* 0x0001e40000100000 */
.L_x_1343:
[----:B------:R-:W-:Y:S05]  /*2ba80*/  BSYNC.RECONVERGENT B0 ;  /* 0x0000000000007941 */ /* 0x000fea0003800200 */
.L_x_1342:
[----:B------:R-:W-:Y:S01]  /*2ba90*/  BSSY.RECONVERGENT B0, `(.L_x_1344) ;  /* 0x0000006000007945 */ /* 0x000fe20003800200 */
[----:B------:R-:W-:-:S03]  /*2baa0*/  LOP3.LUT P4, RZ, R29, 0x20, RZ, 0xc0, !PT ;  /* 0x000000201dff7812 */ /* 0x000fc6000788c0ff */
[----:B------:R-:W-:Y:S10]  /*2bab0*/  @!P0 BRA `(.L_x_1345) ;  /* 0x00000000000c8947 */ /* 0x000ff40003800000 */
[----:B01234-:R-:W2:Y:S02]  /*2bac0*/  LDL.U8 R28, [R1+0x11] ;  /* 0x00001100011c7983 */ /* 0x01fea40000100000 */
[----:B--2---:R-:W-:-:S05]  /*2bad0*/  LOP3.LUT R28, R28, 0x4, RZ, 0xfc, !PT ;  /* 0x000000041c1c7812 */ /* 0x004fca00078efcff */
[----:B------:R0:W-:Y:S02]  /*2bae0*/  STL.U8 [R1+0x11], R28 ;  /* 0x0000111c01007387 */ /* 0x0001e40000100000 */
.L_x_1345:
[----:B------:R-:W-:Y:S05]  /*2baf0*/  BSYNC.RECONVERGENT B0 ;  /* 0x0000000000007941 */ /* 0x000fea0003800200 */
.L_x_1344:
[----:B------:R-:W-:Y:S01]  /*2bb00*/  ISETP.NE.U32.AND P0, PT, R51, 0x1, PT ;  /* 0x000000013300780c */ /* 0x000fe20003f05070 */
[----:B------:R-:W-:Y:S01]  /*2bb10*/  BSSY.RECONVERGENT B0, `(.L_x_1346) ;  /* 0x0000006000007945 */ /* 0x000fe20003800200 */
[----:B------:R-:W-:-:S11]  /*2bb20*/  LOP3.LUT P5, RZ, R29, 0x10, RZ, 0xc0, !PT ;  /* 0x000000101dff7812 */ /* 0x000fd600078ac0ff */
[----:B------:R-:W-:Y:S05]  /*2bb30*/  @P0 BRA `(.L_x_1347) ;  /* 0x00000000000c0947 */ /* 0x000fea0003800000 */
[----:B01234-:R-:W2:Y:S02]  /*2bb40*/  LDL.U8 R28, [R1+0x11] ;  /* 0x00001100011c7983 */ /* 0x01fea40000100000 */
[----:B--2---:R-:W-:-:S05]  /*2bb50*/  LOP3.LUT R28, R28, 0x2, RZ, 0xfc, !PT ;  /* 0x000000021c1c7812 */ /* 0x004fca00078efcff */
[----:B------:R0:W-:Y:S02]  /*2bb60*/  STL.U8 [R1+0x11], R28 ;  /* 0x0000111c01007387 */ /* 0x0001e40000100000 */
.L_x_1347:
[----:B------:R-:W-:Y:S05]  /*2bb70*/  BSYNC.RECONVERGENT B0 ;  /* 0x0000000000007941 */ /* 0x000fea0003800200 */
.L_x_1346:
[C---:B------:R-:W-:Y:S01]  /*2bb80*/  LOP3.LUT P0, RZ, R29.reuse, 0x400, RZ, 0xc0, !PT ;  /* 0x000004001dff7812 */ /* 0x040fe2000780c0ff */
[----:B------:R-:W-:Y:S01]  /*2bb90*/  BSSY.RECONVERGENT B0, `(.L_x_1348) ;  /* 0x0000006000007945 */ /* 0x000fe20003800200 */
[----:B------:R-:W-:-:S11]  /*2bba0*/  LOP3.LUT P1, RZ, R29, 0x8, RZ, 0xc0, !PT ;  /* 0x000000081dff7812 */ /* 0x000fd6000782c0ff */
[----:B------:R-:W-:Y:S05]  /*2bbb0*/  @!P0 BRA `(.L_x_1349) ;  /* 0x00000000000c8947 */ /* 0x000fea0003800000 */
[----:B01234-:R-:W2:Y:S02]  /*2bbc0*/  LDL.U8 R28, [R1+0x11] ;  /* 0x00001100011c7983 */ /* 0x01fea40000100000 */
[----:B--2---:R-:W-:-:S05]  /*2bbd0*/  LOP3.LUT R28, R28, 0x1, RZ, 0xfc, !PT ;  /* 0x000000011c1c7812 */ /* 0x004fca00078efcff */
[----:B------:R0:W-:Y:S02]  /*2bbe0*/  STL.U8 [R1+0x11], R28 ;  /* 0x0000111c01007387 */ /* 0x0001e40000100000 */
.L_x_1349:
[----:B------:R-:W-:Y:S05]  /*2bbf0*/  BSYNC.RECONVERGENT B0 ;  /* 0x0000000000007941 */ /* 0x000fea0003800200 */
.L_x_1348:
[C---:B------:R-:W-:Y:S01]  /*2bc00*/  LOP3.LUT P2, RZ, R29.reuse, 0x200, RZ, 0xc0, !PT ;  /* 0x000002001dff7812 */ /* 0x040fe2000784c0ff */
[----:B------:R-:W-:Y:S01]  /*2bc10*/  BSSY.RECONVERGENT B0, `(.L_x_1350) ;  /* 0x0000006000007945 */ /* 0x000fe20003800200 */
[----:B------:R-:W-:-:S11]  /*2bc20*/  LOP3.LUT P0, RZ, R29, 0x4, RZ, 0xc0, !PT ;  /* 0x000000041dff7812 */ /* 0x000fd6000780c0ff */
[----:B------:R-:W-:Y:S05]  /*2bc30*/  @!P2 BRA `(.L_x_1351) ;  /* 0x00000000000ca947 */ /* 0x000fea0003800000 */
[----:B01234-:R-:W2:Y:S02]  /*2bc40*/  LDL.U8 R28, [R1+0x12] ;  /* 0x00001200011c7983 */ /* 0x01fea40000100000 */
[----:B--2---:R-:W-:-:S05]  /*2bc50*/  LOP3.LUT R28, R28, 0x80, RZ, 0xfc, !PT ;  /* 0x000000801c1c7812 */ /* 0x004fca00078efcff */
[----:B------:R0:W-:Y:S02]  /*2bc60*/  STL.U8 [R1+0x12], R28 ;  /* 0x0000121c01007387 */ /* 0x0001e40000100000 */
.L_x_1351:
[----:B------:R-:W-:Y:S05]  /*2bc70*/  BSYNC.RECONVERGENT B0 ;  /* 0x0000000000007941 */ /* 0x000fea0003800200 */
.L_x_1350:
        /* <DEDUP_REMOVED lines=12> */
.L_x_1353:
[----:B------:R-:W-:Y:S05]  /*2bd40*/  BSYNC.RECONVERGENT B0 ;  /* 0x0000000000007941 */ /* 0x000fea0003800200 */
.L_x_1352:
[----:B------:R-:W-:Y:S01]  /*2bd50*/  BSSY.RECONVERGENT B0, `(.L_x_1354) ;  /* 0x0000006000007945 */ /* 0x000fe20003800200 */
[----:B------:R-:W-:-:S03]  /*2bd60*/  ISETP.NE.U32.AND P2, PT, R51, 0x1, PT ;  /* 0x000000013300780c */ /* 0x000fc60003f45070 */
[----:B------:R-:W-:Y:S10]  /*2bd70*/  @!P6 BRA `(.L_x_1355) ;  /* 0x00000000000ce947 */ /* 0x000ff40003800000 */
[----:B0-----:R-:W2:Y:S02]  /*2bd80*/  LDL.U8 R28, [R1+0x12] ;  /* 0x00001200011c7983 */ /* 0x001ea40000100000 */
[----:B--2---:R-:W-:-:S05]  /*2bd90*/  LOP3.LUT R28, R28, 0x20, RZ, 0xfc, !PT ;  /* 0x000000201c1c7812 */ /* 0x004fca00078efcff */
[----:B------:R1:W-:Y:S02]  /*2bda0*/  STL.U8 [R1+0x12], R28 ;  /* 0x0000121c01007387 */ /* 0x0003e40000100000 */
.L_x_1355:
[----:B------:R-:W-:Y:S05]  /*2bdb0*/  BSYNC.RECONVERGENT B0 ;  /* 0x0000000000007941 */ /* 0x000fea0003800200 */
.L_x_1354:
        /* <DEDUP_REMOVED lines=8> */
.L_x_1357:
[----:B------:R-:W-:Y:S05]  /*2be40*/  BSYNC.RECONVERGENT B0 ;  /* 0x0000000000007941 */ /* 0x000fea0003800200 */
.L_x_1356:
        /* <DEDUP_REMOVED lines=8> */
.L_x_1359:
[----:B------:R-:W-:Y:S05]  /*2bed0*/  BSYNC.RECONVERGENT B0 ;  /* 0x0000000000007941 */ /* 0x000fea0003800200 */
.L_x_1358:
        /* <DEDUP_REMOVED lines=8> */
.L_x_1361:
[----:B------:R-:W-:Y:S05]  /*2bf60*/  BSYNC.RECONVERGENT B0 ;  /* 0x0000000000007941 */ /* 0x000fea0003800200 */
.L_x_1360:
[----:B------:R-:W-:Y:S01]  /*2bf70*/  BSSY.RECONVERGENT B0, `(.L_x_1362) ;  /* 0x0000006000007945 */ /* 0x000fe20003800200 */
[----:B------:R-:W-:-:S03]  /*2bf80*/  LOP3.LUT P6, RZ, R45, 0x80, RZ, 0xc0, !PT ;  /* 0x000000802dff7812 */ /* 0x000fc600078cc0ff */
[----:B------:R-:W-:Y:S10]  /*2bf90*/  @!P1 BRA `(.L_x_1363) ;  /* 0x00000000000c9947 */ /* 0x000ff40003800000 */
[----:B01234-:R-:W2:Y:S02]  /*2bfa0*/  LDL.U8 R28, [R1+0x12] ;  /* 0x00001200011c7983 */ /* 0x01fea40000100000 */
[----:B--2---:R-:W-:-:S05]  /*2bfb0*/  LOP3.LUT R28, R28, 0x2, RZ, 0xfc, !PT ;  /* 0x000000021c1c7812 */ /* 0x004fca00078efcff */
[----:B------:R0:W-:Y:S02]  /*2bfc0*/  STL.U8 [R1+0x12], R28 ;  /* 0x0000121c01007387 */ /* 0x0001e40000100000 */
.L_x_1363:
[----:B------:R-:W-:Y:S05]  /*2bfd0*/  BSYNC.RECONVERGENT B0 ;  /* 0x0000000000007941 */ /* 0x000fea0003800200 */
.L_x_1362:
        /* <DEDUP_REMOVED lines=8> */
.L_x_1365:
[----:B------:R-:W-:Y:S05]  /*2c060*/  BSYNC.RECONVERGENT B0 ;  /* 0x0000000000007941 */ /* 0x000fea0003800200 */
.L_x_1364:
[----:B------:R-:W-:Y:S01]  /*2c070*/  LOP3.LUT P1, RZ, R42, 0x2, RZ, 0xc0, !PT ;  /* 0x000000022aff7812 */ /* 0x000fe2000782c0ff */
[----:B------:R-:W-:Y:S01]  /*2c080*/  BSSY.RECONVERGENT B0, `(.L_x_1366) ;  /* 0x0000006000007945 */ /* 0x000fe20003800200 */
[----:B------:R-:W-:-:S11]  /*2c090*/  LOP3.LUT P0, RZ, R45, 0x20, RZ, 0xc0, !PT ;  /* 0x000000202dff7812 */ /* 0x000fd6000780c0ff */
[----:B------:R-:W-:Y:S05]  /*2c0a0*/  @!P1 BRA `(.L_x_1367) ;  /* 0x00000000000c9947 */ /* 0x000fea0003800000 */
[----:B01234-:R-:W2:Y:S02]  /*2c0b0*/  LDL.U8 R28, [R1+0x13] ;  /* 0x00001300011c7983 */ /* 0x01fea40000100000 */
[----:B--2---:R-:W-:-:S05]  /*2c0c0*/  LOP3.LUT R28, R28, 0x80, RZ, 0xfc, !PT ;  /* 0x000000801c1c7812 */ /* 0x004fca00078efcff */
[----:B------:R0:W-:Y:S02]  /*2c0d0*/  STL.U8 [R1+0x13], R28 ;  /* 0x0000131c01007387 */ /* 0x0001e40000100000 */
.L_x_1367:
[----:B------:R-:W-:Y:S05]  /*2c0e0*/  BSYNC.RECONVERGENT B0 ;  /* 0x0000000000007941 */ /* 0x000fea0003800200 */
.L_x_1366:
[----:B------:R-:W-:Y:S01]  /*2c0f0*/  BSSY.RECONVERGENT B0, `(.L_x_1368) ;  /* 0x0000006000007945 */ /* 0x000fe20003800200 */
[----:B------:R-:W-:-:S03]  /*2c100*/  LOP3.LUT P1, RZ, R45, 0x10, RZ, 0xc0, !PT ;  /* 0x000000102dff7812 */ /* 0x000fc6000782c0ff */
[----:B------:R-:W-:Y:S10]  /*2c110*/  @P2 BRA `(.L_x_1369) ;  /* 0x00000000000c2947 */ /* 0x000ff40003800000 */
[----:B01234-:R-:W2:Y:S02]  /*2c120*/  LDL.U8 R28, [R1+0x13] ;  /* 0x00001300011c7983 */ /* 0x01fea40000100000 */
[----:B--2---:R-:W-:-:S05]  /*2c130*/  LOP3.LUT R28, R28, 0x40, RZ, 0xfc, !PT ;  /* 0x000000401c1c7812 */ /* 0x004fca00078efcff */
[----:B------:R0:W-:Y:S02]  /*2c140*/  STL.U8 [R1+0x13], R28 ;  /* 0x0000131c01007387 */ /* 0x0001e40000100000 */
.L_x_1369:
[----:B------:R-:W-:Y:S05]  /*2c150*/  BSYNC.RECONVERGENT B0 ;  /* 0x0000000000007941 */ /* 0x000fea0003800200 */
.L_x_1368:
[C---:B------:R-:W-:Y:S01]  /*2c160*/  LOP3.LUT P3, RZ, R45.reuse, 0x400, RZ, 0xc0, !PT ;  /* 0x000004002dff7812 */ /* 0x040fe2000786c0ff */
[----:B------:R-:W-:Y:S01]  /*2c170*/  BSSY.RECONVERGENT B0, `(.L_x_1370) ;  /* 0x0000006000007945 */ /* 0x000fe20003800200 */
[----:B------:R-:W-:-:S11]  /*2c180*/  LOP3.LUT P2, RZ, R45, 0x8, RZ, 0xc0, !PT ;  /* 0x000000082dff7812 */ /* 0x000fd6000784c0ff */
[----:B------:R-:W-:Y:S05]  /*2c190*/  @!P3 BRA `(.L_x_1371) ;  /* 0x00000000000cb947 */ /* 0x000fea0003800000 */
[----:B01234-:R-:W2:Y:S02]  /*2c1a0*/  LDL.U8 R28, [R1+0x13] ;  /* 0x00001300011c7983 */ /* 0x01fea40000100000 */
[----:B--2---:R-:W-:-:S05]  /*2c1b0*/  LOP3.LUT R28, R28, 0x20, RZ, 0xfc, !PT ;  /* 0x000000201c1c7812 */ /* 0x004fca00078efcff */
[----:B------:R0:W-:Y:S02]  /*2c1c0*/  STL.U8 [R1+0x13], R28 ;  /* 0x0000131c01007387 */ /* 0x0001e40000100000 */
.L_x_1371:
[----:B------:R-:W-:Y:S05]  /*2c1d0*/  BSYNC.RECONVERGENT B0 ;  /* 0x0000000000007941 */ /* 0x000fea0003800200 */
.L_x_1370:
[C---:B------:R-:W-:Y:S01]  /*2c1e0*/  LOP3.LUT P4, RZ, R45.reuse, 0x200, RZ, 0xc0, !PT ;  /* 0x000002002dff7812 */ /* 0x040fe2000788c0ff */
[----:B------:R-:W-:Y:S01]  /*2c1f0*/  BSSY.RECONVERGENT B0, `(.L_x_1372) ;  /* 0x0000006000007945 */ /* 0x000fe20003800200 */
[----:B------:R-:W-:-:S11]  /*2c200*/  LOP3.LUT P3, RZ, R45, 0x4, RZ, 0xc0, !PT ;  /* 0x000000042dff7812 */ /* 0x000fd6000786c0ff */
[----:B------:R-:W-:Y:S05]  /*2c210*/  @!P4 BRA `(.L_x_1373) ;  /* 0x00000000000cc947 */ /* 0x000fea0003800000 */
[----:B01234-:R-:W2:Y:S02]  /*2c220*/  LDL.U8 R28, [R1+0x13] ;  /* 0x00001300011c7983 */ /* 0x01fea40000100000 */
[----:B--2---:R-:W-:-:S05]  /*2c230*/  LOP3.LUT R28, R28, 0x10, RZ, 0xfc, !PT ;  /* 0x000000101c1c7812 */ /* 0x004fca00078efcff */
[----:B------:R0:W-:Y:S02]  /*2c240*/  STL.U8 [R1+0x13], R28 ;  /* 0x0000131c01007387 */ /* 0x0001e40000100000 */
.L_x_1373:
[----:B------:R-:W-:Y:S05]  /*2c250*/  BSYNC.RECONVERGENT B0 ;  /* 0x0000000000007941 */ /* 0x000fea0003800200 */
.L_x_1372:
        /* <DEDUP_REMOVED lines=8> */
.L_x_1375:
[----:B------:R-:W-:Y:S05]  /*2c2e0*/  BSYNC.RECONVERGENT B0 ;  /* 0x0000000000007941 */ /* 0x000fea0003800200 */
.L_x_1374:
[----:B------:R-:W-:Y:S01]  /*2c2f0*/  BSSY.RECONVERGENT B0, `(.L_x_1376) ;  /* 0x0000006000007945 */ /* 0x000fe20003800200 */
[----:B------:R-:W-:-:S03]  /*2c300*/  ISETP.NE.U32.AND P5, PT, R29, 0x1, PT ;  /* 0x000000011d00780c */ /* 0x000fc60003fa5070 */
[----:B------:R-:W-:Y:S10]  /*2c310*/  @!P6 BRA `(.L_x_1377) ;  /* 0x00000000000ce947 */ /* 0x000ff40003800000 */
[----:B01234-:R-:W2:Y:S02]  /*2c320*/  LDL.U8 R28, [R1+0x13] ;  /* 0x00001300011c7983 */ /* 0x01fea40000100000 */
[----:B--2---:R-:W-:-:S05]  /*2c330*/  LOP3.LUT R28, R28, 0x4, RZ, 0xfc, !PT ;  /* 0x000000041c1c7812 */ /* 0x004fca00078efcff */
[----:B------:R0:W-:Y:S02]  /*2c340*/  STL.U8 [R1+0x13], R28 ;  /* 0x0000131c01007387 */ /* 0x0001e40000100000 */
.L_x_1377:
[----:B------:R-:W-:Y:S05]  /*2c350*/  BSYNC.RECONVERGENT B0 ;  /* 0x0000000000007941 */ /* 0x000fea0003800200 */
.L_x_1376:
        /* <DEDUP_REMOVED lines=11> */
.L_x_1379:
[----:B------:R-:W-:Y:S05]  /*2c410*/  BSYNC.RECONVERGENT B0 ;  /* 0x0000000000007941 */ /* 0x000fea0003800200 */
.L_x_1378:
[----:B------:R-:W-:Y:S01]  /*2c420*/  BSSY.RECONVERGENT B0, `(.L_x_1380) ;  /* 0x0000006000007945 */ /* 0x000fe20003800200 */
[----:B------:R-:W-:-:S03]  /*2c430*/  LOP3.LUT P6, RZ, R30, 0x200, RZ, 0xc0, !PT ;  /* 0x000002001eff7812 */ /* 0x000fc600078cc0ff */
[----:B------:R-:W-:Y:S10]  /*2c440*/  @!P0 BRA `(.L_x_1381) ;  /* 0x00000000000c8947 */ /* 0x000ff40003800000 */
[----:B0-----:R-:W2:Y:S02]  /*2c450*/  LDL.U8 R28, [R1+0x13] ;  /* 0x00001300011c7983 */ /* 0x001ea40000100000 */
[----:B--2---:R-:W-:-:S05]  /*2c460*/  LOP3.LUT R28, R28, 0x1, RZ, 0xfc, !PT ;  /* 0x000000011c1c7812 */ /* 0x004fca00078efcff */
[----:B------:R1:W-:Y:S02]  /*2c470*/  STL.U8 [R1+0x13], R28 ;  /* 0x0000131c01007387 */ /* 0x0003e40000100000 */
.L_x_1381:
[----:B------:R-:W-:Y:S05]  /*2c480*/  BSYNC.RECONVERGENT B0 ;  /* 0x0000000000007941 */ /* 0x000fea0003800200 */
.L_x_1380:
[----:B------:R-:W-:Y:S01]  /*2c490*/  BSSY.RECONVERGENT B0, `(.L_x_1382) ;  /* 0x0000006000007945 */ /* 0x000fe20003800200 */
[----:B------:R-:W-:-:S03]  /*2c4a0*/  LOP3.LUT P0, RZ, R30, 0x100, RZ, 0xc0, !PT ;  /* 0x000001001eff7812 */ /* 0x000fc6000780c0ff */
[----:B------:R-:W-:Y:S10]  /*2c4b0*/  @!P1 BRA `(.L_x_1383) ;  /* 0x00000000000c9947 */ /* 0x000ff40003800000 */
[----:B01----:R-:W2:Y:S02]  /*2c4c0*/  LDL.U8 R28, [R1+0x14] ;  /* 0x00001400011c7983 */ /* 0x003ea40000100000 */
[----:B--2---:R-:W-:-:S05]  /*2c4d0*/  LOP3.LUT R28, R28, 0x80, RZ, 0xfc, !PT ;  /* 0x000000801c1c7812 */ /* 0x004fca00078efcff */
[----:B------:R2:W-:Y:S02]  /*2c4e0*/  STL.U8 [R1+0x14], R28 ;  /* 0x0000141c01007387 */ /* 0x0005e40000100000 */
.L_x_1383:
[----:B------:R-:W-:Y:S05]  /*2c4f0*/  BSYNC.RECONVERGENT B0 ;  /* 0x0000000000007941 */ /* 0x000fea0003800200 */
.L_x_1382:
[----:B------:R-:W-:Y:S04]  /*2c500*/  BSSY.RECONVERGENT B0, `(.L_x_1384) ;  /* 0x0000005000007945 */ /* 0x000fe80003800200 */
[----:B------:R-:W-:Y:S05]  /*2c510*/  @!P2 BRA `(.L_x_1385) ;  /* 0x00000000000ca947 */ /* 0x000fea0003800000 */
[----:B012---:R-:W2:Y:S02]  /*2c520*/  LDL.U8 R28, [R1+0x14] ;  /* 0x00001400011c7983 */ /* 0x007ea40000100000 */
[----:B--2---:R-:W-:-:S05]  /*2c530*/  LOP3.LUT R28, R28, 0x40, RZ, 0xfc, !PT ;  /* 0x000000401c1c7812 */ /* 0x004fca00078efcff */
[----:B------:R3:W-:Y:S02]  /*2c540*/  STL.U8 [R1+0x14], R28 ;  /* 0x0000141c01007387 */ /* 0x0007e40000100000 */
.L_x_1385:
[----:B------:R-:W-:Y:S05]  /*2c550*/  BSYNC.RECONVERGENT B0 ;  /* 0x0000000000007941 */ /* 0x000fea0003800200 */
.L_x_1384:
[----:B------:R-:W-:Y:S04]  /*2c560*/  BSSY.RECONVERGENT B0, `(.L_x_1386) ;  /* 0x0000005000007945 */ /* 0x000fe80003800200 */
[----:B------:R-:W-:Y:S05]  /*2c570*/  @!P3 BRA `(.L_x_1387) ;  /* 0x00000000000cb947 */ /* 0x000fea0003800000 */
[----:B0123--:R-:W2:Y:S02]  /*2c580*/  LDL.U8 R28, [R1+0x14] ;  /* 0x00001400011c7983 */ /* 0x00fea40000100000 */
[----:B--2---:R-:W-:-:S05]  /*2c590*/  LOP3.LUT R28, R28, 0x20, RZ, 0xfc, !PT ;  /* 0x000000201c1c7812 */ /* 0x004fca00078efcff */
[----:B------:R4:W-:Y:S02]  /*2c5a0*/  STL.U8 [R1+0x14], R28 ;  /* 0x0000141c01007387 */ /* 0x0009e40000100000 */
.L_x_1387:
[----:B------:R-:W-:Y:S05]  /*2c5b0*/  BSYNC.RECONVERGENT B0 ;  /* 0x0000000000007941 */ /* 0x000fea0003800200 */
.L_x_1386:
[----:B------:R-:W-:Y:S04]  /*2c5c0*/  BSSY.RECONVERGENT B0, `(.L_x_1388) ;  /* 0x0000005000007945 */ /* 0x000fe80003800200 */
[----:B------:R-:W-:Y:S05]  /*2c5d0*/  @!P4 BRA `(.L_x_1389) ;  /* 0x00000000000cc947 */ /* 0x000fea0003800000 */
[----:B01234-:R-:W2:Y:S02]  /*2c5e0*/  LDL.U8 R28, [R1+0x14] ;  /* 0x00001400011c7983 */ /* 0x01fea40000100000 */
[----:B--2---:R-:W-:-:S05]  /*2c5f0*/  LOP3.LUT R28, R28, 0x10, RZ, 0xfc, !PT ;  /* 0x000000101c1c7812 */ /* 0x004fca00078efcff */
[----:B------:R0:W-:Y:S02]  /*2c600*/  STL.U8 [R1+0x14], R28 ;  /* 0x0000141c01007387 */ /* 0x0001e40000100000 */
.L_x_1389:
[----:B------:R-:W-:Y:S05]  /*2c610*/  BSYNC.RECONVERGENT B0 ;  /* 0x0000000000007941 */ /* 0x000fea0003800200 */
.L_x_1388:
[----:B------:R-:W-:Y:S04]  /*2c620*/  BSSY.RECONVERGENT B0, `(.L_x_1390) ;  /* 0x0000005000007945 */ /* 0x000fe80003800200 */
[----:B------:R-:W-:Y:S05]  /*2c630*/  @P5 BRA `(.L_x_1391) ;  /* 0x00000000000c5947 */ /* 0x000fea0003800000 */
[----:B01234-:R-:W2:Y:S02]  /*2c640*/  LDL.U8 R28, [R1+0x14] ;  /* 0x00001400011c7983 */ /* 0x01fea40000100000 */
[----:B--2---:R-:W-:-:S05]  /*2c650*/  LOP3.LUT R28, R28, 0x8, RZ, 0xfc, !PT ;  /* 0x000000081c1c7812 */ /* 0x004fca00078efcff */
[----:B------:R0:W-:Y:S02]  /*2c660*/  STL.U8 [R1+0x14], R28 ;  /* 0x0000141c01007387 */ /* 0x0001e40000100000 */
.L_x_1391:
[----:B------:R-:W-:Y:S05]  /*2c670*/  BSYNC.RECONVERGENT B0 ;  /* 0x0000000000007941 */ /* 0x000fea0003800200 */
.L_x_1390:
[----:B------:R-:W-:Y:S01]  /*2c680*/  LOP3.LUT P1, RZ, R30, 0x400, RZ, 0xc0, !PT ;  /* 0x000004001eff7812 */ /* 0x000fe2000782c0ff */
[----:B------:R-:W-:-:S12]  /*2c690*/  BSSY.RECONVERGENT B0, `(.L_x_1392) ;  /* 0x0000005000007945 */ /* 0x000fd80003800200 */
[----:B------:R-:W-:Y:S05]  /*2c6a0*/  @!P1 BRA `(.L_x_1393) ;  /* 0x00000000000c9947 */ /* 0x000fea0003800000 */
[----:B01234-:R-:W2:Y:S02]  /*2c6b0*/  LDL.U8 R28, [R1+0x14] ;  /* 0x00001400011c7983 */ /* 0x01fea40000100000 */
[----:B--2---:R-:W-:-:S05]  /*2c6c0*/  LOP3.LUT R28, R28, 0x4, RZ, 0xfc, !PT ;  /* 0x000000041c1c7812 */ /* 0x004fca00078efcff */
[----:B------:R0:W-:Y:S02]  /*2c6d0*/  STL.U8 [R1+0x14], R28 ;  /* 0x0000141c01007387 */ /* 0x0001e40000100000 */
.L_x_1393:
[----:B------:R-:W-:Y:S05]  /*2c6e0*/  BSYNC.RECONVERGENT B0 ;  /* 0x0000000000007941 */ /* 0x000fea0003800200 */
.L_x_1392:
[----:B------:R-:W-:Y:S04]  /*2c6f0*/  BSSY.RECONVERGENT B0, `(.L_x_1394) ;  /* 0x0000005000007945 */ /* 0x000fe80003800200 */
[----:B------:R-:W-:Y:S05]  /*2c700*/  @!P6 BRA `(.L_x_1395) ;  /* 0x00000000000ce947 */ /* 0x000fea0003800000 */
[----:B01234-:R-:W2:Y:S02]  /*2c710*/  LDL.U8 R28, [R1+0x14] ;  /* 0x00001400011c7983 */ /* 0x01fea40000100000 */
[----:B--2---:R-:W-:-:S05]  /*2c720*/  LOP3.LUT R28, R28, 0x2, RZ, 0xfc, !PT ;  /* 0x000000021c1c7812 */ /* 0x004fca00078efcff */
[----:B------:R0:W-:Y:S02]  /*2c730*/  STL.U8 [R1+0x14], R28 ;  /* 0x0000141c01007387 */ /* 0x0001e40000100000 */
.L_x_1395:
[----:B------:R-:W-:Y:S05]  /*2c740*/  BSYNC.RECONVERGENT B0 ;  /* 0x0000000000007941 */ /* 0x000fea0003800200 */
.L_x_1394:
[----:B------:R-:W-:Y:S04]  /*2c750*/  BSSY.RECONVERGENT B0, `(.L_x_1396) ;  /* 0x0000005000007945 */ /* 0x000fe80003800200 */
[----:B------:R-:W-:Y:S05]  /*2c760*/  @!P0 BRA `(.L_x_1397) ;  /* 0x00000000000c8947 */ /* 0x000fea0003800000 */
[----:B01234-:R-:W2:Y:S02]  /*2c770*/  LDL.U8 R28, [R1+0x14] ;  /* 0x00001400011c7983 */ /* 0x01fea40000100000 */
[----:B--2---:R-:W-:-:S05]  /*2c780*/  LOP3.LUT R28, R28, 0x1, RZ, 0xfc, !PT ;  /* 0x000000011c1c7812 */ /* 0x004fca00078efcff */
[----:B------:R0:W-:Y:S02]  /*2c790*/  STL.U8 [R1+0x14], R28 ;  /* 0x0000141c01007387 */ /* 0x0001e40000100000 */
.L_x_1397:
[----:B------:R-:W-:Y:S05]  /*2c7a0*/  BSYNC.RECONVERGENT B0 ;  /* 0x0000000000007941 */ /* 0x000fea0003800200 */
.L_x_1396:
        /* <DEDUP_REMOVED lines=26> */
.L_x_1399:
[----:B------:R-:W-:Y:S05]  /*2c950*/  BSYNC.RECONVERGENT B0 ;  /* 0x0000000000007941 */ /* 0x000fea0003800200 */
.L_x_1398:
        /* <DEDUP_REMOVED lines=8> */
.L_x_1401:
[----:B------:R-:W-:Y:S05]  /*2c9e0*/  BSYNC.RECONVERGENT B0 ;  /* 0x0000000000007941 */ /* 0x000fea0003800200 */
.L_x_1400:
        /* <DEDUP_REMOVED lines=8> */
.L_x_1403:
[----:B------:R-:W-:Y:S05]  /*2ca70*/  BSYNC.RECONVERGENT B0 ;  /* 0x0000000000007941 */ /* 0x000fea0003800200 */
.L_x_1402:
        /* <DEDUP_REMOVED lines=8> */
.L_x_1405:
[----:B------:R-:W-:Y:S05]  /*2cb00*/  BSYNC.RECONVERGENT B0 ;  /* 0x0000000000007941 */ /* 0x000fea0003800200 */
.L_x_1404:
[----:B------:R-:W-:Y:S01]  /*2cb10*/  BSSY.RECONVERGENT B0, `(.L_x_1406) ;  /* 0x0000006000007945 */ /* 0x000fe20003800200 */
[----:B------:R-:W-:-:S03]  /*2cb20*/  LOP3.LUT P6, RZ, R43, 0x80, RZ, 0xc0, !PT ;  /* 0x000000802bff7812 */ /* 0x000fc600078cc0ff */
[----:B------:R-:W-:Y:S10]  /*2cb30*/  @!P2 BRA `(.L_x_1407) ;  /* 0x00000000000ca947 */ /* 0x000ff40003800000 */
[----:B0123--:R-:W2:Y:S02]  /*2cb40*/  LDL.U8 R30, [R1+0x15] ;  /* 0x00001500011e7983 */ /* 0x00fea40000100000 */
[----:B--2---:R-:W-:-:S05]  /*2cb50*/  LOP3.LUT R30, R30, 0x8, RZ, 0xfc, !PT ;  /* 0x000000081e1e7812 */ /* 0x004fca00078efcff */
[----:B------:R4:W-:Y:S02]  /*2cb60*/  STL.U8 [R1+0x15], R30 ;  /* 0x0000151e01007387 */ /* 0x0009e40000100000 */
.L_x_1407:
[----:B------:R-:W-:Y:S05]  /*2cb70*/  BSYNC.RECONVERGENT B0 ;  /* 0x0000000000007941 */ /* 0x000fea0003800200 */
.L_x_1406:
[----:B------:R-:W-:Y:S01]  /*2cb80*/  BSSY.RECONVERGENT B0, `(.L_x_1408) ;  /* 0x0000006000007945 */ /* 0x000fe20003800200 */
[----:B------:R-:W-:-:S03]  /*2cb90*/  LOP3.LUT P3, RZ, R43, 0x40, RZ, 0xc0, !PT ;  /* 0x000000402bff7812 */ /* 0x000fc6000786c0ff */
[----:B------:R-:W-:Y:S10]  /*2cba0*/  @!P1 BRA `(.L_x_1409) ;  /* 0x00000000000c9947 */ /* 0x000ff40003800000 */
[----:B01234-:R-:W2:Y:S02]  /*2cbb0*/  LDL.U8 R30, [R1+0x15] ;  /* 0x00001500011e7983 */ /* 0x01fea40000100000 */
[----:B--2---:R-:W-:-:S05]  /*2cbc0*/  LOP3.LUT R30, R30, 0x4, RZ, 0xfc, !PT ;  /* 0x000000041e1e7812 */ /* 0x004fca00078efcff */
[----:B------:R0:W-:Y:S02]  /*2cbd0*/  STL.U8 [R1+0x15], R30 ;  /* 0x0000151e01007387 */ /* 0x0001e40000100000 */
.L_x_1409:
[----:B------:R-:W-:Y:S05]  /*2cbe0*/  BSYNC.RECONVERGENT B0 ;  /* 0x0000000000007941 */ /* 0x000fea0003800200 */
.L_x_1408:
[----:B------:R-:W-:Y:S01]  /*2cbf0*/  BSSY.RECONVERGENT B0, `(.L_x_1410) ;  /* 0x0000006000007945 */ /* 0x000fe20003800200 */
[----:B------:R-:W-:-:S03]  /*2cc00*/  LOP3.LUT P4, RZ, R43, 0x20, RZ, 0xc0, !PT ;  /* 0x000000202bff7812 */ /* 0x000fc6000788c0ff */
[----:B------:R-:W-:Y:S10]  /*2cc10*/  @!P0 BRA `(.L_x_1411) ;  /* 0x00000000000c8947 */ /* 0x000ff40003800000 */
[----:B01234-:R-:W2:Y:S02]  /*2cc20*/  LDL.U8 R30, [R1+0x15] ;  /* 0x00001500011e7983 */ /* 0x01fea40000100000 */
[----:B--2---:R-:W-:-:S05]  /*2cc30*/  LOP3.LUT R30, R30, 0x2, RZ, 0xfc, !PT ;  /* 0x000000021e1e7812 */ /* 0x004fca00078efcff */
[----:B------:R0:W-:Y:S02]  /*2cc40*/  STL.U8 [R1+0x15], R30 ;  /* 0x0000151e01007387 */ /* 0x0001e40000100000 */
.L_x_1411:
[----:B------:R-:W-:Y:S05]  /*2cc50*/  BSYNC.RECONVERGENT B0 ;  /* 0x0000000000007941 */ /* 0x000fea0003800200 */
.L_x_1410:
[----:B------:R-:W-:Y:S01]  /*2cc60*/  ISETP.NE.U32.AND P0, PT, R45, 0x1, PT ;  /* 0x000000012d00780c */ /* 0x000fe20003f05070 */
[----:B------:R-:W-:Y:S01]  /*2cc70*/  BSSY.RECONVERGENT B0, `(.L_x_1412) ;  /* 0x0000006000007945 */ /* 0x000fe20003800200 */
[----:B------:R-:W-:-:S11]  /*2cc80*/  LOP3.LUT P5, RZ, R43, 0x10, RZ, 0xc0, !PT ;  /* 0x000000102bff7812 */ /* 0x000fd600078ac0ff */
[----:B------:R-:W-:Y:S05]  /*2cc90*/  @P0 BRA `(.L_x_1413) ;  /* 0x00000000000c0947 */ /* 0x000fea0003800000 */
[----:B01234-:R-:W2:Y:S02]  /*2cca0*/  LDL.U8 R30, [R1+0x15] ;  /* 0x00001500011e7983 */ /* 0x01fea40000100000 */
[----:B--2---:R-:W-:-:S05]  /*2ccb0*/  LOP3.LUT R30, R30, 0x1, RZ, 0xfc, !PT ;  /* 0x000000011e1e7812 */ /* 0x004fca00078efcff */
[----:B------:R0:W-:Y:S02]  /*2ccc0*/  STL.U8 [R1+0x15], R30 ;  /* 0x0000151e01007387 */ /* 0x0001e40000100000 */
.L_x_1413:
[----:B------:R-:W-:Y:S05]  /*2ccd0*/  BSYNC.RECONVERGENT B0 ;  /* 0x0000000000007941 */ /* 0x000fea0003800200 */
.L_x_1412:
[C---:B------:R-:W-:Y:S01]  /*2cce0*/  LOP3.LUT P0, RZ, R43.reuse, 0x400, RZ, 0xc0, !PT ;  /* 0x000004002bff7812 */ /* 0x040fe2000780c0ff */
[----:B------:R-:W-:Y:S01]  /*2ccf0*/  BSSY.RECONVERGENT B0, `(.L_x_1414) ;  /* 0x0000006000007945 */ /* 0x000fe20003800200 */
[----:B------:R-:W-:-:S11]  /*2cd00*/  LOP3.LUT P1, RZ, R43, 0x8, RZ, 0xc0, !PT ;  /* 0x000000082bff7812 */ /* 0x000fd6000782c0ff */
[----:B------:R-:W-:Y:S05]  /*2cd10*/  @!P0 BRA `(.L_x_1415) ;  /* 0x00000000000c8947 */ /* 0x000fea0003800000 */
[----:B01234-:R-:W2:Y:S02]  /*2cd20*/  LDL.U8 R30, [R1+0x16] ;  /* 0x00001600011e7983 */ /* 0x01fea40000100000 */
[----:B--2---:R-:W-:-:S05]  /*2cd30*/  LOP3.LUT R30, R30, 0x80, RZ, 0xfc, !PT ;  /* 0x000000801e1e7812 */ /* 0x004fca00078efcff */
[----:B------:R0:W-:Y:S02]  /*2cd40*/  STL.U8 [R1+0x16], R30 ;  /* 0x0000161e01007387 */ /* 0x0001e40000100000 */
.L_x_1415:
[----:B------:R-:W-:Y:S05]  /*2cd50*/  BSYNC.RECONVERGENT B0 ;  /* 0x0000000000007941 */ /* 0x000fea0003800200 */
.L_x_1414:
[C---:B------:R-:W-:Y:S01]  /*2cd60*/  LOP3.LUT P2, RZ, R43.reuse, 0x200, RZ, 0xc0, !PT ;  /* 0x000002002bff7812 */ /* 0x040fe2000784c0ff */
[----:B------:R-:W-:Y:S01]  /*2cd70*/  BSSY.RECONVERGENT B0, `(.L_x_1416) ;  /* 0x0000006000007945 */ /* 0x000fe20003800200 */
[----:B------:R-:W-:-:S11]  /*2cd80*/  LOP3.LUT P0, RZ, R43, 0x4, RZ, 0xc0, !PT ;  /* 0x000000042bff7812 */ /* 0x000fd6000780c0ff */
[----:B------:R-:W-:Y:S05]  /*2cd90*/  @!P2 BRA `(.L_x_1417) ;  /* 0x00000000000ca947 */ /* 0x000fea0003800000 */
[----:B01234-:R-:W2:Y:S02]  /*2cda0*/  LDL.U8 R30, [R1+0x16] ;  /* 0x00001600011e7983 */ /* 0x01fea40000100000 */
[----:B--2---:R-:W-:-:S05]  /*2cdb0*/  LOP3.LUT R30, R30, 0x40, RZ, 0xfc, !PT ;  /* 0x000000401e1e7812 */ /* 0x004fca00078efcff */
[----:B------:R0:W-:Y:S02]  /*2cdc0*/  STL.U8 [R1+0x16], R30 ;  /* 0x0000161e01007387 */ /* 0x0001e40000100000 */
.L_x_1417:
[----:B------:R-:W-:Y:S05]  /*2cdd0*/  BSYNC.RECONVERGENT B0 ;  /* 0x0000000000007941 */ /* 0x000fea0003800200 */
.L_x_1416:
        /* <DEDUP_REMOVED lines=12> */
.L_x_1419:
[----:B------:R-:W-:Y:S05]  /*2cea0*/  BSYNC.RECONVERGENT B0 ;  /* 0x0000000000007941 */ /* 0x000fea0003800200 */
.L_x_1418:
[----:B------:R-:W-:Y:S01]  /*2ceb0*/  BSSY.RECONVERGENT B0, `(.L_x_1420) ;  /* 0x0000006000007945 */ /* 0x000fe20003800200 */
[----:B------:R-:W-:-:S03]  /*2cec0*/  ISETP.NE.U32.AND P2, PT, R45, 0x1, PT ;  /* 0x000000012d00780c */ /* 0x000fc60003f45070 */
[----:B------:R-:W-:Y:S10]  /*2ced0*/  @!P6 BRA `(.L_x_1421) ;  /* 0x00000000000ce947 */ /* 0x000ff40003800000 */
[----:B0-----:R-:W2:Y:S02]  /*2cee0*/  LDL.U8 R30, [R1+0x16] ;  /* 0x00001600011e7983 */ /* 0x001ea40000100000 */
[----:B--2---:R-:W-:-:S05]  /*2cef0*/  LOP3.LUT R30, R30, 0x10, RZ, 0xfc, !PT ;  /* 0x000000101e1e7812 */ /* 0x004fca00078efcff */
[----:B------:R1:W-:Y:S02]  /*2cf00*/  STL.U8 [R1+0x16], R30 ;  /* 0x0000161e01007387 */ /* 0x0003e40000100000 */
.L_x_1421:
[----:B------:R-:W-:Y:S05]  /*2cf10*/  BSYNC.RECONVERGENT B0 ;  /* 0x0000000000007941 */ /* 0x000fea0003800200 */
.L_x_1420:
        /* <DEDUP_REMOVED lines=8> */
.L_x_1423:
[----:B------:R-:W-:Y:S05]  /*2cfa0*/  BSYNC.RECONVERGENT B0 ;  /* 0x0000000000007941 */ /* 0x000fea0003800200 */
.L_x_1422:
        /* <DEDUP_REMOVED lines=8> */
.L_x_1425:
[----:B------:R-:W-:Y:S05]  /*2d030*/  BSYNC.RECONVERGENT B0 ;  /* 0x0000000000007941 */ /* 0x000fea0003800200 */
.L_x_1424:
        /* <DEDUP_REMOVED lines=8> */
.L_x_1427:
[----:B------:R-:W-:Y:S05]  /*2d0c0*/  BSYNC.RECONVERGENT B0 ;  /* 0x0000000000007941 */ /* 0x000fea0003800200 */
.L_x_1426:
[----:B------:R-:W-:Y:S01]  /*2d0d0*/  BSSY.RECONVERGENT B0, `(.L_x_1428) ;  /* 0x0000006000007945 */ /* 0x000fe20003800200 */
[----:B------:R-:W-:-:S03]  /*2d0e0*/  LOP3.LUT P6, RZ, R44, 0x80, RZ, 0xc0, !PT ;  /* 0x000000802cff7812 */ /* 0x000fc600078cc0ff */
[----:B------:R-:W-:Y:S10]  /*2d0f0*/  @!P1 BRA `(.L_x_1429) ;  /* 0x00000000000c9947 */ /* 0x000ff40003800000 */
[----:B01234-:R-:W2:Y:S02]  /*2d100*/  LDL.U8 R30, [R1+0x16] ;  /* 0x00001600011e7983 */ /* 0x01fea40000100000 */
[----:B--2---:R-:W-:-:S05]  /*2d110*/  LOP3.LUT R30, R30, 0x1, RZ, 0xfc, !PT ;  /* 0x000000011e1e7812 */ /* 0x004fca00078efcff */
[----:B------:R0:W-:Y:S02]  /*2d120*/  STL.U8 [R1+0x16], R30 ;  /* 0x0000161e01007387 */ /* 0x0001e40000100000 */
.L_x_1429:
[----:B------:R-:W-:Y:S05]  /*2d130*/  BSYNC.RECONVERGENT B0 ;  /* 0x0000000000007941 */ /* 0x000fea0003800200 */
.L_x_1428:
        /* <DEDUP_REMOVED lines=8> */
.L_x_1431:
[----:B------:R-:W-:Y:S05]  /*2d1c0*/  BSYNC.RECONVERGENT B0 ;  /* 0x0000000000007941 */ /* 0x000fea0003800200 */
.L_x_1430:
[----:B------:R-:W-:Y:S01]  /*2d1d0*/  LOP3.LUT P1, RZ, R42, 0x2, RZ, 0xc0, !PT ;  /* 0x000000022aff7812 */ /* 0x000fe2000782c0ff */
[----:B------:R-:W-:Y:S01]  /*2d1e0*/  BSSY.RECONVERGENT B0, `(.L_x_1432) ;  /* 0x0000006000007945 */ /* 0x000fe20003800200 */
[----:B------:R-:W-:-:S11]  /*2d1f0*/  LOP3.LUT P0, RZ, R44, 0x20, RZ, 0xc0, !PT ;  /* 0x000000202cff7812 */ /* 0x000fd6000780c0ff */
[----:B------:R-:W-:Y:S05]  /*2d200*/  @!P1 BRA `(.L_x_1433) ;  /* 0x00000000000c9947 */ /* 0x000fea0003800000 */
[----:B01234-:R-:W2:Y:S02]  /*2d210*/  LDL.U8 R30, [R1+0x17] ;  /* 0x00001700011e7983 */ /* 0x01fea40000100000 */
[----:B--2---:R-:W-:-:S05]  /*2d220*/  LOP3.LUT R30, R30, 0x40, RZ, 0xfc, !PT ;  /* 0x000000401e1e7812 */ /* 0x004fca00078efcff */
[----:B------:R0:W-:Y:S02]  /*2d230*/  STL.U8 [R1+0x17], R30 ;  /* 0x0000171e01007387 */ /* 0x0001e40000100000 */
.L_x_1433:
[----:B------:R-:W-:Y:S05]  /*2d240*/  BSYNC.RECONVERGENT B0 ;  /* 0x0000000000007941 */ /* 0x000fea0003800200 */
.L_x_1432:
[----:B------:R-:W-:Y:S01]  /*2d250*/  BSSY.RECONVERGENT B0, `(.L_x_1434) ;  /* 0x0000006000007945 */ /* 0x000fe20003800200 */
[----:B------:R-:W-:-:S03]  /*2d260*/  LOP3.LUT P1, RZ, R44, 0x10, RZ, 0xc0, !PT ;  /* 0x000000102cff7812 */ /* 0x000fc6000782c0ff */
[----:B------:R-:W-:Y:S10]  /*2d270*/  @P2 BRA `(.L_x_1435) ;  /* 0x00000000000c2947 */ /* 0x000ff40003800000 */
[----:B01234-:R-:W2:Y:S02]  /*2d280*/  LDL.U8 R30, [R1+0x17] ;  /* 0x00001700011e7983 */ /* 0x01fea40000100000 */
[----:B--2---:R-:W-:-:S05]  /*2d290*/  LOP3.LUT R30, R30, 0x20, RZ, 0xfc, !PT ;  /* 0x000000201e1e7812 */ /* 0x004fca00078efcff */
[----:B------:R0:W-:Y:S02]  /*2d2a0*/  STL.U8 [R1+0x17], R30 ;  /* 0x0000171e01007387 */ /* 0x0001e40000100000 */
.L_x_1435:
[----:B------:R-:W-:Y:S05]  /*2d2b0*/  BSYNC.RECONVERGENT B0 ;  /* 0x0000000000007941 */ /* 0x000fea0003800200 */
.L_x_1434:
[C---:B------:R-:W-:Y:S01]  /*2d2c0*/  LOP3.LUT P3, RZ, R44.reuse, 0x400, RZ, 0xc0, !PT ;  /* 0x000004002cff7812 */ /* 0x040fe2000786c0ff */
[----:B------:R-:W-:Y:S01]  /*2d2d0*/  BSSY.RECONVERGENT B0, `(.L_x_1436) ;  /* 0x0000006000007945 */ /* 0x000fe20003800200 */
[----:B------:R-:W-:-:S11]  /*2d2e0*/  LOP3.LUT P2, RZ, R44, 0x8, RZ, 0xc0, !PT ;  /* 0x000000082cff7812 */ /* 0x000fd6000784c0ff */
[----:B------:R-:W-:Y:S05]  /*2d2f0*/  @!P3 BRA `(.L_x_1437) ;  /* 0x00000000000cb947 */ /* 0x000fea0003800000 */
[----:B01234-:R-:W2:Y:S02]  /*2d300*/  LDL.U8 R30, [R1+0x17] ;  /* 0x00001700011e7983 */ /* 0x01fea40000100000 */
[----:B--2---:R-:W-:-:S05]  /*2d310*/  LOP3.LUT R30, R30, 0x10, RZ, 0xfc, !PT ;  /* 0x000000101e1e7812 */ /* 0x004fca00078efcff */
[----:B------:R0:W-:Y:S02]  /*2d320*/  STL.U8 [R1+0x17], R30 ;  /* 0x0000171e01007387 */ /* 0x0001e40000100000 */
.L_x_1437:
[----:B------:R-:W-:Y:S05]  /*2d330*/  BSYNC.RECONVERGENT B0 ;  /* 0x0000000000007941 */ /* 0x000fea0003800200 */
.L_x_1436:
[C---:B------:R-:W-:Y:S01]  /*2d340*/  LOP3.LUT P4, RZ, R44.reuse, 0x200, RZ, 0xc0, !PT ;  /* 0x000002002cff7812 */ /* 0x040fe2000788c0ff */
[----:B------:R-:W-:Y:S01]  /*2d350*/  BSSY.RECONVERGENT B0, `(.L_x_1438) ;  /* 0x0000006000007945 */ /* 0x000fe20003800200 */
[----:B------:R-:W-:-:S11]  /*2d360*/  LOP3.LUT P3, RZ, R44, 0x4, RZ, 0xc0, !PT ;  /* 0x000000042cff7812 */ /* 0x000fd6000786c0ff */
[----:B------:R-:W-:Y:S05]  /*2d370*/  @!P4 BRA `(.L_x_1439) ;  /* 0x00000000000cc947 */ /* 0x000fea0003800000 */
[----:B01234-:R-:W2:Y:S02]  /*2d380*/  LDL.U8 R30, [R1+0x17] ;  /* 0x00001700011e7983 */ /* 0x01fea40000100000 */
[----:B--2---:R-:W-:-:S05]  /*2d390*/  LOP3.LUT R30, R30, 0x8, RZ, 0xfc, !PT ;  /* 0x000000081e1e7812 */ /* 0x004fca00078efcff */
[----:B------:R0:W-:Y:S02]  /*2d3a0*/  STL.U8 [R1+0x17], R30 ;  /* 0x0000171e01007387 */ /* 0x0001e40000100000 */
.L_x_1439:
[----:B------:R-:W-:Y:S05]  /*2d3b0*/  BSYNC.RECONVERGENT B0 ;  /* 0x0000000000007941 */ /* 0x000fea0003800200 */
.L_x_1438:
        /* <DEDUP_REMOVED lines=8> */
.L_x_1441:
[----:B------:R-:W-:Y:S05]  /*2d440*/  BSYNC.RECONVERGENT B0 ;  /* 0x0000000000007941 */ /* 0x000fea0003800200 */
.L_x_1440:
[----:B------:R-:W-:Y:S01]  /*2d450*/  BSSY.RECONVERGENT B0, `(.L_x_1442) ;  /* 0x0000006000007945 */ /* 0x000fe20003800200 */
[----:B------:R-:W-:-:S03]  /*2d460*/  ISETP.NE.U32.AND P5, PT, R43, 0x1, PT ;  /* 0x000000012b00780c */ /* 0x000fc60003fa5070 */
[----:B------:R-:W-:Y:S10]  /*2d470*/  @!P6 BRA `(.L_x_1443) ;  /* 0x00000000000ce947 */ /* 0x000ff40003800000 */
[----:B01234-:R-:W2:Y:S02]  /*2d480*/  LDL.U8 R30, [R1+0x17] ;  /* 0x00001700011e7983 */ /* 0x01fea40000100000 */
[----:B--2---:R-:W-:-:S05]  /*2d490*/  LOP3.LUT R30, R30, 0x2, RZ, 0xfc, !PT ;  /* 0x000000021e1e7812 */ /* 0x004fca00078efcff */
[----:B------:R0:W-:Y:S02]  /*2d4a0*/  STL.U8 [R1+0x17], R30 ;  /* 0x0000171e01007387 */ /* 0x0001e40000100000 */
.L_x_1443:
[----:B------:R-:W-:Y:S05]  /*2d4b0*/  BSYNC.RECONVERGENT B0 ;  /* 0x0000000000007941 */ /* 0x000fea0003800200 */
.L_x_1442:
        /* <DEDUP_REMOVED lines=11> */
.L_x_1445:
[----:B------:R-:W-:Y:S05]  /*2d570*/  BSYNC.RECONVERGENT B0 ;  /* 0x0000000000007941 */ /* 0x000fea0003800200 */
.L_x_1444:
[----:B------:R-:W-:Y:S01]  /*2d580*/  BSSY.RECONVERGENT B0, `(.L_x_1446) ;  /* 0x0000006000007945 */ /* 0x000fe20003800200 */
[----:B------:R-:W-:-:S03]  /*2d590*/  LOP3.LUT P6, RZ, R27, 0x200, RZ, 0xc0, !PT ;  /* 0x000002001bff7812 */ /* 0x000fc600078cc0ff */
[----:B------:R-:W-:Y:S10]  /*2d5a0*/  @!P0 BRA `(.L_x_1447) ;  /* 0x00000000000c8947 */ /* 0x000ff40003800000 */
[----:B0-----:R-:W2:Y:S02]  /*2d5b0*/  LDL.U8 R30, [R1+0x18] ;  /* 0x00001800011e7983 */ /* 0x001ea40000100000 */
[----:B--2---:R-:W-:-:S05]  /*2d5c0*/  LOP3.LUT R30, R30, 0x80, RZ, 0xfc, !PT ;  /* 0x000000801e1e7812 */ /* 0x004fca00078efcff */
[----:B------:R1:W-:Y:S02]  /*2d5d0*/  STL.U8 [R1+0x18], R30 ;  /* 0x0000181e01007387 */ /* 0x0003e40000100000 */
.L_x_1447:
[----:B------:R-:W-:Y:S05]  /*2d5e0*/  BSYNC.RECONVERGENT B0 ;  /* 0x0000000000007941 */ /* 0x000fea0003800200 */
.L_x_1446:
[----:B------:R-:W-:Y:S01]  /*2d5f0*/  BSSY.RECONVERGENT B0, `(.L_x_1448) ;  /* 0x0000006000007945 */ /* 0x000fe20003800200 */
[----:B------:R-:W-:-:S03]  /*2d600*/  LOP3.LUT P0, RZ, R27, 0x100, RZ, 0xc0, !PT ;  /* 0x000001001bff7812 */ /* 0x000fc6000780c0ff */
[----:B------:R-:W-:Y:S10]  /*2d610*/  @!P1 BRA `(.L_x_1449) ;  /* 0x00000000000c9947 */ /* 0x000ff40003800000 */
[----:B01----:R-:W2:Y:S02]  /*2d620*/  LDL.U8 R30, [R1+0x18] ;  /* 0x00001800011e7983 */ /* 0x003ea40000100000 */
[----:B--2---:R-:W-:-:S05]  /*2d630*/  LOP3.LUT R30, R30, 0x40, RZ, 0xfc, !PT ;  /* 0x000000401e1e7812 */ /* 0x004fca00078efcff */
[----:B------:R2:W-:Y:S02]  /*2d640*/  STL.U8 [R1+0x18], R30 ;  /* 0x0000181e01007387 */ /* 0x0005e40000100000 */
.L_x_1449:
[----:B------:R-:W-:Y:S05]  /*2d650*/  BSYNC.RECONVERGENT B0 ;  /* 0x0000000000007941 */ /* 0x000fea0003800200 */
.L_x_1448:
[----:B------:R-:W-:Y:S04]  /*2d660*/  BSSY.RECONVERGENT B0, `(.L_x_1450) ;  /* 0x0000005000007945 */ /* 0x000fe80003800200 */
[----:B------:R-:W-:Y:S05]  /*2d670*/  @!P2 BRA `(.L_x_1451) ;  /* 0x00000000000ca947 */ /* 0x000fea0003800000 */
[----:B012---:R-:W2:Y:S02]  /*2d680*/  LDL.U8 R30, [R1+0x18] ;  /* 0x00001800011e7983 */ /* 0x007ea40000100000 */
[----:B--2---:R-:W-:-:S05]  /*2d690*/  LOP3.LUT R30, R30, 0x20, RZ, 0xfc, !PT ;  /* 0x000000201e1e7812 */ /* 0x004fca00078efcff */
[----:B------:R3:W-:Y:S02]  /*2d6a0*/  STL.U8 [R1+0x18], R30 ;  /* 0x0000181e01007387 */ /* 0x0007e40000100000 */
.L_x_1451:
[----:B------:R-:W-:Y:S05]  /*2d6b0*/  BSYNC.RECONVERGENT B0 ;  /* 0x0000000000007941 */ /* 0x000fea0003800200 */
.L_x_1450:
[----:B------:R-:W-:Y:S04]  /*2d6c0*/  BSSY.RECONVERGENT B0, `(.L_x_1452) ;  /* 0x0000005000007945 */ /* 0x000fe80003800200 */
[----:B------:R-:W-:Y:S05]  /*2d6d0*/  @!P3 BRA `(.L_x_1453) ;  /* 0x00000000000cb947 */ /* 0x000fea0003800000 */
[----:B0123--:R-:W2:Y:S02]  /*2d6e0*/  LDL.U8 R30, [R1+0x18] ;  /* 0x00001800011e7983 */ /* 0x00fea40000100000 */
[----:B--2---:R-:W-:-:S05]  /*2d6f0*/  LOP3.LUT R30, R30, 0x10, RZ, 0xfc, !PT ;  /* 0x000000101e1e7812 */ /* 0x004fca00078efcff */
[----:B------:R4:W-:Y:S02]  /*2d700*/  STL.U8 [R1+0x18], R30 ;  /* 0x0000181e01007387 */ /* 0x0009e40000100000 */
.L_x_1453:
[----:B------:R-:W-:Y:S05]  /*2d710*/  BSYNC.RECONVERGENT B0 ;  /* 0x0000000000007941 */ /* 0x000fea0003800200 */
.L_x_1452:
[----:B------:R-:W-:Y:S04]  /*2d720*/  BSSY.RECONVERGENT B0, `(.L_x_1454) ;  /* 0x0000005000007945 */ /* 0x000fe80003800200 */
[----:B------:R-:W-:Y:S05]  /*2d730*/  @!P4 BRA `(.L_x_1455) ;  /* 0x00000000000cc947 */ /* 0x000fea0003800000 */
[----:B01234-:R-:W2:Y:S02]  /*2d740*/  LDL.U8 R30, [R1+0x18] ;  /* 0x00001800011e7983 */ /* 0x01fea40000100000 */
[----:B--2---:R-:W-:-:S05]  /*2d750*/  LOP3.LUT R30, R30, 0x8, RZ, 0xfc, !PT ;  /* 0x000000081e1e7812 */ /* 0x004fca00078efcff */
[----:B------:R0:W-:Y:S02]  /*2d760*/  STL.U8 [R1+0x18], R30 ;  /* 0x0000181e01007387 */ /* 0x0001e40000100000 */
.L_x_1455:
[----:B------:R-:W-:Y:S05]  /*2d770*/  BSYNC.RECONVERGENT B0 ;  /* 0x0000000000007941 */ /* 0x000fea0003800200 */
.L_x_1454:
[----:B------:R-:W-:Y:S04]  /*2d780*/  BSSY.RECONVERGENT B0, `(.L_x_1456) ;  /* 0x0000005000007945 */ /* 0x000fe80003800200 */
[----:B------:R-:W-:Y:S05]  /*2d790*/  @P5 BRA `(.L_x_1457) ;  /* 0x00000000000c5947 */ /* 0x000fea0003800000 */
[----:B01234-:R-:W2:Y:S02]  /*2d7a0*/  LDL.U8 R30, [R1+0x18] ;  /* 0x00001800011e7983 */ /* 0x01fea40000100000 */
[----:B--2---:R-:W-:-:S05]  /*2d7b0*/  LOP3.LUT R30, R30, 0x4, RZ, 0xfc, !PT ;  /* 0x000000041e1e7812 */ /* 0x004fca00078efcff */
[----:B------:R0:W-:Y:S02]  /*2d7c0*/  STL.U8 [R1+0x18], R30 ;  /* 0x0000181e01007387 */ /* 0x0001e40000100000 */
.L_x_1457:
[----:B------:R-:W-:Y:S05]  /*2d7d0*/  BSYNC.RECONVERGENT B0 ;  /* 0x0000000000007941 */ /* 0x000fea0003800200 */
.L_x_1456:
[----:B------:R-:W-:Y:S01]  /*2d7e0*/  LOP3.LUT P1, RZ, R27, 0x400, RZ, 0xc0, !PT ;  /* 0x000004001bff7812 */ /* 0x000fe2000782c0ff */
[----:B------:R-:W-:-:S12]  /*2d7f0*/  BSSY.RECONVERGENT B0, `(.L_x_1458) ;  /* 0x0000005000007945 */ /* 0x000fd80003800200 */
[----:B------:R-:W-:Y:S05]  /*2d800*/  @!P1 BRA `(.L_x_1459) ;  /* 0x00000000000c9947 */ /* 0x000fea0003800000 */
[----:B01234-:R-:W2:Y:S02]  /*2d810*/  LDL.U8 R30, [R1+0x18] ;  /* 0x00001800011e7983 */ /* 0x01fea40000100000 */
[----:B--2---:R-:W-:-:S05]  /*2d820*/  LOP3.LUT R30, R30, 0x2, RZ, 0xfc, !PT ;  /* 0x000000021e1e7812 */ /* 0x004fca00078efcff */
[----:B------:R0:W-:Y:S02]  /*2d830*/  STL.U8 [R1+0x18], R30 ;  /* 0x0000181e01007387 */ /* 0x0001e40000100000 */
.L_x_1459:
[----:B------:R-:W-:Y:S05]  /*2d840*/  BSYNC.RECONVERGENT B0 ;  /* 0x0000000000007941 */ /* 0x000fea0003800200 */
.L_x_1458:
[----:B------:R-:W-:Y:S04]  /*2d850*/  BSSY.RECONVERGENT B0, `(.L_x_1460) ;  /* 0x0000005000007945 */ /* 0x000fe80003800200 */
[----:B------:R-:W-:Y:S05]  /*2d860*/  @!P6 BRA `(.L_x_1461) ;  /* 0x00000000000ce947 */ /* 0x000fea0003800000 */
[----:B01234-:R-:W2:Y:S02]  /*2d870*/  LDL.U8 R30, [R1+0x18] ;  /* 0x00001800011e7983 */ /* 0x01fea40000100000 */
[----:B--2---:R-:W-:-:S05]  /*2d880*/  LOP3.LUT R30, R30, 0x1, RZ, 0xfc, !PT ;  /* 0x000000011e1e7812 */ /* 0x004fca00078efcff */
[----:B------:R0:W-:Y:S02]  /*2d890*/  STL.U8 [R1+0x18], R30 ;  /* 0x0000181e01007387 */ /* 0x0001e40000100000 */
.L_x_1461:
[----:B------:R-:W-:Y:S05]  /*2d8a0*/  BSYNC.RECONVERGENT B0 ;  /* 0x0000000000007941 */ /* 0x000fea0003800200 */
.L_x_1460:
[----:B------:R-:W-:Y:S04]  /*2d8b0*/  BSSY.RECONVERGENT B0, `(.L_x_1462) ;  /* 0x0000005000007945 */ /* 0x000fe80003800200 */
[----:B------:R-:W-:Y:S05]  /*2d8c0*/  @!P0 BRA `(.L_x_1463) ;  /* 0x00000000000c8947 */ /* 0x000fea0003800000 */
[----:B01234-:R-:W2:Y:S02]  /*2d8d0*/  LDL.U8 R30, [R1+0x19] ;  /* 0x00001900011e7983 */ /* 0x01fea40000100000 */
[----:B--2---:R-:W-:-:S05]  /*2d8e0*/  LOP3.LUT R30, R30, 0x80, RZ, 0xfc, !PT ;  /* 0x000000801e1e7812 */ /* 0x004fca00078efcff */
[----:B------:R0:W-:Y:S02]  /*2d8f0*/  STL.U8 [R1+0x19], R30 ;  /* 0x0000191e01007387 */ /* 0x0001e40000100000 */
.L_x_1463:
[----:B------:R-:W-:Y:S05]  /*2d900*/  BSYNC.RECONVERGENT B0 ;  /* 0x0000000000007941 */ /* 0x000fea0003800200 */
.L_x_1462:
        /* <DEDUP_REMOVED lines=28> */
.L_x_1465:
[----:B------:R-:W-:Y:S05]  /*2dad0*/  BSYNC.RECONVERGENT B0 ;  /* 0x0000000000007941 */ /* 0x000fea0003800200 */
.L_x_1464:
        /* <DEDUP_REMOVED lines=8> */
.L_x_1467:
[----:B------:R-:W-:Y:S05]  /*2db60*/  BSYNC.RECONVERGENT B0 ;  /* 0x0000000000007941 */ /* 0x000fea0003800200 */
.L_x_1466:
        /* <DEDUP_REMOVED lines=8> */
.L_x_1469:
[----:B------:R-:W-:Y:S05]  /*2dbf0*/  BSYNC.RECONVERGENT B0 ;  /* 0x0000000000007941 */ /* 0x000fea0003800200 */
.L_x_1468:
        /* <DEDUP_REMOVED lines=8> */
.L_x_1471:
[----:B------:R-:W-:Y:S05]  /*2dc80*/  BSYNC.RECONVERGENT B0 ;  /* 0x0000000000007941 */ /* 0x000fea0003800200 */
.L_x_1470:
[----:B------:R-:W-:Y:S01]  /*2dc90*/  BSSY.RECONVERGENT B0, `(.L_x_1472) ;  /* 0x0000006000007945 */ /* 0x000fe20003800200 */
[----:B------:R-:W-:-:S03]  /*2dca0*/  LOP3.LUT P6, RZ, R26, 0x80, RZ, 0xc0, !PT ;  /* 0x000000801aff7812 */ /* 0x000fc600078cc0ff */
[----:B------:R-:W-:Y:S10]  /*2dcb0*/  @!P2 BRA `(.L_x_1473) ;  /* 0x00000000000ca947 */ /* 0x000ff40003800000 */
[----:B0123--:R-:W2:Y:S02]  /*2dcc0*/  LDL.U8 R27, [R1+0x19] ;  /* 0x00001900011b7983 */ /* 0x00fea40000100000 */
[----:B--2---:R-:W-:-:S05]  /*2dcd0*/  LOP3.LUT R27, R27, 0x4, RZ, 0xfc, !PT ;  /* 0x000000041b1b7812 */ /* 0x004fca00078efcff */
[----:B------:R4:W-:Y:S02]  /*2dce0*/  STL.U8 [R1+0x19], R27 ;  /* 0x0000191b01007387 */ /* 0x0009e40000100000 */
.L_x_1473:
[----:B------:R-:W-:Y:S05]  /*2dcf0*/  BSYNC.RECONVERGENT B0 ;  /* 0x0000000000007941 */ /* 0x000fea0003800200 */
.L_x_1472:
[----:B------:R-:W-:Y:S01]  /*2dd00*/  BSSY.RECONVERGENT B0, `(.L_x_1474) ;  /* 0x0000006000007945 */ /* 0x000fe20003800200 */
[----:B------:R-:W-:-:S03]  /*2dd10*/  LOP3.LUT P3, RZ, R26, 0x40, RZ, 0xc0, !PT ;  /* 0x000000401aff7812 */ /* 0x000fc6000786c0ff */
[----:B------:R-:W-:Y:S10]  /*2dd20*/  @!P1 BRA `(.L_x_1475) ;  /* 0x00000000000c9947 */ /* 0x000ff40003800000 */
[----:B01234-:R-:W2:Y:S02]  /*2dd30*/  LDL.U8 R27, [R1+0x19] ;  /* 0x00001900011b7983 */ /* 0x01fea40000100000 */
[----:B--2---:R-:W-:-:S05]  /*2dd40*/  LOP3.LUT R27, R27, 0x2, RZ, 0xfc, !PT ;  /* 0x000000021b1b7812 */ /* 0x004fca00078efcff */
[----:B------:R0:W-:Y:S02]  /*2dd50*/  STL.U8 [R1+0x19], R27 ;  /* 0x0000191b01007387 */ /* 0x0001e40000100000 */
.L_x_1475:
[----:B------:R-:W-:Y:S05]  /*2dd60*/  BSYNC.RECONVERGENT B0 ;  /* 0x0000000000007941 */ /* 0x000fea0003800200 */
.L_x_1474:
[----:B------:R-:W-:Y:S01]  /*2dd70*/  BSSY.RECONVERGENT B0, `(.L_x_1476) ;  /* 0x0000006000007945 */ /* 0x000fe20003800200 */
[----:B------:R-:W-:-:S03]  /*2dd80*/  LOP3.LUT P4, RZ, R26, 0x20, RZ, 0xc0, !PT ;  /* 0x000000201aff7812 */ /* 0x000fc6000788c0ff */
[----:B------:R-:W-:Y:S10]  /*2dd90*/  @!P0 BRA `(.L_x_1477) ;  /* 0x00000000000c8947 */ /* 0x000ff40003800000 */
[----:B01234-:R-:W2:Y:S02]  /*2dda0*/  LDL.U8 R27, [R1+0x19] ;  /* 0x00001900011b7983 */ /* 0x01fea40000100000 */
[----:B--2---:R-:W-:-:S05]  /*2ddb0*/  LOP3.LUT R27, R27, 0x1, RZ, 0xfc, !PT ;  /* 0x000000011b1b7812 */ /* 0x004fca00078efcff */
[----:B------:R0:W-:Y:S02]  /*2ddc0*/  STL.U8 [R1+0x19], R27 ;  /* 0x0000191b01007387 */ /* 0x0001e40000100000 */
.L_x_1477:
[----:B------:R-:W-:Y:S05]  /*2ddd0*/  BSYNC.RECONVERGENT B0 ;  /* 0x0000000000007941 */ /* 0x000fea0003800200 */
.L_x_1476:
[----:B------:R-:W-:Y:S01]  /*2dde0*/  ISETP.NE.U32.AND P0, PT, R44, 0x1, PT ;  /* 0x000000012c00780c */ /* 0x000fe20003f05070 */
[----:B------:R-:W-:Y:S01]  /*2ddf0*/  BSSY.RECONVERGENT B0, `(.L_x_1478) ;  /* 0x0000006000007945 */ /* 0x000fe20003800200 */
[----:B------:R-:W-:-:S11]  /*2de00*/  LOP3.LUT P5, RZ, R26, 0x10, RZ, 0xc0, !PT ;  /* 0x000000101aff7812 */ /* 0x000fd600078ac0ff */
[----:B------:R-:W-:Y:S05]  /*2de10*/  @P0 BRA `(.L_x_1479) ;  /* 0x00000000000c0947 */ /* 0x000fea0003800000 */
[----:B------:R-:W2:Y:S02]  /*2de20*/  LDL.U8 R44, [R1+0x1a] ;  /* 0x00001a00012c7983 */ /* 0x000ea40000100000 */
[----:B--2---:R-:W-:-:S05]  /*2de30*/  LOP3.LUT R44, R44, 0x80, RZ, 0xfc, !PT ;  /* 0x000000802c2c7812 */ /* 0x004fca00078efcff */
[----:B------:R2:W-:Y:S02]  /*2de40*/  STL.U8 [R1+0x1a], R44 ;  /* 0x00001a2c01007387 */ /* 0x0005e40000100000 */
.L_x_1479:
[----:B------:R-:W-:Y:S05]  /*2de50*/  BSYNC.RECONVERGENT B0 ;  /* 0x0000000000007941 */ /* 0x000fea0003800200 */
.L_x_1478:
[C---:B------:R-:W-:Y:S01]  /*2de60*/  LOP3.LUT P0, RZ, R26.reuse, 0x400, RZ, 0xc0, !PT ;  /* 0x000004001aff7812 */ /* 0x040fe2000780c0ff */
[----:B------:R-:W-:Y:S01]  /*2de70*/  BSSY.RECONVERGENT B0, `(.L_x_1480) ;  /* 0x0000006000007945 */ /* 0x000fe20003800200 */
[----:B------:R-:W-:-:S11]  /*2de80*/  LOP3.LUT P2, RZ, R26, 0x8, RZ, 0xc0, !PT ;  /* 0x000000081aff7812 */ /* 0x000fd6000784c0ff */
[----:B------:R-:W-:Y:S05]  /*2de90*/  @!P0 BRA `(.L_x_1481) ;  /* 0x00000000000c8947 */ /* 0x000fea0003800000 */
[----:B--2---:R-:W2:Y:S02]  /*2dea0*/  LDL.U8 R44, [R1+0x1a] ;  /* 0x00001a00012c7983 */ /* 0x004ea40000100000 */
[----:B--2---:R-:W-:-:S05]  /*2deb0*/  LOP3.LUT R44, R44, 0x40, RZ, 0xfc, !PT ;  /* 0x000000402c2c7812 */ /* 0x004fca00078efcff */
[----:B------:R2:W-:Y:S02]  /*2dec0*/  STL.U8 [R1+0x1a], R44 ;  /* 0x00001a2c01007387 */ /* 0x0005e40000100000 */
.L_x_1481:
[----:B------:R-:W-:Y:S05]  /*2ded0*/  BSYNC.RECONVERGENT B0 ;  /* 0x0000000000007941 */ /* 0x000fea0003800200 */
.L_x_1480:
[C---:B------:R-:W-:Y:S01]  /*2dee0*/  LOP3.LUT P0, RZ, R26.reuse, 0x200, RZ, 0xc0, !PT ;  /* 0x000002001aff7812 */ /* 0x040fe2000780c0ff */
[----:B------:R-:W-:Y:S01]  /*2def0*/  BSSY.RECONVERGENT B0, `(.L_x_1482) ;  /* 0x0000006000007945 */ /* 0x000fe20003800200 */
[----:B------:R-:W-:-:S11]  /*2df00*/  LOP3.LUT P1, RZ, R26, 0x4, RZ, 0xc0, !PT ;  /* 0x000000041aff7812 */ /* 0x000fd6000782c0ff */
[----:B------:R-:W-:Y:S05]  /*2df10*/  @!P0 BRA `(.L_x_1483) ;  /* 0x00000000000c8947 */ /* 0x000fea0003800000 */
[----:B--2---:R-:W2:Y:S02]  /*2df20*/  LDL.U8 R44, [R1+0x1a] ;  /* 0x00001a00012c7983 */ /* 0x004ea40000100000 */
[----:B--2---:R-:W-:-:S05]  /*2df30*/  LOP3.LUT R44, R44, 0x20, RZ, 0xfc, !PT ;  /* 0x000000202c2c7812 */ /* 0x004fca00078efcff */
[----:B------:R2:W-:Y:S02]  /*2df40*/  STL.U8 [R1+0x1a], R44 ;  /* 0x00001a2c01007387 */ /* 0x0005e40000100000 */
.L_x_1483:
[----:B------:R-:W-:Y:S05]  /*2df50*/  BSYNC.RECONVERGENT B0 ;  /* 0x0000000000007941 */ /* 0x000fea0003800200 */
.L_x_1482:
[----:B01234-:R-:W-:Y:S01]  /*2df60*/  P2R R27, PR, RZ, 0x2 ;  /* 0x00000002ff1b7803 */ /* 0x01ffe20000000000 */
        /* <DEDUP_REMOVED lines=11> */
.L_x_1485:
[----:B------:R-:W-:Y:S05]  /*2e020*/  BSYNC.RECONVERGENT B0 ;  /* 0x0000000000007941 */ /* 0x000fea0003800200 */
.L_x_1484:
[----:B------:R-:W-:Y:S01]  /*2e030*/  BSSY.RECONVERGENT B0, `(.L_x_1486) ;  /* 0x0000006000007945 */ /* 0x000fe20003800200 */
[----:B------:R-:W-:-:S03]  /*2e040*/  ISETP.NE.U32.AND P0, PT, R44, 0x1, PT ;  /* 0x000000012c00780c */ /* 0x000fc60003f05070 */
[----:B------:R-:W-:Y:S10]  /*2e050*/  @!P6 BRA `(.L_x_1487) ;  /* 0x00000000000ce947 */ /* 0x000ff40003800000 */
[----:B0-----:R-:W2:Y:S02]  /*2e060*/  LDL.U8 R26, [R1+0x1a] ;  /* 0x00001a00011a7983 */ /* 0x001ea40000100000 */
[----:B--2---:R-:W-:-:S05]  /*2e070*/  LOP3.LUT R26, R26, 0x8, RZ, 0xfc, !PT ;  /* 0x000000081a1a7812 */ /* 0x004fca00078efcff */
[----:B------:R1:W-:Y:S02]  /*2e080*/  STL.U8 [R1+0x1a], R26 ;  /* 0x00001a1a01007387 */ /* 0x0003e40000100000 */
.L_x_1487:
[----:B------:R-:W-:Y:S05]  /*2e090*/  BSYNC.RECONVERGENT B0 ;  /* 0x0000000000007941 */ /* 0x000fea0003800200 */
.L_x_1486:
        /* <DEDUP_REMOVED lines=8> */
.L_x_1489:
[----:B------:R-:W-:Y:S05]  /*2e120*/  BSYNC.RECONVERGENT B0 ;  /* 0x0000000000007941 */ /* 0x000fea0003800200 */
.L_x_1488:
        /* <DEDUP_REMOVED lines=8> */
.L_x_1491:
[----:B------:R-:W-:Y:S05]  /*2e1b0*/  BSYNC.RECONVERGENT B0 ;  /* 0x0000000000007941 */ /* 0x000fea0003800200 */
.L_x_1490:
        /* <DEDUP_REMOVED lines=8> */
.L_x_1493:
[----:B------:R-:W-:Y:S05]  /*2e240*/  BSYNC.RECONVERGENT B0 ;  /* 0x0000000000007941 */ /* 0x000fea0003800200 */
.L_x_1492:
[----:B------:R-:W-:Y:S01]  /*2e250*/  BSSY.RECONVERGENT B0, `(.L_x_1494) ;  /* 0x0000006000007945 */ /* 0x000fe20003800200 */
[----:B------:R-:W-:-:S03]  /*2e260*/  LOP3.LUT P6, RZ, R25, 0x80, RZ, 0xc0, !PT ;  /* 0x0000008019ff7812 */ /* 0x000fc600078cc0ff */
[----:B------:R-:W-:Y:S10]  /*2e270*/  @!P2 BRA `(.L_x_1495) ;  /* 0x00000000000ca947 */ /* 0x000ff40003800000 */
[----:B01234-:R-:W2:Y:S02]  /*2e280*/  LDL.U8 R26, [R1+0x1b] ;  /* 0x00001b00011a7983 */ /* 0x01fea40000100000 */
[----:B--2---:R-:W-:-:S05]  /*2e290*/  LOP3.LUT R26, R26, 0x80, RZ, 0xfc, !PT ;  /* 0x000000801a1a7812 */ /* 0x004fca00078efcff */
[----:B------:R0:W-:Y:S02]  /*2e2a0*/  STL.U8 [R1+0x1b], R26 ;  /* 0x00001b1a01007387 */ /* 0x0001e40000100000 */
.L_x_1495:
[----:B------:R-:W-:Y:S05]  /*2e2b0*/  BSYNC.RECONVERGENT B0 ;  /* 0x0000000000007941 */ /* 0x000fea0003800200 */
.L_x_1494:
[----:B------:R-:W-:Y:S01]  /*2e2c0*/  BSSY.RECONVERGENT B0, `(.L_x_1496) ;  /* 0x0000006000007945 */ /* 0x000fe20003800200 */
[----:B------:R-:W-:-:S03]  /*2e2d0*/  LOP3.LUT P3, RZ, R25, 0x40, RZ, 0xc0, !PT ;  /* 0x0000004019ff7812 */ /* 0x000fc6000786c0ff */
[----:B------:R-:W-:Y:S10]  /*2e2e0*/  @!P1 BRA `(.L_x_1497) ;  /* 0x00000000000c9947 */ /* 0x000ff40003800000 */
[----:B01234-:R-:W2:Y:S02]  /*2e2f0*/  LDL.U8 R26, [R1+0x1b] ;  /* 0x00001b00011a7983 */ /* 0x01fea40000100000 */
[----:B--2---:R-:W-:-:S05]  /*2e300*/  LOP3.LUT R26, R26, 0x40, RZ, 0xfc, !PT ;  /* 0x000000401a1a7812 */ /* 0x004fca00078efcff */
[----:B------:R0:W-:Y:S02]  /*2e310*/  STL.U8 [R1+0x1b], R26 ;  /* 0x00001b1a01007387 */ /* 0x0001e40000100000 */
.L_x_1497:
[----:B------:R-:W-:Y:S05]  /*2e320*/  BSYNC.RECONVERGENT B0 ;  /* 0x0000000000007941 */ /* 0x000fea0003800200 */
.L_x_1496:
[----:B------:R-:W-:Y:S01]  /*2e330*/  LOP3.LUT P1, RZ, R42, 0x1, RZ, 0xc0, !PT ;  /* 0x000000012aff7812 */ /* 0x000fe2000782c0ff */
[----:B------:R-:W-:Y:S01]  /*2e340*/  BSSY.RECONVERGENT B0, `(.L_x_1498) ;  /* 0x0000006000007945 */ /* 0x000fe20003800200 */
[----:B------:R-:W-:-:S11]  /*2e350*/  LOP3.LUT P4, RZ, R25, 0x20, RZ, 0xc0, !PT ;  /* 0x0000002019ff7812 */ /* 0x000fd6000788c0ff */
[----:B------:R-:W-:Y:S05]  /*2e360*/  @!P1 BRA `(.L_x_1499) ;  /* 0x00000000000c9947 */ /* 0x000fea0003800000 */
[----:B01234-:R-:W2:Y:S02]  /*2e370*/  LDL.U8 R26, [R1+0x1b] ;  /* 0x00001b00011a7983 */ /* 0x01fea40000100000 */
[----:B--2---:R-:W-:-:S05]  /*2e380*/  LOP3.LUT R26, R26, 0x20, RZ, 0xfc, !PT ;  /* 0x000000201a1a7812 */ /* 0x004fca00078efcff */
[----:B------:R0:W-:Y:S02]  /*2e390*/  STL.U8 [R1+0x1b], R26 ;  /* 0x00001b1a01007387 */ /* 0x0001e40000100000 */
.L_x_1499:
[----:B------:R-:W-:Y:S05]  /*2e3a0*/  BSYNC.RECONVERGENT B0 ;  /* 0x0000000000007941 */ /* 0x000fea0003800200 */
.L_x_1498:
[----:B------:R-:W-:Y:S01]  /*2e3b0*/  BSSY.RECONVERGENT B0, `(.L_x_1500) ;  /* 0x0000006000007945 */ /* 0x000fe20003800200 */
[----:B------:R-:W-:-:S03]  /*2e3c0*/  LOP3.LUT P5, RZ, R25, 0x10, RZ, 0xc0, !PT ;  /* 0x0000001019ff7812 */ /* 0x000fc600078ac0ff */
[----:B------:R-:W-:Y:S10]  /*2e3d0*/  @P0 BRA `(.L_x_1501) ;  /* 0x00000000000c0947 */ /* 0x000ff40003800000 */
[----:B01234-:R-:W2:Y:S02]  /*2e3e0*/  LDL.U8 R26, [R1+0x1b] ;  /* 0x00001b00011a7983 */ /* 0x01fea40000100000 */
[----:B--2---:R-:W-:-:S05]  /*2e3f0*/  LOP3.LUT R26, R26, 0x10, RZ, 0xfc, !PT ;  /* 0x000000101a1a7812 */ /* 0x004fca00078efcff */
[----:B------:R0:W-:Y:S02]  /*2e400*/  STL.U8 [R1+0x1b], R26 ;  /* 0x00001b1a01007387 */ /* 0x0001e40000100000 */
.L_x_1501:
[----:B------:R-:W-:Y:S05]  /*2e410*/  BSYNC.RECONVERGENT B0 ;  /* 0x0000000000007941 */ /* 0x000fea0003800200 */
.L_x_1500:
[C---:B------:R-:W-:Y:S01]  /*2e420*/  LOP3.LUT P0, RZ, R25.reuse, 0x400, RZ, 0xc0, !PT ;  /* 0x0000040019ff7812 */ /* 0x040fe2000780c0ff */
[----:B------:R-:W-:Y:S01]  /*2e430*/  BSSY.RECONVERGENT B0, `(.L_x_1502) ;  /* 0x0000006000007945 */ /* 0x000fe20003800200 */
[----:B------:R-:W-:-:S11]  /*2e440*/  LOP3.LUT P2, RZ, R25, 0x8, RZ, 0xc0, !PT ;  /* 0x0000000819ff7812 */ /* 0x000fd6000784c0ff */
[----:B------:R-:W-:Y:S05]  /*2e450*/  @!P0 BRA `(.L_x_1503) ;  /* 0x00000000000c8947 */ /* 0x000fea0003800000 */
[----:B01234-:R-:W2:Y:S02]  /*2e460*/  LDL.U8 R26, [R1+0x1b] ;  /* 0x00001b00011a7983 */ /* 0x01fea40000100000 */
[----:B--2---:R-:W-:-:S05]  /*2e470*/  LOP3.LUT R26, R26, 0x8, RZ, 0xfc, !PT ;  /* 0x000000081a1a7812 */ /* 0x004fca00078efcff */
[----:B------:R0:W-:Y:S02]  /*2e480*/  STL.U8 [R1+0x1b], R26 ;  /* 0x00001b1a01007387 */ /* 0x0001e40000100000 */
.L_x_1503:
[----:B------:R-:W-:Y:S05]  /*2e490*/  BSYNC.RECONVERGENT B0 ;  /* 0x0000000000007941 */ /* 0x000fea0003800200 */
.L_x_1502:
[C---:B------:R-:W-:Y:S01]  /*2e4a0*/  LOP3.LUT P0, RZ, R25.reuse, 0x200, RZ, 0xc0, !PT ;  /* 0x0000020019ff7812 */ /* 0x040fe2000780c0ff */
[----:B------:R-:W-:Y:S01]  /*2e4b0*/  BSSY.RECONVERGENT B0, `(.L_x_1504) ;  /* 0x0000006000007945 */ /* 0x000fe20003800200 */
[----:B------:R-:W-:-:S11]  /*2e4c0*/  LOP3.LUT P1, RZ, R25, 0x4, RZ, 0xc0, !PT ;  /* 0x0000000419ff7812 */ /* 0x000fd6000782c0ff */
[----:B------:R-:W-:Y:S05]  /*2e4d0*/  @!P0 BRA `(.L_x_1505) ;  /* 0x00000000000c8947 */ /* 0x000fea0003800000 */
[----:B01234-:R-:W2:Y:S02]  /*2e4e0*/  LDL.U8 R26, [R1+0x1b] ;  /* 0x00001b00011a7983 */ /* 0x01fea40000100000 */
[----:B--2---:R-:W-:-:S05]  /*2e4f0*/  LOP3.LUT R26, R26, 0x4, RZ, 0xfc, !PT ;  /* 0x000000041a1a7812 */ /* 0x004fca00078efcff */
[----:B------:R0:W-:Y:S02]  /*2e500*/  STL.U8 [R1+0x1b], R26 ;  /* 0x00001b1a01007387 */ /* 0x0001e40000100000 */
.L_x_1505:
[----:B------:R-:W-:Y:S05]  /*2e510*/  BSYNC.RECONVERGENT B0 ;  /* 0x0000000000007941 */ /* 0x000fea0003800200 */
.L_x_1504:
        /* <DEDUP_REMOVED lines=12> */
.L_x_1507:
[----:B------:R-:W-:Y:S05]  /*2e5e0*/  BSYNC.RECONVERGENT B0 ;  /* 0x0000000000007941 */ /* 0x000fea0003800200 */
.L_x_1506:
[----:B------:R-:W-:Y:S01]  /*2e5f0*/  BSSY.RECONVERGENT B0, `(.L_x_1508) ;  /* 0x0000006000007945 */ /* 0x000fe20003800200 */
[----:B------:R-:W-:-:S03]  /*2e600*/  ISETP.NE.U32.AND P0, PT, R27, 0x1, PT ;  /* 0x000000011b00780c */ /* 0x000fc60003f05070 */
[----:B------:R-:W-:Y:S10]  /*2e610*/  @!P6 BRA `(.L_x_1509) ;  /* 0x00000000000ce947 */ /* 0x000ff40003800000 */
[----:B0-----:R-:W2:Y:S02]  /*2e620*/  LDL.U8 R26, [R1+0x1b] ;  /* 0x00001b00011a7983 */ /* 0x001ea40000100000 */
[----:B--2---:R-:W-:-:S05]  /*2e630*/  LOP3.LUT R26, R26, 0x1, RZ, 0xfc, !PT ;  /* 0x000000011a1a7812 */ /* 0x004fca00078efcff */
[----:B------:R1:W-:Y:S02]  /*2e640*/  STL.U8 [R1+0x1b], R26 ;  /* 0x00001b1a01007387 */ /* 0x0003e40000100000 */
.L_x_1509:
[----:B------:R-:W-:Y:S05]  /*2e650*/  BSYNC.RECONVERGENT B0 ;  /* 0x0000000000007941 */ /* 0x000fea0003800200 */
.L_x_1508:
        /* <DEDUP_REMOVED lines=8> */
.L_x_1511:
[----:B------:R-:W-:Y:S05]  /*2e6e0*/  BSYNC.RECONVERGENT B0 ;  /* 0x0000000000007941 */ /* 0x000fea0003800200 */
.L_x_1510:
        /* <DEDUP_REMOVED lines=8> */
.L_x_1513:
[----:B------:R-:W-:Y:S05]  /*2e770*/  BSYNC.RECONVERGENT B0 ;  /* 0x0000000000007941 */ /* 0x000fea0003800200 */
.L_x_1512:
        /* <DEDUP_REMOVED lines=8> */
.L_x_1515:
[----:B------:R-:W-:Y:S05]  /*2e800*/  BSYNC.RECONVERGENT B0 ;  /* 0x0000000000007941 */ /* 0x000fea0003800200 */
.L_x_1514:
[----:B------:R-:W-:Y:S01]  /*2e810*/  BSSY.RECONVERGENT B0, `(.L_x_1516) ;  /* 0x0000006000007945 */ /* 0x000fe20003800200 */
[----:B------:R-:W-:-:S03]  /*2e820*/  LOP3.LUT P6, RZ, R23, 0x80, RZ, 0xc0, !PT ;  /* 0x0000008017ff7812 */ /* 0x000fc600078cc0ff */
[----:B------:R-:W-:Y:S10]  /*2e830*/  @!P2 BRA `(.L_x_1517) ;  /* 0x00000000000ca947 */ /* 0x000ff40003800000 */
[----:B01234-:R-:W2:Y:S02]  /*2e840*/  LDL.U8 R26, [R1+0x1c] ;  /* 0x00001c00011a7983 */ /* 0x01fea40000100000 */
[----:B--2---:R-:W-:-:S05]  /*2e850*/  LOP3.LUT R26, R26, 0x10, RZ, 0xfc, !PT ;  /* 0x000000101a1a7812 */ /* 0x004fca00078efcff */
[----:B------:R0:W-:Y:S02]  /*2e860*/  STL.U8 [R1+0x1c], R26 ;  /* 0x00001c1a01007387 */ /* 0x0001e40000100000 */
.L_x_1517:
[----:B------:R-:W-:Y:S05]  /*2e870*/  BSYNC.RECONVERGENT B0 ;  /* 0x0000000000007941 */ /* 0x000fea0003800200 */
.L_x_1516:
[----:B------:R-:W-:Y:S01]  /*2e880*/  BSSY.RECONVERGENT B0, `(.L_x_1518) ;  /* 0x0000006000007945 */ /* 0x000fe20003800200 */
[----:B------:R-:W-:-:S03]  /*2e890*/  LOP3.LUT P3, RZ, R23, 0x40, RZ, 0xc0, !PT ;  /* 0x0000004017ff7812 */ /* 0x000fc6000786c0ff */
[----:B------:R-:W-:Y:S10]  /*2e8a0*/  @!P1 BRA `(.L_x_1519) ;  /* 0x00000000000c9947 */ /* 0x000ff40003800000 */
[----:B01234-:R-:W2:Y:S02]  /*2e8b0*/  LDL.U8 R26, [R1+0x1c] ;  /* 0x00001c00011a7983 */ /* 0x01fea40000100000 */
[----:B--2---:R-:W-:-:S05]  /*2e8c0*/  LOP3.LUT R26, R26, 0x8, RZ, 0xfc, !PT ;  /* 0x000000081a1a7812 */ /* 0x004fca00078efcff */
[----:B------:R0:W-:Y:S02]  /*2e8d0*/  STL.U8 [R1+0x1c], R26 ;  /* 0x00001c1a01007387 */ /* 0x0001e40000100000 */
.L_x_1519:
[----:B------:R-:W-:Y:S05]  /*2e8e0*/  BSYNC.RECONVERGENT B0 ;  /* 0x0000000000007941 */ /* 0x000fea0003800200 */
.L_x_1518:
[----:B------:R-:W-:Y:S01]  /*2e8f0*/  LOP3.LUT P1, RZ, R42, 0x1, RZ, 0xc0, !PT ;  /* 0x000000012aff7812 */ /* 0x000fe2000782c0ff */
[----:B------:R-:W-:Y:S01]  /*2e900*/  BSSY.RECONVERGENT B0, `(.L_x_1520) ;  /* 0x0000006000007945 */ /* 0x000fe20003800200 */
[----:B------:R-:W-:-:S11]  /*2e910*/  LOP3.LUT P4, RZ, R23, 0x20, RZ, 0xc0, !PT ;  /* 0x0000002017ff7812 */ /* 0x000fd6000788c0ff */
[----:B------:R-:W-:Y:S05]  /*2e920*/  @!P1 BRA `(.L_x_1521) ;  /* 0x00000000000c9947 */ /* 0x000fea0003800000 */
[----:B01234-:R-:W2:Y:S02]  /*2e930*/  LDL.U8 R26, [R1+0x1c] ;  /* 0x00001c00011a7983 */ /* 0x01fea40000100000 */
[----:B--2---:R-:W-:-:S05]  /*2e940*/  LOP3.LUT R26, R26, 0x4, RZ, 0xfc, !PT ;  /* 0x000000041a1a7812 */ /* 0x004fca00078efcff */
[----:B------:R0:W-:Y:S02]  /*2e950*/  STL.U8 [R1+0x1c], R26 ;  /* 0x00001c1a01007387 */ /* 0x0001e40000100000 */
.L_x_1521:
[----:B------:R-:W-:Y:S05]  /*2e960*/  BSYNC.RECONVERGENT B0 ;  /* 0x0000000000007941 */ /* 0x000fea0003800200 */
.L_x_1520:
[----:B------:R-:W-:Y:S01]  /*2e970*/  BSSY.RECONVERGENT B0, `(.L_x_1522) ;  /* 0x0000006000007945 */ /* 0x000fe20003800200 */
[----:B------:R-:W-:-:S03]  /*2e980*/  LOP3.LUT P5, RZ, R23, 0x10, RZ, 0xc0, !PT ;  /* 0x0000001017ff7812 */ /* 0x000fc600078ac0ff */
[----:B------:R-:W-:Y:S10]  /*2e990*/  @P0 BRA `(.L_x_1523) ;  /* 0x00000000000c0947 */ /* 0x000ff40003800000 */
[----:B01234-:R-:W2:Y:S02]  /*2e9a0*/  LDL.U8 R26, [R1+0x1c] ;  /* 0x00001c00011a7983 */ /* 0x01fea40000100000 */
[----:B--2---:R-:W-:-:S05]  /*2e9b0*/  LOP3.LUT R26, R26, 0x2, RZ, 0xfc, !PT ;  /* 0x000000021a1a7812 */ /* 0x004fca00078efcff */
[----:B------:R0:W-:Y:S02]  /*2e9c0*/  STL.U8 [R1+0x1c], R26 ;  /* 0x00001c1a01007387 */ /* 0x0001e40000100000 */
.L_x_1523:
[----:B------:R-:W-:Y:S05]  /*2e9d0*/  BSYNC.RECONVERGENT B0 ;  /* 0x0000000000007941 */ /* 0x000fea0003800200 */
.L_x_1522:
[C---:B------:R-:W-:Y:S01]  /*2e9e0*/  LOP3.LUT P0, RZ, R23.reuse, 0x400, RZ, 0xc0, !PT ;  /* 0x0000040017ff7812 */ /* 0x040fe2000780c0ff */
[----:B------:R-:W-:Y:S01]  /*2e9f0*/  BSSY.RECONVERGENT B0, `(.L_x_1524) ;  /* 0x0000006000007945 */ /* 0x000fe20003800200 */
[----:B------:R-:W-:-:S11]  /*2ea00*/  LOP3.LUT P1, RZ, R23, 0x8, RZ, 0xc0, !PT ;  /* 0x0000000817ff7812 */ /* 0x000fd6000782c0ff */
[----:B------:R-:W-:Y:S05]  /*2ea10*/  @!P0 BRA `(.L_x_1525) ;  /* 0x00000000000c8947 */ /* 0x000fea0003800000 */
[----:B01234-:R-:W2:Y:S02]  /*2ea20*/  LDL.U8 R26, [R1+0x1c] ;  /* 0x00001c00011a7983 */ /* 0x01fea40000100000 */
[----:B--2---:R-:W-:-:S05]  /*2ea30*/  LOP3.LUT R26, R26, 0x1, RZ, 0xfc, !PT ;  /* 0x000000011a1a7812 */ /* 0x004fca00078efcff */
[----:B------:R0:W-:Y:S02]  /*2ea40*/  STL.U8 [R1+0x1c], R26 ;  /* 0x00001c1a01007387 */ /* 0x0001e40000100000 */
.L_x_1525:
[----:B------:R-:W-:Y:S05]  /*2ea50*/  BSYNC.RECONVERGENT B0 ;  /* 0x0000000000007941 */ /* 0x000fea0003800200 */
.L_x_1524:
[C---:B------:R-:W-:Y:S01]  /*2ea60*/  LOP3.LUT P2, RZ, R23.reuse, 0x200, RZ, 0xc0, !PT ;  /* 0x0000020017ff7812 */ /* 0x040fe2000784c0ff */
[----:B------:R-:W-:Y:S01]  /*2ea70*/  BSSY.RECONVERGENT B0, `(.L_x_1526) ;  /* 0x0000006000007945 */ /* 0x000fe20003800200 */
[----:B------:R-:W-:-:S11]  /*2ea80*/  LOP3.LUT P0, RZ, R23, 0x4, RZ, 0xc0, !PT ;  /* 0x0000000417ff7812 */ /* 0x000fd6000780c0ff */
[----:B------:R-:W-:Y:S05]  /*2ea90*/  @!P2 BRA `(.L_x_1527) ;  /* 0x00000000000ca947 */ /* 0x000fea0003800000 */
[----:B01234-:R-:W2:Y:S02]  /*2eaa0*/  LDL.U8 R26, [R1+0x1d] ;  /* 0x00001d00011a7983 */ /* 0x01fea40000100000 */
[----:B--2---:R-:W-:-:S05]  /*2eab0*/  LOP3.LUT R26, R26, 0x80, RZ, 0xfc, !PT ;  /* 0x000000801a1a7812 */ /* 0x004fca00078efcff */
[----:B------:R0:W-:Y:S02]  /*2eac0*/  STL.U8 [R1+0x1d], R26 ;  /* 0x00001d1a01007387 */ /* 0x0001e40000100000 */
.L_x_1527:
[----:B------:R-:W-:Y:S05]  /*2ead0*/  BSYNC.RECONVERGENT B0 ;  /* 0x0000000000007941 */ /* 0x000fea0003800200 */
.L_x_1526:
        /* <DEDUP_REMOVED lines=12> */
.L_x_1529:
[----:B------:R-:W-:Y:S05]  /*2eba0*/  BSYNC.RECONVERGENT B0 ;  /* 0x0000000000007941 */ /* 0x000fea0003800200 */
.L_x_1528:
[----:B------:R-:W-:Y:S01]  /*2ebb0*/  BSSY.RECONVERGENT B0, `(.L_x_1530) ;  /* 0x0000007000007945 */ /* 0x000fe20003800200 */
[----:B------:R-:W-:Y:S02]  /*2ebc0*/  LOP3.LUT R23, R24, 0x1, RZ, 0xc0, !PT ;  /* 0x0000000118177812 */ /* 0x000fe400078ec0ff */
[----:B------:R-:W-:Y:S01]  /*2ebd0*/  ISETP.NE.U32.AND P2, PT, R27, 0x1, PT ;  /* 0x000000011b00780c */ /* 0x000fe20003f45070 */
[----:B------:R-:W-:-:S12]  /*2ebe0*/  @!P6 BRA `(.L_x_1531) ;  /* 0x00000000000ce947 */ /* 0x000fd80003800000 */
[----:B01234-:R-:W2:Y:S02]  /*2ebf0*/  LDL.U8 R26, [R1+0x1d] ;  /* 0x00001d00011a7983 */ /* 0x01fea40000100000 */
[----:B--2---:R-:W-:-:S05]  /*2ec00*/  LOP3.LUT R26, R26, 0x20, RZ, 0xfc, !PT ;  /* 0x000000201a1a7812 */ /* 0x004fca00078efcff */
[----:B------:R0:W-:Y:S02]  /*2ec10*/  STL.U8 [R1+0x1d], R26 ;  /* 0x00001d1a01007387 */ /* 0x0001e40000100000 */
.L_x_1531:
[----:B------:R-:W-:Y:S05]  /*2ec20*/  BSYNC.RECONVERGENT B0 ;  /* 0x0000000000007941 */ /* 0x000fea0003800200 */
.L_x_1530:
        /* <DEDUP_REMOVED lines=8> */
.L_x_1533:
[----:B------:R-:W-:Y:S05]  /*2ecb0*/  BSYNC.RECONVERGENT B0 ;  /* 0x0000000000007941 */ /* 0x000fea0003800200 */
.L_x_1532:
        /* <DEDUP_REMOVED lines=8> */
.L_x_1535:
[----:B------:R-:W-:Y:S05]  /*2ed40*/  BSYNC.RECONVERGENT B0 ;  /* 0x0000000000007941 */ /* 0x000fea0003800200 */
.L_x_1534:
        /* <DEDUP_REMOVED lines=8> */
.L_x_1537:
[----:B------:R-:W-:Y:S05]  /*2edd0*/  BSYNC.RECONVERGENT B0 ;  /* 0x0000000000007941 */ /* 0x000fea0003800200 */
.L_x_1536:
[----:B------:R-:W-:Y:S01]  /*2ede0*/  BSSY.RECONVERGENT B0, `(.L_x_1538) ;  /* 0x0000006000007945 */ /* 0x000fe20003800200 */
[----:B------:R-:W-:-:S03]  /*2edf0*/  LOP3.LUT P6, RZ, R24, 0x80, RZ, 0xc0, !PT ;  /* 0x0000008018ff7812 */ /* 0x000fc600078cc0ff */
[----:B------:R-:W-:Y:S10]  /*2ee00*/  @!P1 BRA `(.L_x_1539) ;  /* 0x00000000000c9947 */ /* 0x000ff40003800000 */
[----:B01234-:R-:W2:Y:S02]  /*2ee10*/  LDL.U8 R26, [R1+0x1d] ;  /* 0x00001d00011a7983 */ /* 0x01fea40000100000 */
[----:B--2---:R-:W-:-:S05]  /*2ee20*/  LOP3.LUT R26, R26, 0x2, RZ, 0xfc, !PT ;  /* 0x000000021a1a7812 */ /* 0x004fca00078efcff */
[----:B------:R0:W-:Y:S02]  /*2ee30*/  STL.U8 [R1+0x1d], R26 ;  /* 0x00001d1a01007387 */ /* 0x0001e40000100000 */
.L_x_1539:
[----:B------:R-:W-:Y:S05]  /*2ee40*/  BSYNC.RECONVERGENT B0 ;  /* 0x0000000000007941 */ /* 0x000fea0003800200 */
.L_x_1538:
        /* <DEDUP_REMOVED lines=8> */
.L_x_1541:
[----:B------:R-:W-:Y:S05]  /*2eed0*/  BSYNC.RECONVERGENT B0 ;  /* 0x0000000000007941 */ /* 0x000fea0003800200 */
.L_x_1540:
[----:B------:R-:W-:Y:S01]  /*2eee0*/  LOP3.LUT P1, RZ, R42, 0x2, RZ, 0xc0, !PT ;  /* 0x000000022aff7812 */ /* 0x000fe2000782c0ff */
[----:B------:R-:W-:Y:S01]  /*2eef0*/  BSSY.RECONVERGENT B0, `(.L_x_1542) ;  /* 0x0000006000007945 */ /* 0x000fe20003800200 */
[----:B------:R-:W-:-:S11]  /*2ef00*/  LOP3.LUT P0, RZ, R24, 0x20, RZ, 0xc0, !PT ;  /* 0x0000002018ff7812 */ /* 0x000fd6000780c0ff */
[----:B------:R-:W-:Y:S05]  /*2ef10*/  @!P1 BRA `(.L_x_1543) ;  /* 0x00000000000c9947 */ /* 0x000fea0003800000 */
[----:B01234-:R-:W2:Y:S02]  /*2ef20*/  LDL.U8 R26, [R1+0x1e] ;  /* 0x00001e00011a7983 */ /* 0x01fea40000100000 */
[----:B--2---:R-:W-:-:S05]  /*2ef30*/  LOP3.LUT R26, R26, 0x80, RZ, 0xfc, !PT ;  /* 0x000000801a1a7812 */ /* 0x004fca00078efcff */
[----:B------:R0:W-:Y:S02]  /*2ef40*/  STL.U8 [R1+0x1e], R26 ;  /* 0x00001e1a01007387 */ /* 0x0001e40000100000 */
.L_x_1543:
[----:B------:R-:W-:Y:S05]  /*2ef50*/  BSYNC.RECONVERGENT B0 ;  /* 0x0000000000007941 */ /* 0x000fea0003800200 */
.L_x_1542:
[----:B------:R-:W-:Y:S01]  /*2ef60*/  BSSY.RECONVERGENT B0, `(.L_x_1544) ;  /* 0x0000006000007945 */ /* 0x000fe20003800200 */
[----:B------:R-:W-:-:S03]  /*2ef70*/  LOP3.LUT P1, RZ, R24, 0x10, RZ, 0xc0, !PT ;  /* 0x0000001018ff7812 */ /* 0x000fc6000782c0ff */
[----:B------:R-:W-:Y:S10]  /*2ef80*/  @P2 BRA `(.L_x_1545) ;  /* 0x00000000000c2947 */ /* 0x000ff40003800000 */
[----:B01234-:R-:W2:Y:S02]  /*2ef90*/  LDL.U8 R26, [R1+0x1e] ;  /* 0x00001e00011a7983 */ /* 0x01fea40000100000 */
[----:B--2---:R-:W-:-:S05]  /*2efa0*/  LOP3.LUT R26, R26, 0x40, RZ, 0xfc, !PT ;  /* 0x000000401a1a7812 */ /* 0x004fca00078efcff */
[----:B------:R0:W-:Y:S02]  /*2efb0*/  STL.U8 [R1+0x1e], R26 ;  /* 0x00001e1a01007387 */ /* 0x0001e40000100000 */
.L_x_1545:
[----:B------:R-:W-:Y:S05]  /*2efc0*/  BSYNC.RECONVERGENT B0 ;  /* 0x0000000000007941 */ /* 0x000fea0003800200 */
.L_x_1544:
[C---:B------:R-:W-:Y:S01]  /*2efd0*/  LOP3.LUT P3, RZ, R24.reuse, 0x400, RZ, 0xc0, !PT ;  /* 0x0000040018ff7812 */ /* 0x040fe2000786c0ff */
[----:B------:R-:W-:Y:S01]  /*2efe0*/  BSSY.RECONVERGENT B0, `(.L_x_1546) ;  /* 0x0000006000007945 */ /* 0x000fe20003800200 */
[----:B------:R-:W-:-:S11]  /*2eff0*/  LOP3.LUT P2, RZ, R24, 0x8, RZ, 0xc0, !PT ;  /* 0x0000000818ff7812 */ /* 0x000fd6000784c0ff */
[----:B------:R-:W-:Y:S05]  /*2f000*/  @!P3 BRA `(.L_x_1547) ;  /* 0x00000000000cb947 */ /* 0x000fea0003800000 */
[----:B01234-:R-:W2:Y:S02]  /*2f010*/  LDL.U8 R26, [R1+0x1e] ;  /* 0x00001e00011a7983 */ /* 0x01fea40000100000 */
[----:B--2---:R-:W-:-:S05]  /*2f020*/  LOP3.LUT R26, R26, 0x20, RZ, 0xfc, !PT ;  /* 0x000000201a1a7812 */ /* 0x004fca00078efcff */
[----:B------:R0:W-:Y:S02]  /*2f030*/  STL.U8 [R1+0x1e], R26 ;  /* 0x00001e1a01007387 */ /* 0x0001e40000100000 */
.L_x_1547:
[----:B------:R-:W-:Y:S05]  /*2f040*/  BSYNC.RECONVERGENT B0 ;  /* 0x0000000000007941 */ /* 0x000fea0003800200 */
.L_x_1546:
[C---:B------:R-:W-:Y:S01]  /*2f050*/  LOP3.LUT P4, RZ, R24.reuse, 0x200, RZ, 0xc0, !PT ;  /* 0x0000020018ff7812 */ /* 0x040fe2000788c0ff */
[----:B------:R-:W-:Y:S01]  /*2f060*/  BSSY.RECONVERGENT B0, `(.L_x_1548) ;  /* 0x0000006000007945 */ /* 0x000fe20003800200 */
[----:B------:R-:W-:-:S11]  /*2f070*/  LOP3.LUT P3, RZ, R24, 0x4, RZ, 0xc0, !PT ;  /* 0x0000000418ff7812 */ /* 0x000fd6000786c0ff */
[----:B------:R-:W-:Y:S05]  /*2f080*/  @!P4 BRA `(.L_x_1549) ;  /* 0x00000000000cc947 */ /* 0x000fea0003800000 */
[----:B01234-:R-:W2:Y:S02]  /*2f090*/  LDL.U8 R26, [R1+0x1e] ;  /* 0x00001e00011a7983 */ /* 0x01fea40000100000 */
[----:B--2---:R-:W-:-:S05]  /*2f0a0*/  LOP3.LUT R26, R26, 0x10, RZ, 0xfc, !PT ;  /* 0x000000101a1a7812 */ /* 0x004fca00078efcff */
[----:B------:R0:W-:Y:S02]  /*2f0b0*/  STL.U8 [R1+0x1e], R26 ;  /* 0x00001e1a01007387 */ /* 0x0001e40000100000 */
.L_x_1549:
[----:B------:R-:W-:Y:S05]  /*2f0c0*/  BSYNC.RECONVERGENT B0 ;  /* 0x0000000000007941 */ /* 0x000fea0003800200 */
.L_x_1548:
[C---:B------:R-:W-:Y:S01]  /*2f0d0*/  LOP3.LUT P5, RZ, R24.reuse, 0x100, RZ, 0xc0, !PT ;  /* 0x0000010018ff7812 */ /* 0x040fe200078ac0ff */
[----:B------:R-:W-:Y:S01]  /*2f0e0*/  BSSY.RECONVERGENT B0, `(.L_x_1550) ;  /* 0x0000006000007945 */ /* 0x000fe20003800200 */
[----:B------:R-:W-:-:S11]  /*2f0f0*/  LOP3.LUT P4, RZ, R24, 0x2, RZ, 0xc0, !PT ;  /* 0x0000000218ff7812 */ /* 0x000fd6000788c0ff */
[----:B------:R-:W-:Y:S05]  /*2f100*/  @!P5 BRA `(.L_x_1551) ;  /* 0x00000000000cd947 */ /* 0x000fea0003800000 */
[----:B------:R-:W2:Y:S02]  /*2f110*/  LDL.U8 R24, [R1+0x1e] ;  /* 0x00001e0001187983 */ /* 0x000ea40000100000 */
[----:B--2---:R-:W-:-:S05]  /*2f120*/  LOP3.LUT R24, R24, 0x8, RZ, 0xfc, !PT ;  /* 0x0000000818187812 */ /* 0x004fca00078efcff */
[----:B------:R2:W-:Y:S02]  /*2f130*/  STL.U8 [R1+0x1e], R24 ;  /* 0x00001e1801007387 */ /* 0x0005e40000100000 */
.L_x_1551:
[----:B------:R-:W-:Y:S05]  /*2f140*/  BSYNC.RECONVERGENT B0 ;  /* 0x0000000000007941 */ /* 0x000fea0003800200 */
.L_x_1550:
[----:B------:R-:W-:Y:S01]  /*2f150*/  BSSY.RECONVERGENT B0, `(.L_x_1552) ;  /* 0x0000006000007945 */ /* 0x000fe20003800200 */
[----:B------:R-:W-:-:S03]  /*2f160*/  ISETP.NE.U32.AND P5, PT, R23, 0x1, PT ;  /* 0x000000011700780c */ /* 0x000fc60003fa5070 */
[----:B------:R-:W-:Y:S10]  /*2f170*/  @!P6 BRA `(.L_x_1553) ;  /* 0x00000000000ce947 */ /* 0x000ff40003800000 */
[----:B--2---:R-:W2:Y:S02]  /*2f180*/  LDL.U8 R24, [R1+0x1e] ;  /* 0x00001e0001187983 */ /* 0x004ea40000100000 */
[----:B--2---:R-:W-:-:S05]  /*2f190*/  LOP3.LUT R24, R24, 0x4, RZ, 0xfc, !PT ;  /* 0x0000000418187812 */ /* 0x004fca00078efcff */
[----:B------:R2:W-:Y:S02]  /*2f1a0*/  STL.U8 [R1+0x1e], R24 ;  /* 0x00001e1801007387 */ /* 0x0005e40000100000 */
.L_x_1553:
[----:B------:R-:W-:Y:S05]  /*2f1b0*/  BSYNC.RECONVERGENT B0 ;  /* 0x0000000000007941 */ /* 0x000fea0003800200 */
.L_x_1552:
        /* <DEDUP_REMOVED lines=11> */
.L_x_1555:
[----:B------:R-:W-:Y:S05]  /*2f270*/  BSYNC.RECONVERGENT B0 ;  /* 0x0000000000007941 */ /* 0x000fea0003800200 */
.L_x_1554:
[----:B------:R-:W-:Y:S01]  /*2f280*/  BSSY.RECONVERGENT B0, `(.L_x_1556) ;  /* 0x0000006000007945 */ /* 0x000fe20003800200 */
[----:B------:R-:W-:-:S03]  /*2f290*/  LOP3.LUT P6, RZ, R46, 0x200, RZ, 0xc0, !PT ;  /* 0x000002002eff7812 */ /* 0x000fc600078cc0ff */
[----:B------:R-:W-:Y:S10]  /*2f2a0*/  @!P0 BRA `(.L_x_1557) ;  /* 0x00000000000c8947 */ /* 0x000ff40003800000 */
[----:B--2---:R-:W2:Y:S02]  /*2f2b0*/  LDL.U8 R24, [R1+0x1e] ;  /* 0x00001e0001187983 */ /* 0x004ea40000100000 */
[----:B--2---:R-:W-:-:S05]  /*2f2c0*/  LOP3.LUT R24, R24, 0x1, RZ, 0xfc, !PT ;  /* 0x0000000118187812 */ /* 0x004fca00078efcff */
[----:B------:R2:W-:Y:S02]  /*2f2d0*/  STL.U8 [R1+0x1e], R24 ;  /* 0x00001e1801007387 */ /* 0x0005e40000100000 */
.L_x_1557:
[----:B------:R-:W-:Y:S05]  /*2f2e0*/  BSYNC.RECONVERGENT B0 ;  /* 0x0000000000007941 */ /* 0x000fea0003800200 */
.L_x_1556:
        /* <DEDUP_REMOVED lines=8> */
.L_x_1559:
[----:B------:R-:W-:Y:S05]  /*2f370*/  BSYNC.RECONVERGENT B0 ;  /* 0x0000000000007941 */ /* 0x000fea0003800200 */
.L_x_1558:
        /* <DEDUP_REMOVED lines=8> */
.L_x_1561:
[----:B------:R-:W-:Y:S05]  /*2f400*/  BSYNC.RECONVERGENT B0 ;  /* 0x0000000000007941 */ /* 0x000fea0003800200 */
.L_x_1560:
[----:B------:R-:W-:Y:S01]  /*2f410*/  BSSY.RECONVERGENT B0, `(.L_x_1562) ;  /* 0x0000006000007945 */ /* 0x000fe20003800200 */
[----:B------:R-:W-:-:S03]  /*2f420*/  LOP3.LUT P0, RZ, R46, 0x40, RZ, 0xc0, !PT ;  /* 0x000000402eff7812 */ /* 0x000fc6000780c0ff */
[----:B------:R-:W-:Y:S10]  /*2f430*/  @!P3 BRA `(.L_x_1563) ;  /* 0x00000000000cb947 */ /* 0x000ff40003800000 */
[----:B--2---:R-:W2:Y:S02]  /*2f440*/  LDL.U8 R24, [R1+0x1f] ;  /* 0x00001f0001187983 */ /* 0x004ea40000100000 */
[----:B--2---:R-:W-:-:S05]  /*2f450*/  LOP3.LUT R24, R24, 0x20, RZ, 0xfc, !PT ;  /* 0x0000002018187812 */ /* 0x004fca00078efcff */
[----:B------:R2:W-:Y:S02]  /*2f460*/  STL.U8 [R1+0x1f], R24 ;  /* 0x00001f1801007387 */ /* 0x0005e40000100000 */
.L_x_1563:
[----:B------:R-:W-:Y:S05]  /*2f470*/  BSYNC.RECONVERGENT B0 ;  /* 0x0000000000007941 */ /* 0x000fea0003800200 */
.L_x_1562:
[----:B------:R-:W-:Y:S01]  /*2f480*/  BSSY.RECONVERGENT B0, `(.L_x_1564) ;  /* 0x0000006000007945 */ /* 0x000fe20003800200 */
[----:B------:R-:W-:-:S03]  /*2f490*/  LOP3.LUT P1, RZ, R46, 0x20, RZ, 0xc0, !PT ;  /* 0x000000202eff7812 */ /* 0x000fc6000782c0ff */
[----:B------:R-:W-:Y:S10]  /*2f4a0*/  @!P4 BRA `(.L_x_1565) ;  /* 0x00000000000cc947 */ /* 0x000ff40003800000 */
[----:B--2---:R-:W2:Y:S02]  /*2f4b0*/  LDL.U8 R24, [R1+0x1f] ;  /* 0x00001f0001187983 */ /* 0x004ea40000100000 */
[----:B--2---:R-:W-:-:S05]  /*2f4c0*/  LOP3.LUT R24, R24, 0x10, RZ, 0xfc, !PT ;  /* 0x0000001018187812 */ /* 0x004fca00078efcff */
[----:B------:R2:W-:Y:S02]  /*2f4d0*/  STL.U8 [R1+0x1f], R24 ;  /* 0x00001f1801007387 */ /* 0x0005e40000100000 */
.L_x_1565:
[----:B------:R-:W-:Y:S05]  /*2f4e0*/  BSYNC.RECONVERGENT B0 ;  /* 0x0000000000007941 */ /* 0x000fea0003800200 */
.L_x_1564:
[----:B------:R-:W-:Y:S01]  /*2f4f0*/  BSSY.RECONVERGENT B0, `(.L_x_1566) ;  /* 0x0000006000007945 */ /* 0x000fe20003800200 */
[----:B------:R-:W-:-:S03]  /*2f500*/  LOP3.LUT P2, RZ, R46, 0x10, RZ, 0xc0, !PT ;  /* 0x000000102eff7812 */ /* 0x000fc6000784c0ff */
[----:B------:R-:W-:Y:S10]  /*2f510*/  @P5 BRA `(.L_x_1567) ;  /* 0x00000000000c5947 */ /* 0x000ff40003800000 */
[----:B--2---:R-:W2:Y:S02]  /*2f520*/  LDL.U8 R24, [R1+0x1f] ;  /* 0x00001f0001187983 */ /* 0x004ea40000100000 */
[----:B--2---:R-:W-:-:S05]  /*2f530*/  LOP3.LUT R24, R24, 0x8, RZ, 0xfc, !PT ;  /* 0x0000000818187812 */ /* 0x004fca00078efcff */
[----:B------:R2:W-:Y:S02]  /*2f540*/  STL.U8 [R1+0x1f], R24 ;  /* 0x00001f1801007387 */ /* 0x0005e40000100000 */
.L_x_1567:
[----:B------:R-:W-:Y:S05]  /*2f550*/  BSYNC.RECONVERGENT B0 ;  /* 0x0000000000007941 */ /* 0x000fea0003800200 */
.L_x_1566:
[C---:B------:R-:W-:Y:S01]  /*2f560*/  LOP3.LUT P4, RZ, R46.reuse, 0x400, RZ, 0xc0, !PT ;  /* 0x000004002eff7812 */ /* 0x040fe2000788c0ff */
[----:B------:R-:W-:Y:S01]  /*2f570*/  BSSY.RECONVERGENT B0, `(.L_x_1568) ;  /* 0x0000006000007945 */ /* 0x000fe20003800200 */
[----:B------:R-:W-:-:S11]  /*2f580*/  LOP3.LUT P3, RZ, R46, 0x8, RZ, 0xc0, !PT ;  /* 0x000000082eff7812 */ /* 0x000fd6000786c0ff */
[----:B------:R-:W-:Y:S05]  /*2f590*/  @!P4 BRA `(.L_x_1569) ;  /* 0x00000000000cc947 */ /* 0x000fea0003800000 */
[----:B--2---:R-:W2:Y:S02]  /*2f5a0*/  LDL.U8 R24, [R1+0x1f] ;  /* 0x00001f0001187983 */ /* 0x004ea40000100000 */
[----:B--2---:R-:W-:-:S05]  /*2f5b0*/  LOP3.LUT R24, R24, 0x4, RZ, 0xfc, !PT ;  /* 0x0000000418187812 */ /* 0x004fca00078efcff */
[----:B------:R2:W-:Y:S02]  /*2f5c0*/  STL.U8 [R1+0x1f], R24 ;  /* 0x00001f1801007387 */ /* 0x0005e40000100000 */
.L_x_1569:
[----:B------:R-:W-:Y:S05]  /*2f5d0*/  BSYNC.RECONVERGENT B0 ;  /* 0x0000000000007941 */ /* 0x000fea0003800200 */
.L_x_1568:
[----:B------:R-:W-:Y:S01]  /*2f5e0*/  BSSY.RECONVERGENT B0, `(.L_x_1570) ;  /* 0x0000006000007945 */ /* 0x000fe20003800200 */
[----:B------:R-:W-:-:S03]  /*2f5f0*/  LOP3.LUT P4, RZ, R46, 0x4, RZ, 0xc0, !PT ;  /* 0x000000042eff7812 */ /* 0x000fc6000788c0ff */
[----:B------:R-:W-:Y:S10]  /*2f600*/  @!P6 BRA `(.L_x_1571) ;  /* 0x00000000000ce947 */ /* 0x000ff40003800000 */
[----:B--2---:R-:W2:Y:S02]  /*2f610*/  LDL.U8 R24, [R1+0x1f] ;  /* 0x00001f0001187983 */ /* 0x004ea40000100000 */
[----:B--2---:R-:W-:-:S05]  /*2f620*/  LOP3.LUT R24, R24, 0x2, RZ, 0xfc, !PT ;  /* 0x0000000218187812 */ /* 0x004fca00078efcff */
[----:B------:R2:W-:Y:S02]  /*2f630*/  STL.U8 [R1+0x1f], R24 ;  /* 0x00001f1801007387 */ /* 0x0005e40000100000 */
.L_x_1571:
[----:B------:R-:W-:Y:S05]  /*2f640*/  BSYNC.RECONVERGENT B0 ;  /* 0x0000000000007941 */ /* 0x000fea0003800200 */
.L_x_1570:
[C---:B------:R-:W-:Y:S01]  /*2f650*/  LOP3.LUT P6, RZ, R46.reuse, 0x100, RZ, 0xc0, !PT ;  /* 0x000001002eff7812 */ /* 0x040fe200078cc0ff */
[----:B------:R-:W-:Y:S01]  /*2f660*/  BSSY.RECONVERGENT B0, `(.L_x_1572) ;  /* 0x0000006000007945 */ /* 0x000fe20003800200 */
[----:B------:R-:W-:-:S11]  /*2f670*/  LOP3.LUT P5, RZ, R46, 0x2, RZ, 0xc0, !PT ;  /* 0x000000022eff7812 */ /* 0x000fd600078ac0ff */
[----:B------:R-:W-:Y:S05]  /*2f680*/  @!P6 BRA `(.L_x_1573) ;  /* 0x00000000000ce947 */ /* 0x000fea0003800000 */
[----:B--2---:R-:W2:Y:S02]  /*2f690*/  LDL.U8 R24, [R1+0x1f] ;  /* 0x00001f0001187983 */ /* 0x004ea40000100000 */
[----:B--2---:R-:W-:-:S05]  /*2f6a0*/  LOP3.LUT R24, R24, 0x1, RZ, 0xfc, !PT ;  /* 0x0000000118187812 */ /* 0x004fca00078efcff */
[----:B------:R2:W-:Y:S02]  /*2f6b0*/  STL.U8 [R1+0x1f], R24 ;  /* 0x00001f1801007387 */ /* 0x0005e40000100000 */
.L_x_1573:
[----:B------:R-:W-:Y:S05]  /*2f6c0*/  BSYNC.RECONVERGENT B0 ;  /* 0x0000000000007941 */ /* 0x000fea0003800200 */
.L_x_1572:
[----:B------:R-:W-:Y:S01]  /*2f6d0*/  LOP3.LUT P6, RZ, R46, 0x80, RZ, 0xc0, !PT ;  /* 0x000000802eff7812 */ /* 0x000fe200078cc0ff */
[----:B------:R-:W-:-:S12]  /*2f6e0*/  BSSY.RECONVERGENT B0, `(.L_x_1574) ;  /* 0x0000005000007945 */ /* 0x000fd80003800200 */
[----:B------:R-:W-:Y:S05]  /*2f6f0*/  @!P6 BRA `(.L_x_1575) ;  /* 0x00000000000ce947 */ /* 0x000fea0003800000 */
[----:B--2---:R-:W2:Y:S02]  /*2f700*/  LDL.U8 R24, [R1+0x20] ;  /* 0x0000200001187983 */ /* 0x004ea40000100000 */
[----:B--2---:R-:W-:-:S05]  /*2f710*/  LOP3.LUT R24, R24, 0x80, RZ, 0xfc, !PT ;  /* 0x0000008018187812 */ /* 0x004fca00078efcff */
[----:B------:R2:W-:Y:S02]  /*2f720*/  STL.U8 [R1+0x20], R24 ;  /* 0x0000201801007387 */ /* 0x0005e40000100000 */
.L_x_1575:
[----:B------:R-:W-:Y:S05]  /*2f730*/  BSYNC.RECONVERGENT B0 ;  /* 0x0000000000007941 */ /* 0x000fea0003800200 */
.L_x_1574:
[----:B------:R-:W-:Y:S04]  /*2f740*/  BSSY.RECONVERGENT B0, `(.L_x_1576) ;  /* 0x0000005000007945 */ /* 0x000fe80003800200 */
[----:B------:R-:W-:Y:S05]  /*2f750*/  @!P0 BRA `(.L_x_1577) ;  /* 0x00000000000c8947 */ /* 0x000fea0003800000 */
[----:B--2---:R-:W2:Y:S02]  /*2f760*/  LDL.U8 R24, [R1+0x20] ;  /* 0x0000200001187983 */ /* 0x004ea40000100000 */
[----:B--2---:R-:W-:-:S05]  /*2f770*/  LOP3.LUT R24, R24, 0x40, RZ, 0xfc, !PT ;  /* 0x0000004018187812 */ /* 0x004fca00078efcff */
[----:B------:R2:W-:Y:S02]  /*2f780*/  STL.U8 [R1+0x20], R24 ;  /* 0x0000201801007387 */ /* 0x0005e40000100000 */
.L_x_1577:
[----:B------:R-:W-:Y:S05]  /*2f790*/  BSYNC.RECONVERGENT B0 ;  /* 0x0000000000007941 */ /* 0x000fea0003800200 */
.L_x_1576:
[----:B------:R-:W-:Y:S04]  /*2f7a0*/  BSSY.RECONVERGENT B0, `(.L_x_1578) ;  /* 0x0000005000007945 */ /* 0x000fe80003800200 */
[----:B------:R-:W-:Y:S05]  /*2f7b0*/  @!P1 BRA `(.L_x_1579) ;  /* 0x00000000000c9947 */ /* 0x000fea0003800000 */
[----:B--2---:R-:W2:Y:S02]  /*2f7c0*/  LDL.U8 R24, [R1+0x20] ;  /* 0x0000200001187983 */ /* 0x004ea40000100000 */
[----:B--2---:R-:W-:-:S05]  /*2f7d0*/  LOP3.LUT R24, R24, 0x20, RZ, 0xfc, !PT ;  /* 0x0000002018187812 */ /* 0x004fca00078efcff */
[----:B------:R2:W-:Y:S02]  /*2f7e0*/  STL.U8 [R1+0x20], R24 ;  /* 0x0000201801007387 */ /* 0x0005e40000100000 */
.L_x_1579:
[----:B------:R-:W-:Y:S05]  /*2f7f0*/  BSYNC.RECONVERGENT B0 ;  /* 0x0000000000007941 */ /* 0x000fea0003800200 */
.L_x_1578:
[----:B------:R-:W-:Y:S04]  /*2f800*/  BSSY.RECONVERGENT B0, `(.L_x_1580) ;  /* 0x0000005000007945 */ /* 0x000fe80003800200 */
[----:B------:R-:W-:Y:S05]  /*2f810*/  @!P2 BRA `(.L_x_1581) ;  /* 0x00000000000ca947 */ /* 0x000fea0003800000 */
[----:B--2---:R-:W2:Y:S02]  /*2f820*/  LDL.U8 R24, [R1+0x20] ;  /* 0x0000200001187983 */ /* 0x004ea40000100000 */
[----:B--2---:R-:W-:-:S05]  /*2f830*/  LOP3.LUT R24, R24, 0x10, RZ, 0xfc, !PT ;  /* 0x0000001018187812 */ /* 0x004fca00078efcff */
[----:B------:R2:W-:Y:S02]  /*2f840*/  STL.U8 [R1+0x20], R24 ;  /* 0x0000201801007387 */ /* 0x0005e40000100000 */
.L_x_1581:
[----:B------:R-:W-:Y:S05]  /*2f850*/  BSYNC.RECONVERGENT B0 ;  /* 0x0000000000007941 */ /* 0x000fea0003800200 */
.L_x_1580:
[----:B------:R-:W-:Y:S04]  /*2f860*/  BSSY.RECONVERGENT B0, `(.L_x_1582) ;  /* 0x0000005000007945 */ /* 0x000fe80003800200 */
[----:B------:R-:W-:Y:S05]  /*2f870*/  @!P3 BRA `(.L_x_1583) ;  /* 0x00000000000cb947 */ /* 0x000fea0003800000 */
[----:B--2---:R-:W2:Y:S02]  /*2f880*/  LDL.U8 R24, [R1+0x20] ;  /* 0x0000200001187983 */ /* 0x004ea40000100000 */
[----:B--2---:R-:W-:-:S05]  /*2f890*/  LOP3.LUT R24, R24, 0x8, RZ, 0xfc, !PT ;  /* 0x0000000818187812 */ /* 0x004fca00078efcff */
[----:B------:R2:W-:Y:S02]  /*2f8a0*/  STL.U8 [R1+0x20], R24 ;  /* 0x0000201801007387 */ /* 0x0005e40000100000 */
.L_x_1583:
[----:B------:R-:W-:Y:S05]  /*2f8b0*/  BSYNC.RECONVERGENT B0 ;  /* 0x0000000000007941 */ /* 0x000fea0003800200 */
.L_x_1582:
[----:B------:R-:W-:Y:S04]  /*2f8c0*/  BSSY.RECONVERGENT B0, `(.L_x_1584) ;  /* 0x0000005000007945 */ /* 0x000fe80003800200 */
[----:B------:R-:W-:Y:S05]  /*2f8d0*/  @!P4 BRA `(.L_x_1585) ;  /* 0x00000000000cc947 */ /* 0x000fea0003800000 */
[----:B--2---:R-:W2:Y:S02]  /*2f8e0*/  LDL.U8 R24, [R1+0x20] ;  /* 0x0000200001187983 */ /* 0x004ea40000100000 */
[----:B--2---:R-:W-:-:S05]  /*2f8f0*/  LOP3.LUT R24, R24, 0x4, RZ, 0xfc, !PT ;  /* 0x0000000418187812 */ /* 0x004fca00078efcff */
[----:B------:R2:W-:Y:S02]  /*2f900*/  STL.U8 [R1+0x20], R24 ;  /* 0x0000201801007387 */ /* 0x0005e40000100000 */
.L_x_1585:
[----:B------:R-:W-:Y:S05]  /*2f910*/  BSYNC.RECONVERGENT B0 ;  /* 0x0000000000007941 */ /* 0x000fea0003800200 */
.L_x_1584:
[----:B------:R-:W-:Y:S04]  /*2f920*/  BSSY.RECONVERGENT B0, `(.L_x_1586) ;  /* 0x0000005000007945 */ /* 0x000fe80003800200 */
[----:B------:R-:W-:Y:S05]  /*2f930*/  @!P5 BRA `(.L_x_1587) ;  /* 0x00000000000cd947 */ /* 0x000fea0003800000 */
[----:B--2---:R-:W2:Y:S02]  /*2f940*/  LDL.U8 R24, [R1+0x20] ;  /* 0x0000200001187983 */ /* 0x004ea40000100000 */
[----:B--2---:R-:W-:-:S05]  /*2f950*/  LOP3.LUT R24, R24, 0x2, RZ, 0xfc, !PT ;  /* 0x0000000218187812 */ /* 0x004fca00078efcff */
[----:B------:R2:W-:Y:S02]  /*2f960*/  STL.U8 [R1+0x20], R24 ;  /* 0x0000201801007387 */ /* 0x0005e40000100000 */
.L_x_1587:
[----:B------:R-:W-:Y:S05]  /*2f970*/  BSYNC.RECONVERGENT B0 ;  /* 0x0000000000007941 */ /* 0x000fea0003800200 */
.L_x_1586:
[----:B------:R-:W0:Y:S01]  /*2f980*/  LDCU UR4, c[0x3][URZ] ;  /* 0x00c00000ff0477ac */ /* 0x000e220008000800 */
[----:B-----5:R-:W-:Y:S01]  /*2f990*/  IMAD R50, R50, 0x100, R19 ;  /* 0x0000010032327824 */ /* 0x020fe200078e0213 */
[----:B------:R-:W3:Y:S01]  /*2f9a0*/  LDL.U8 R23, [R1+0x13] ;  /* 0x0000130001177983 */ /* 0x000ee20000100000 */
[----:B------:R-:W-:Y:S02]  /*2f9b0*/  IMAD R22, R22, 0x100, R49 ;  /* 0x0000010016167824 */ /* 0x000fe400078e0231 */
[----:B------:R-:W-:Y:S02]  /*2f9c0*/  IMAD R18, R18, 0x100, R7 ;  /* 0x0000010012127824 */ /* 0x000fe400078e0207 */
[----:B------:R-:W-:Y:S01]  /*2f9d0*/  IMAD R5, R5, 0x100, R52 ;  /* 0x0000010005057824 */ /* 0x000fe200078e0234 */
[----:B------:R-:W3:Y:S01]  /*2f9e0*/  LDL.U8 R7, [R1+0x17] ;  /* 0x0000170001077983 */ /* 0x000ee20000100000 */
[----:B------:R-:W-:Y:S01]  /*2f9f0*/  IMAD R17, R50, 0x100, R17 ;  /* 0x0000010032117824 */ /* 0x000fe200078e0211 */
[----:B------:R-:W-:Y:S01]  /*2fa00*/  LOP3.LUT R46, R46, 0x1, RZ, 0xc0, !PT ;  /* 0x000000012e2e7812 */ /* 0x000fe200078ec0ff */
[----:B------:R-:W-:Y:S01]  /*2fa10*/  IMAD R21, R22, 0x100, R21 ;  /* 0x0000010016157824 */ /* 0x000fe200078e0215 */
[----:B------:R-:W1:Y:S01]  /*2fa20*/  LDCU.128 UR16, c[0x3][0x40] ;  /* 0x00c00800ff1077ac */ /* 0x000e620008000c00 */
[----:B------:R-:W-:-:S02]  /*2fa30*/  IMAD.SHL.U32 R17, R17, 0x100, RZ ;  /* 0x0000010011117824 */ /* 0x000fc400078e00ff */
[----:B--2---:R-:W-:Y:S02]  /*2fa40*/  IMAD.U32 R24, R21, 0x100, R20 ;  /* 0x0000010015187824 */ /* 0x004fe400078e0014 */
        /* <DEDUP_REMOVED lines=8> */
[C---:B-1-34-:R-:W-:Y:S01]  /*2fad0*/  IADD3 R26, PT, PT, -R44.reuse, 0x5ab00ac5, RZ ;  /* 0x5ab00ac52c1a7810 */ /* 0x05afe20007ffe1ff */
        /* <DEDUP_REMOVED lines=15> */
[----:B------:R-:W-:Y:S02]  /*2fbd0*/  SHF.R.U32.HI R17, RZ, 0xa, R24 ;  /* 0x0000000aff117819 */ /* 0x000fe40000011618 */
[----:B------:R-:W-:-:S02]  /*2fbe0*/  LOP3.LUT R26, R25, R21, R22, 0x96, !PT ;  /* 0x00000015191a7212 */ /* 0x000fc400078e9616 */
[----:B------:R-:W-:Y:S02]  /*2fbf0*/  LOP3.LUT R25, R44, 0xd16e48e2, RZ, 0xc0, !PT ;  /* 0xd16e48e22c197812 */ /* 0x000fe400078ec0ff */
[C-C-:B------:R-:W-:Y:S02]  /*2fc00*/  SHF.L.W.U32.HI R21, R24.reuse, 0xf, R24.reuse ;  /* 0x0000000f18157819 */ /* 0x140fe40000010e18 */
[C---:B------:R-:W-:Y:S01]  /*2fc10*/  IADD3 R26, PT, PT, R51.reuse, R26, R25 ;  /* 0x0000001a331a7210 */ /* 0x040fe20007ffe019 */
[----:B------:R-:W-:Y:S01]  /*2fc20*/  VIADD R25, R51, 0x5bf2cd1d ;  /* 0x5bf2cd1d33197836 */ /* 0x000fe20000000000 */
[----:B------:R-:W-:-:S03]  /*2fc30*/  SHF.L.W.U32.HI R22, R24, 0xd, R24 ;  /* 0x0000000d18167819 */ /* 0x000fc60000010e18 */
[----:B------:R-:W-:Y:S01]  /*2fc40*/  VIADD R27, R26, 0x49857fb0 ;  /* 0x49857fb01a1b7836 */ /* 0x000fe20000000000 */
[----:B------:R-:W-:Y:S01]  /*2fc50*/  LOP3.LUT R21, R17, R21, R22, 0x96, !PT ;  /* 0x0000001511157212 */ /* 0x000fe200078e9616 */
[----:B------:R-:W2:Y:S01]  /*2fc60*/  LDL.U8 R26, [R1+0x14] ;  /* 0x00001400011a7983 */ /* 0x000ea20000100000 */
[C-C-:B------:R-:W-:Y:S02]  /*2fc70*/  SHF.L.W.U32.HI R49, R25.reuse, 0x1a, R25.reuse ;  /* 0x0000001a19317819 */ /* 0x140fe40000010e19 */
[C-C-:B------:R-:W-:Y:S02]  /*2fc80*/  SHF.L.W.U32.HI R22, R25.reuse, 0x15, R25.reuse ;  /* 0x0000001519167819 */ /* 0x140fe40000010e19 */
[----:B------:R-:W-:Y:S02]  /*2fc90*/  SHF.L.W.U32.HI R17, R25, 0x7, R25 ;  /* 0x0000000719117819 */ /* 0x000fe40000010e19 */
[----:B------:R-:W-:Y:S02]  /*2fca0*/  SHF.L.W.U32.HI R19, R27, 0xa, R27 ;  /* 0x0000000a1b137819 */ /* 0x000fe40000010e1b */
[----:B------:R-:W-:-:S02]  /*2fcb0*/  LOP3.LUT R49, R17, R49, R22, 0x96, !PT ;  /* 0x0000003111317212 */ /* 0x000fc400078e9616 */
[C-C-:B------:R-:W-:Y:S02]  /*2fcc0*/  SHF.L.W.U32.HI R17, R27.reuse, 0x13, R27.reuse ;  /* 0x000000131b117819 */ /* 0x140fe40000010e1b */
[----:B------:R-:W-:-:S04]  /*2fcd0*/  SHF.L.W.U32.HI R22, R27, 0x1e, R27 ;  /* 0x0000001e1b167819 */ /* 0x000fc80000010e1b */
[----:B------:R-:W-:Y:S02]  /*2fce0*/  LOP3.LUT R22, R19, R22, R17, 0x96, !PT ;  /* 0x0000001613167212 */ /* 0x000fe400078e9611 */
[----:B------:R-:W2:Y:S04]  /*2fcf0*/  LDL.U8 R17, [R1+0x15] ;  /* 0x0000150001117983 */ /* 0x000ea80000100000 */
        /* <DEDUP_REMOVED lines=28> */
[----:B------:R-:W-:-:S04]  /*2fec0*/  LOP3.LUT R29, R50, R25, RZ, 0xc0, !PT ;  /* 0x00000019321d7212 */ /* 0x000fc800078ec0ff */
[----:B------:R-:W-:Y:S02]  /*2fed0*/  LOP3.LUT R29, R29, R20, R49, 0xf8, !PT ;  /* 0x000000141d1d7212 */ /* 0x000fe400078ef831 */
[----:B------:R-:W-:Y:S02]  /*2fee0*/  IADD3 R48, PT, PT, R48, 0xa00000, R47 ;  /* 0x00a0000030307810 */ /* 0x000fe40007ffe02f */
[----:B------:R-:W-:Y:S01]  /*2fef0*/  IADD3 R18, PT, PT, R29, UR5, R18 ;  /* 0x000000051d127c10 */ /* 0x000fe2000fffe012 */
[----:B------:R-:W-:Y:S01]  /*2ff00*/  VIADD R52, R22, 0x9b05688c ;  /* 0x9b05688c16347836 */ /* 0x000fe20000000000 */
[----:B------:R-:W-:Y:S01]  /*2ff10*/  IADD3 R28, PT, PT, R28, R21, R6 ;  /* 0x000000151c1c7210 */ /* 0x000fe20007ffe006 */
[----:B------:R-:W0:Y:S01]  /*2ff20*/  LDCU.64 UR4, c[0x3][0x10] ;  /* 0x00c00200ff0477ac */ /* 0x000e220008000a00 */
[C---:B------:R-:W-:Y:S01]  /*2ff30*/  SHF.L.W.U32.HI R47, R48.reuse, 0xf, R48 ;  /* 0x0000000f302f7819 */ /* 0x040fe20000010e30 */
[----:B------:R-:W-:Y:S01]  /*2ff40*/  IMAD.IADD R18, R5, 0x1, R18 ;  /* 0x0000000105127824 */ /* 0x000fe200078e0212 */
[----:B------:R-:W-:-:S02]  /*2ff50*/  SHF.L.W.U32.HI R6, R48, 0xd, R48 ;  /* 0x0000000d30067819 */ /* 0x000fc40000010e30 */
[----:B------:R-:W-:Y:S01]  /*2ff60*/  SHF.R.U32.HI R21, RZ, 0xa, R48 ;  /* 0x0000000aff157819 */ /* 0x000fe20000011630 */
[----:B------:R-:W-:Y:S01]  /*2ff70*/  VIADD R29, R18, 0xbb1838e6 ;  /* 0xbb1838e6121d7836 */ /* 0x000fe20000000000 */
[C---:B------:R-:W-:Y:S02]  /*2ff80*/  SHF.L.W.U32.HI R49, R52.reuse, 0x1e, R52 ;  /* 0x0000001e34317819 */ /* 0x040fe40000010e34 */
[----:B------:R-:W-:Y:S02]  /*2ff90*/  LOP3.LUT R47, R21, R47, R6, 0x96, !PT ;  /* 0x0000002f152f7212 */ /* 0x000fe400078e9606 */
[C-C-:B------:R-:W-:Y:S02]  /*2ffa0*/  SHF.L.W.U32.HI R6, R52.reuse, 0x13, R52.reuse ;  /* 0x0000001334067819 */ /* 0x140fe40000010e34 */
[----:B------:R-:W-:Y:S02]  /*2ffb0*/  SHF.L.W.U32.HI R21, R52, 0xa, R52 ;  /* 0x0000000a34157819 */ /* 0x000fe40000010e34 */
[----:B------:R-:W-:-:S02]  /*2ffc0*/  SHF.L.W.U32.HI R22, R29, 0x7, R29 ;  /* 0x000000071d167819 */ /* 0x000fc40000010e1d */
[----:B------:R-:W-:Y:S02]  /*2ffd0*/  LOP3.LUT R49, R21, R49, R6, 0x96, !PT ;  /* 0x0000003115317212 */ /* 0x000fe400078e9606 */
[C-C-:B------:R-:W-:Y:S02]  /*2ffe0*/  SHF.L.W.U32.HI R21, R29.reuse, 0x1a, R29.reuse ;  /* 0x0000001a1d157819 */ /* 0x140fe40000010e1d */
[----:B------:R-:W-:-:S04]  /*2fff0*/  SHF.L.W.U32.HI R6, R29, 0x15, R29 ;  /* 0x000000151d067819 */ /* 0x000fc80000010e1d */
[----:B------:R-:W-:Y:S01]  /*30000*/  LOP3.LUT R21, R22, R21, R6, 0x96, !PT ;  /* 0x0000001516157212 */ /* 0x000fe200078e9606 */
[----:B------:R-:W-:Y:S01]  /*30010*/  IMAD R6, R45, 0x100, R30 ;  /* 0x000001002d067824 */ /* 0x000fe200078e021e */
[----:B------:R-:W-:Y:S01]  /*30020*/  LOP3.LUT R30, R27, R44, R52, 0xe8, !PT ;  /* 0x0000002c1b1e7212 */ /* 0x000fe200078ee834 */
[----:B------:R-:W4:Y:S02]  /*30030*/  LDL.U8 R45, [R1+0x18] ;  /* 0x00001800012d7983 */ /* 0x000f240000100000 */
[----:B------:R-:W-:Y:S01]  /*30040*/  IMAD R6, R6, 0x100, R43 ;  /* 0x0000010006067824 */ /* 0x000fe200078e022b */
[C---:B------:R-:W-:Y:S02]  /*30050*/  IADD3 R30, PT, PT, R18.reuse, R49, R30 ;  /* 0x00000031121e7210 */ /* 0x040fe40007ffe01e */
[----:B------:R-:W-:Y:S01]  /*30060*/  IADD3 R22, PT, PT, -R18, 0x44e7c719, RZ ;  /* 0x44e7c71912167810 */ /* 0x000fe20007ffe1ff */
[----:B------:R-:W-:Y:S01]  /*30070*/  IMAD.SHL.U32 R6, R6, 0x100, RZ ;  /* 0x0000010006067824 */ /* 0x000fe200078e00ff */
[----:B------:R-:W-:-:S04]  /*30080*/  LOP3.LUT R18, R29, R50, RZ, 0xc0, !PT ;  /* 0x000000321d127212 */ /* 0x000fc800078ec0ff */
[----:B------:R-:W-:Y:S02]  /*30090*/  LOP3.LUT R18, R18, R25, R22, 0xf8, !PT ;  /* 0x0000001912127212 */ /* 0x000fe400078ef816 */
[----:B------:R-:W4:Y:S01]  /*300a0*/  LDL.U8 R22, [R1+0x19] ;  /* 0x0000190001167983 */ /* 0x000f220000100000 */
[----:B------:R-:W-:Y:S01]  /*300b0*/  IMAD.IADD R43, R23, 0x1, R6 ;  /* 0x00000001172b7824 */ /* 0x000fe200078e0206 */
[----:B------:R-:W-:Y:S02]  /*300c0*/  IADD3 R23, PT, PT, R21, R18, R20 ;  /* 0x0000001215177210 */ /* 0x000fe40007ffe014 */
[----:B------:R-:W4:Y:S02]  /*300d0*/  LDL.U8 R18, [R1+0x1c] ;  /* 0x00001c0001127983 */ /* 0x000f240000100000 */
[--C-:B------:R-:W-:Y:S02]  /*300e0*/  SHF.L.W.U32.HI R21, R6, 0xe, R43.reuse ;  /* 0x0000000e06157819 */ /* 0x100fe40000010e2b */
[----:B------:R-:W-:-:S02]  /*300f0*/  SHF.R.U32.HI R6, RZ, 0x3, R43 ;  /* 0x00000003ff067819 */ /* 0x000fc4000001162b */
[----:B------:R-:W-:-:S04]  /*30100*/  SHF.L.W.U32.HI R20, R43, 0x19, R43 ;  /* 0x000000192b147819 */ /* 0x000fc80000010e2b */
[----:B------:R-:W-:Y:S02]  /*30110*/  LOP3.LUT R20, R6, R20, R21, 0x96, !PT ;  /* 0x0000001406147212 */ /* 0x000fe400078e9615 */
[----:B------:R-:W4:Y:S04]  /*30120*/  LDL.U8 R6, [R1+0x1a] ;  /* 0x00001a0001067983 */ /* 0x000f280000100000 */
[----:B------:R-:W4:Y:S01]  /*30130*/  LDL.U8 R21, [R1+0x1d] ;  /* 0x00001d0001157983 */ /* 0x000f220000100000 */
        /* <DEDUP_REMOVED lines=10> */
[----:B------:R-:W4:Y:S01]  /*301e0*/  LDL.U8 R47, [R1+0x1b] ;  /* 0x00001b00012f7983 */ /* 0x000f220000100000 */
[----:B--2---:R-:W-:Y:S01]  /*301f0*/  IMAD R26, R26, 0x100, R17 ;  /* 0x000001001a1a7824 */ /* 0x004fe200078e0211 */
[----:B------:R-:W-:-:S03]  /*30200*/  SHF.R.U32.HI R17, RZ, 0xa, R28 ;  /* 0x0000000aff117819 */ /* 0x000fc6000001161c */
[----:B---3--:R-:W-:Y:S01]  /*30210*/  IMAD R44, R26, 0x100, R19 ;  /* 0x000001001a2c7824 */ /* 0x008fe200078e0213 */
[C-C-:B------:R-:W-:Y:S02]  /*30220*/  SHF.L.W.U32.HI R19, R28.reuse, 0xf, R28.reuse ;  /* 0x0000000f1c137819 */ /* 0x140fe40000010e1c */
[----:B------:R-:W-:Y:S01]  /*30230*/  SHF.L.W.U32.HI R26, R28, 0xd, R28 ;  /* 0x0000000d1c1a7819 */ /* 0x000fe20000010e1c */
[----:B------:R-:W-:-:S03]  /*30240*/  IMAD.SHL.U32 R44, R44, 0x100, RZ ;  /* 0x000001002c2c7824 */ /* 0x000fc600078e00ff */
[----:B------:R-:W-:Y:S01]  /*30250*/  LOP3.LUT R19, R17, R19, R26, 0x96, !PT ;  /* 0x0000001311137212 */ /* 0x000fe200078e961a */
[----:B------:R-:W-:Y:S01]  /*30260*/  IMAD.IADD R26, R7, 0x1, R44 ;  /* 0x00000001071a7824 */ /* 0x000fe200078e022c */
[----:B------:R-:W2:Y:S04]  /*30270*/  LDL.U8 R17, [R1+0x1e] ;  /* 0x00001e0001117983 */ /* 0x000ea80000100000 */
[--C-:B------:R-:W-:Y:S02]  /*30280*/  SHF.L.W.U32.HI R7, R44, 0xe, R26.reuse ;  /* 0x0000000e2c077819 */ /* 0x100fe40000010e1a */
[--C-:B------:R-:W-:Y:S02]  /*30290*/  SHF.L.W.U32.HI R44, R26, 0x19, R26.reuse ;  /* 0x000000191a2c7819 */ /* 0x100fe40000010e1a */
[----:B------:R-:W-:-:S04]  /*302a0*/  SHF.R.U32.HI R49, RZ, 0x3, R26 ;  /* 0x00000003ff317819 */ /* 0x000fc8000001161a */
[----:B------:R-:W-:Y:S02]  /*302b0*/  LOP3.LUT R44, R49, R44, R7, 0x96, !PT ;  /* 0x0000002c312c7212 */ /* 0x000fe400078e9607 */
[----:B------:R-:W3:Y:S01]  /*302c0*/  LDL.U8 R7, [R1+0x1f] ;  /* 0x00001f0001077983 */ /* 0x000ee20000100000 */
[----:B----4-:R-:W-:Y:S01]  /*302d0*/  IMAD R45, R45, 0x100, R22 ;  /* 0x000001002d2d7824 */ /* 0x010fe200078e0216 */
[----:B------:R-:W-:-:S05]  /*302e0*/  IADD3 R22, PT, PT, R26, UR5, R25 ;  /* 0x000000051a167c10 */ /* 0x000fca000fffe019 */
[----:B------:R-:W-:-:S05]  /*302f0*/  IMAD.IADD R25, R27, 0x1, R22 ;  /* 0x000000011b197824 */ /* 0x000fca00078e0216 */
[--C-:B------:R-:W-:Y:S01]  /*30300*/  SHF.L.W.U32.HI R49, R25, 0x7, R25.reuse ;  /* 0x0000000719317819 */ /* 0x100fe20000010e19 */
[----:B------:R-:W-:Y:S01]  /*30310*/  IMAD R6, R45, 0x100, R6 ;  /* 0x000001002d067824 */ /* 0x000fe200078e0206 */
[C---:B------:R-:W-:Y:S01]  /*30320*/  SHF.L.W.U32.HI R45, R25.reuse, 0x15, R25 ;  /* 0x00000015192d7819 */ /* 0x040fe20000010e19 */
[----:B------:R-:W-:Y:S01]  /*30330*/  IMAD R18, R18, 0x100, R21 ;  /* 0x0000010012127824 */ /* 0x000fe200078e0215 */
        /* <DEDUP_REMOVED lines=13> */
[----:B------:R-:W-:Y:S01]  /*30410*/  SHF.L.W.U32.HI R30, R45, 0xa, R45 ;  /* 0x0000000a2d1e7819 */ /* 0x000fe20000010e2d */
[----:B------:R-:W-:-:S03]  /*30420*/  IMAD.SHL.U32 R6, R6, 0x100, RZ ;  /* 0x0000010006067824 */ /* 0x000fc600078e00ff */
[----:B------:R-:W-:Y:S02]  /*30430*/  LOP3.LUT R27, R30, R20, R27, 0x96, !PT ;  /* 0x000000141e1b7212 */ /* 0x000fe400078e961b */
[----:B------:R-:W-:Y:S01]  /*30440*/  LOP3.LUT R20, R21, R52, R45, 0xe8, !PT ;  /* 0x0000003415147212 */ /* 0x000fe200078ee82d */
[----:B------:R-:W-:-:S03]  /*30450*/  IMAD.IADD R47, R47, 0x1, R6 ;  /* 0x000000012f2f7824 */ /* 0x000fc600078e0206 */
[----:B------:R-:W-:Y:S02]  /*30460*/  IADD3 R22, PT, PT, R22, R27, R20 ;  /* 0x0000001b16167210 */ /* 0x000fe40007ffe014 */
[----:B0-----:R-:W-:Y:S01]  /*30470*/  IADD3 R49, PT, PT, R47, UR4, R50 ;  /* 0x000000042f317c10 */ /* 0x001fe2000fffe032 */
[----:B------:R-:W0:Y:S01]  /*30480*/  LDCU.64 UR4, c[0x3][0x50] ;  /* 0x00c00a00ff0477ac */ /* 0x000e220008000a00 */
[C-C-:B------:R-:W-:Y:S02]  /*30490*/  SHF.L.W.U32.HI R20, R22.reuse, 0x1e, R22.reuse ;  /* 0x0000001e16147819 */ /* 0x140fe40000010e16 */
[C-C-:B------:R-:W-:Y:S02]  /*304a0*/  SHF.L.W.U32.HI R27, R22.reuse, 0x13, R22.reuse ;  /* 0x00000013161b7819 */ /* 0x140fe40000010e16 */
[----:B------:R-:W-:Y:S01]  /*304b0*/  SHF.L.W.U32.HI R30, R22, 0xa, R22 ;  /* 0x0000000a161e7819 */ /* 0x000fe20000010e16 */
[----:B------:R-:W-:-:S03]  /*304c0*/  IMAD.IADD R52, R52, 0x1, R49 ;  /* 0x0000000134347824 */ /* 0x000fc600078e0231 */
[----:B------:R-:W-:Y:S02]  /*304d0*/  LOP3.LUT R20, R30, R20, R27, 0x96, !PT ;  /* 0x000000141e147212 */ /* 0x000fe400078e961b */
[----:B------:R-:W-:-:S04]  /*304e0*/  LOP3.LUT R27, R45, R21, R22, 0xe8, !PT ;  /* 0x000000152d1b7212 */ /* 0x000fc800078ee816 */
[----:B------:R-:W-:Y:S02]  /*304f0*/  IADD3 R49, PT, PT, R49, R20, R27 ;  /* 0x0000001431317210 */ /* 0x000fe40007ffe01b */
[--C-:B------:R-:W-:Y:S01]  /*30500*/  SHF.L.W.U32.HI R20, R52, 0x7, R52.reuse ;  /* 0x0000000734147819 */ /* 0x100fe20000010e34 */
[----:B--2---:R-:W-:Y:S01]  /*30510*/  IMAD R27, R18, 0x100, R17 ;  /* 0x00000100121b7824 */ /* 0x004fe200078e0211 */
[C-C-:B------:R-:W-:Y:S02]  /*30520*/  SHF.L.W.U32.HI R17, R52.reuse, 0x1a, R52.reuse ;  /* 0x0000001a34117819 */ /* 0x140fe40000010e34 */
[----:B------:R-:W-:-:S04]  /*30530*/  SHF.L.W.U32.HI R18, R52, 0x15, R52 ;  /* 0x0000001534127819 */ /* 0x000fc80000010e34 */
[----:B------:R-:W-:Y:S01]  /*30540*/  LOP3.LUT R20, R20, R17, R18, 0x96, !PT ;  /* 0x0000001114147212 */ /* 0x000fe200078e9612 */
[----:B------:R-:W-:Y:S01]  /*30550*/  IMAD.SHL.U32 R18, R27, 0x100, RZ ;  /* 0x000001001b127824 */ /* 0x000fe200078e00ff */
[----:B------:R-:W-:-:S04]  /*30560*/  LOP3.LUT R17, R23, R52, R25, 0xb8, !PT ;  /* 0x0000003417117212 */ /* 0x000fc800078eb819 */
[----:B------:R-:W-:Y:S01]  /*30570*/  IADD3 R20, PT, PT, R20, R17, R29 ;  /* 0x0000001114147210 */ /* 0x000fe20007ffe01d */
[----:B---3--:R-:W-:Y:S01]  /*30580*/  IMAD.IADD R27, R7, 0x1, R18 ;  /* 0x00000001071b7824 */ /* 0x008fe200078e0212 */
        /* <DEDUP_REMOVED lines=37> */
[----:B------:R-:W-:Y:S01]  /*307e0*/  SHF.L.W.U32.HI R25, R19, 0xa, R19 ;  /* 0x0000000a13197819 */ /* 0x000fe20000010e13 */
[----:B------:R-:W-:-:S03]  /*307f0*/  IMAD.IADD R23, R22, 0x1, R21 ;  /* 0x0000000116177824 */ /* 0x000fc600078e0215 */
[----:B------:R-:W-:Y:S02]  /*30800*/  LOP3.LUT R50, R25, R7, R50, 0x96, !PT ;  /* 0x0000000719327212 */ /* 0x000fe400078e9632 */
[----:B------:R-:W-:Y:S02]  /*30810*/  LOP3.LUT R7, R20, R49, R19, 0xe8, !PT ;  /* 0x0000003114077212 */ /* 0x000fe400078ee813 */
[----:B------:R-:W-:Y:S02]  /*30820*/  SHF.L.W.U32.HI R22, R23, 0x15, R23 ;  /* 0x0000001517167819 */ /* 0x000fe40000010e17 */
[----:B------:R-:W-:Y:S02]  /*30830*/  IADD3 R21, PT, PT, R21, R50, R7 ;  /* 0x0000003215157210 */ /* 0x000fe40007ffe007 */
        /* <DEDUP_REMOVED lines=45> */
[----:B------:R-:W-:Y:S01]  /*30b10*/  SHF.R.U32.HI R20, RZ, 0xa, R5 ;  /* 0x0000000aff147819 */ /* 0x000fe20000011605 */
[----:B-1----:R-:W-:Y:S01]  /*30b20*/  IMAD.IADD R6, R45, 0x1, R6 ;  /* 0x000000012d067824 */ /* 0x002fe200078e0206 */
[----:B------:R-:W-:-:S02]  /*30b30*/  SHF.L.W.U32.HI R29, R51, 0x13, R51 ;  /* 0x00000013331d7819 */ /* 0x000fc40000010e33 */
[----:B------:R-:W-:Y:S02]  /*30b40*/  LOP3.LUT R47, R20, R47, R18, 0x96, !PT ;  /* 0x0000002f142f7212 */ /* 0x000fe400078e9612 */
[C-C-:B------:R-:W-:Y:S02]  /*30b50*/  SHF.L.W.U32.HI R18, R51.reuse, 0x1e, R51.reuse ;  /* 0x0000001e33127819 */ /* 0x140fe40000010e33 */
[--C-:B------:R-:W-:Y:S02]  /*30b60*/  SHF.L.W.U32.HI R20, R51, 0xa, R51.reuse ;  /* 0x0000000a33147819 */ /* 0x100fe40000010e33 */
        /* <DEDUP_REMOVED lines=56> */
[----:B------:R-:W-:Y:S01]  /*30ef0*/  SHF.L.W.U32.HI R22, R45, 0x7, R45 ;  /* 0x000000072d167819 */ /* 0x000fe20000010e2d */
[----:B------:R-:W-:-:S03]  /*30f00*/  VIADD R29, R26, 0x11002000 ;  /* 0x110020001a1d7836 */ /* 0x000fc60000000000 */
[----:B------:R-:W-:Y:S02]  /*30f10*/  LOP3.LUT R6, R22, R6, R27, 0x96, !PT ;  /* 0x0000000616067212 */ /* 0x000fe400078e961b */
[----:B------:R-:W-:Y:S02]  /*30f20*/  LOP3.LUT R22, R18, R45, R21, 0xb8, !PT ;  /* 0x0000002d12167212 */ /* 0x000fe400078eb815 */
[C---:B------:R-:W-:Y:S02]  /*30f30*/  SHF.L.W.U32.HI R27, R29.reuse, 0xf, R29 ;  /* 0x0000000f1d1b7819 */ /* 0x040fe40000010e1d */
[----:B------:R-:W-:Y:S02]  /*30f40*/  IADD3 R26, PT, PT, R6, R22, R49 ;  /* 0x00000016061a7210 */ /* 0x000fe40007ffe031 */
[--C-:B------:R-:W-:Y:S02]  /*30f50*/  SHF.L.W.U32.HI R6, R29, 0xd, R29.reuse ;  /* 0x0000000d1d067819 */ /* 0x100fe40000010e1d */
[----:B------:R-:W-:-:S02]  /*30f60*/  SHF.R.U32.HI R22, RZ, 0xa, R29 ;  /* 0x0000000aff167819 */ /* 0x000fc4000001161d */
        /* <DEDUP_REMOVED lines=9> */
[----:B------:R-:W-:Y:S02]  /*31000*/  SHF.L.W.U32.HI R6, R52, 0x1a, R52 ;  /* 0x0000001a34067819 */ /* 0x000fe40000010e34 */
        /* <DEDUP_REMOVED lines=18> */
[----:B------:R-:W-:Y:S02]  /*31130*/  SHF.R.U32.HI R7, RZ, 0xa, R26 ;  /* 0x0000000aff077819 */ /* 0x000fe4000001161a */
[----:B------:R-:W-:Y:S02]  /*31140*/  SHF.R.U32.HI R18, RZ, 0x3, R24 ;  /* 0x00000003ff127819 */ /* 0x000fe40000011618 */
[----:B------:R-:W-:Y:S02]  /*31150*/  LOP3.LUT R51, R7, R51, R6, 0x96, !PT ;  /* 0x0000003307337212 */ /* 0x000fe400078e9606 */
[----:B------:R-:W-:-:S02]  /*31160*/  SHF.L.W.U32.HI R6, R24, 0x19, R24 ;  /* 0x0000001918067819 */ /* 0x000fc40000010e18 */
[----:B------:R-:W-:-:S04]  /*31170*/  SHF.L.W.U32.HI R7, R24, 0xe, R24 ;  /* 0x0000000e18077819 */ /* 0x000fc80000010e18 */
[----:B------:R-:W-:Y:S01]  /*31180*/  LOP3.LUT R6, R18, R6, R7, 0x96, !PT ;  /* 0x0000000612067212 */ /* 0x000fe200078e9607 */
[----:B------:R-:W-:Y:S01]  /*31190*/  IMAD.IADD R7, R5, 0x1, R25 ;  /* 0x0000000105077824 */ /* 0x000fe200078e0219 */
[----:B------:R-:W-:Y:S02]  /*311a0*/  ISETP.NE.U32.AND P0, PT, R46, 0x1, PT ;  /* 0x000000012e00780c */ /* 0x000fe40003f05070 */
        /* <DEDUP_REMOVED lines=1057> */
.L_x_1589:
[----:B------:R-:W-:Y:S05]  /*353c0*/  BSYNC.RECONVERGENT B0 ;  /* 0x0000000000007941 */ /* 0x000fea0003800200 */
.L_x_1588:
[----:B------:R-:W-:Y:S01]  /*353d0*/  LOP3.LUT P6, RZ, R49, 0x200, RZ, 0xc0, !PT ;  /* 0x0000020031ff7812 */ /* 0x000fe200078cc0ff */
[----:B------:R-:W-:-:S12]  /*353e0*/  BSSY.RECONVERGENT B0, `(.L_x_1590) ;  /* 0x0000005000007945 */ /* 0x000fd80003800200 */
[----:B------:R-:W-:Y:S05]  /*353f0*/  @!P6 BRA `(.L_x_1591) ;  /* 0x00000000000ce947 */ /* 0x000fea0003800000 */
[----:B0-----:R-:W2:Y:S02]  /*35400*/  LDL.U8 R22, [R1] ;  /* 0x0000000001167983 */ /* 0x001ea40000100000 */
[----:B--2---:R-:W-:-:S05]  /*35410*/  LOP3.LUT R22, R22, 0x40, RZ, 0xfc, !PT ;  /* 0x0000004016167812 */ /* 0x004fca00078efcff */
[----:B------:R1:W-:Y:S02]  /*35420*/  STL.U8 [R1], R22 ;  /* 0x0000001601007387 */ /* 0x0003e40000100000 */
.L_x_1591:
[----:B------:R-:W-:Y:S05]  /*35430*/  BSYNC.RECONVERGENT B0 ;  /* 0x0000000000007941 */ /* 0x000fea0003800200 */
.L_x_1590:
[----:B------:R-:W-:Y:S04]  /*35440*/  BSSY.RECONVERGENT B0, `(.L_x_1592) ;  /* 0x0000005000007945 */ /* 0x000fe80003800200 */
[----:B------:R-:W-:Y:S05]  /*35450*/  @!P0 BRA `(.L_x_1593) ;  /* 0x00000000000c8947 */ /* 0x000fea0003800000 */
[----:B01----:R-:W2:Y:S02]  /*35460*/  LDL.U8 R22, [R1] ;  /* 0x0000000001167983 */ /* 0x003ea40000100000 */
[----:B--2---:R-:W-:-:S05]  /*35470*/  LOP3.LUT R22, R22, 0x20, RZ, 0xfc, !PT ;  /* 0x0000002016167812 */ /* 0x004fca00078efcff */
[----:B------:R2:W-:Y:S02]  /*35480*/  STL.U8 [R1], R22 ;  /* 0x0000001601007387 */ /* 0x0005e40000100000 */
.L_x_1593:
[----:B------:R-:W-:Y:S05]  /*35490*/  BSYNC.RECONVERGENT B0 ;  /* 0x0000000000007941 */ /* 0x000fea0003800200 */
.L_x_1592:
[----:B------:R-:W-:Y:S04]  /*354a0*/  BSSY.RECONVERGENT B0, `(.L_x_1594) ;  /* 0x0000005000007945 */ /* 0x000fe80003800200 */
[----:B------:R-:W-:Y:S05]  /*354b0*/  @!P1 BRA `(.L_x_1595) ;  /* 0x00000000000c9947 */ /* 0x000fea0003800000 */
[----:B012---:R-:W2:Y:S02]  /*354c0*/  LDL.U8 R22, [R1] ;  /* 0x0000000001167983 */ /* 0x007ea40000100000 */
[----:B--2---:R-:W-:-:S05]  /*354d0*/  LOP3.LUT R22, R22, 0x10, RZ, 0xfc, !PT ;  /* 0x0000001016167812 */ /* 0x004fca00078efcff */
[----:B------:R3:W-:Y:S02]  /*354e0*/  STL.U8 [R1], R22 ;  /* 0x0000001601007387 */ /* 0x0007e40000100000 */
.L_x_1595:
[----:B------:R-:W-:Y:S05]  /*354f0*/  BSYNC.RECONVERGENT B0 ;  /* 0x0000000000007941 */ /* 0x000fea0003800200 */
.L_x_1594:
[----:B------:R-:W-:Y:S04]  /*35500*/  BSSY.RECONVERGENT B0, `(.L_x_1596) ;  /* 0x0000005000007945 */ /* 0x000fe80003800200 */
[----:B------:R-:W-:Y:S05]  /*35510*/  @!P2 BRA `(.L_x_1597) ;  /* 0x00000000000ca947 */ /* 0x000fea0003800000 */
[----:B0123--:R-:W2:Y:S02]  /*35520*/  LDL.U8 R22, [R1] ;  /* 0x0000000001167983 */ /* 0x00fea40000100000 */
[----:B--2---:R-:W-:-:S05]  /*35530*/  LOP3.LUT R22, R22, 0x8, RZ, 0xfc, !PT ;  /* 0x0000000816167812 */ /* 0x004fca00078efcff */
[----:B------:R4:W-:Y:S02]  /*35540*/  STL.U8 [R1], R22 ;  /* 0x0000001601007387 */ /* 0x0009e40000100000 */
.L_x_1597:
[----:B------:R-:W-:Y:S05]  /*35550*/  BSYNC.RECONVERGENT B0 ;  /* 0x0000000000007941 */ /* 0x000fea0003800200 */
.L_x_1596:
[----:B------:R-:W-:Y:S04]  /*35560*/  BSSY.RECONVERGENT B0, `(.L_x_1598) ;  /* 0x0000005000007945 */ /* 0x000fe80003800200 */
[----:B------:R-:W-:Y:S05]  /*35570*/  @!P3 BRA `(.L_x_1599) ;  /* 0x00000000000cb947 */ /* 0x000fea0003800000 */
[----:B01234-:R-:W2:Y:S02]  /*35580*/  LDL.U8 R22, [R1] ;  /* 0x0000000001167983 */ /* 0x01fea40000100000 */
[----:B--2---:R-:W-:-:S05]  /*35590*/  LOP3.LUT R22, R22, 0x4, RZ, 0xfc, !PT ;  /* 0x0000000416167812 */ /* 0x004fca00078efcff */
[----:B------:R0:W-:Y:S02]  /*355a0*/  STL.U8 [R1], R22 ;  /* 0x0000001601007387 */ /* 0x0001e40000100000 */
.L_x_1599:
[----:B------:R-:W-:Y:S05]  /*355b0*/  BSYNC.RECONVERGENT B0 ;  /* 0x0000000000007941 */ /* 0x000fea0003800200 */
.L_x_1598:
[----:B------:R-:W-:Y:S04]  /*355c0*/  BSSY.RECONVERGENT B0, `(.L_x_1600) ;  /* 0x0000005000007945 */ /* 0x000fe80003800200 */
[----:B------:R-:W-:Y:S05]  /*355d0*/  @!P4 BRA `(.L_x_1601) ;  /* 0x00000000000cc947 */ /* 0x000fea0003800000 */
[----:B01234-:R-:W2:Y:S02]  /*355e0*/  LDL.U8 R22, [R1] ;  /* 0x0000000001167983 */ /* 0x01fea40000100000 */
[----:B--2---:R-:W-:-:S05]  /*355f0*/  LOP3.LUT R22, R22, 0x2, RZ, 0xfc, !PT ;  /* 0x0000000216167812 */ /* 0x004fca00078efcff */
[----:B------:R0:W-:Y:S02]  /*35600*/  STL.U8 [R1], R22 ;  /* 0x0000001601007387 */ /* 0x0001e40000100000 */
.L_x_1601:
[----:B------:R-:W-:Y:S05]  /*35610*/  BSYNC.RECONVERGENT B0 ;  /* 0x0000000000007941 */ /* 0x000fea0003800200 */
.L_x_1600:
[----:B------:R-:W-:Y:S04]  /*35620*/  BSSY.RECONVERGENT B0, `(.L_x_1602) ;  /* 0x0000005000007945 */ /* 0x000fe80003800200 */
[----:B------:R-:W-:Y:S05]  /*35630*/  @!P5 BRA `(.L_x_1603) ;  /* 0x00000000000cd947 */ /* 0x000fea0003800000 */
[----:B01234-:R-:W2:Y:S02]  /*35640*/  LDL.U8 R22, [R1] ;  /* 0x0000000001167983 */ /* 0x01fea40000100000 */
[----:B--2---:R-:W-:-:S05]  /*35650*/  LOP3.LUT R22, R22, 0x1, RZ, 0xfc, !PT ;  /* 0x0000000116167812 */ /* 0x004fca00078efcff */
[----:B------:R0:W-:Y:S02]  /*35660*/  STL.U8 [R1], R22 ;  /* 0x0000001601007387 */ /* 0x0001e40000100000 */
.L_x_1603:
[----:B------:R-:W-:Y:S05]  /*35670*/  BSYNC.RECONVERGENT B0 ;  /* 0x0000000000007941 */ /* 0x000fea0003800200 */
.L_x_1602:
        /* <DEDUP_REMOVED lines=23> */
.L_x_1605:
[----:B------:R-:W-:Y:S05]  /*357f0*/  BSYNC.RECONVERGENT B0 ;  /* 0x0000000000007941 */ /* 0x000fea0003800200 */
.L_x_1604:
[----:B------:R-:W-:Y:S01]  /*35800*/  BSSY.RECONVERGENT B0, `(.L_x_1606) ;  /* 0x0000006000007945 */ /* 0x000fe20003800200 */
[----:B------:R-:W-:-:S03]  /*35810*/  LOP3.LUT P4, RZ, R20, 0x20, RZ, 0xc0, !PT ;  /* 0x0000002014ff7812 */ /* 0x000fc6000788c0ff */
[----:B------:R-:W-:Y:S10]  /*35820*/  @!P5 BRA `(.L_x_1607) ;  /* 0x00000000000cd947 */ /* 0x000ff40003800000 */
[----:B-1----:R-:W2:Y:S02]  /*35830*/  LDL.U8 R52, [R1+0x1] ;  /* 0x0000010001347983 */ /* 0x002ea40000100000 */
[----:B--2---:R-:W-:-:S05]  /*35840*/  LOP3.LUT R52, R52, 0x40, RZ, 0xfc, !PT ;  /* 0x0000004034347812 */ /* 0x004fca00078efcff */
[----:B------:R2:W-:Y:S02]  /*35850*/  STL.U8 [R1+0x1], R52 ;  /* 0x0000013401007387 */ /* 0x0005e40000100000 */
.L_x_1607:
[----:B------:R-:W-:Y:S05]  /*35860*/  BSYNC.RECONVERGENT B0 ;  /* 0x0000000000007941 */ /* 0x000fea0003800200 */
.L_x_1606:
[----:B------:R-:W-:Y:S01]  /*35870*/  BSSY.RECONVERGENT B0, `(.L_x_1608) ;  /* 0x0000006000007945 */ /* 0x000fe20003800200 */
[----:B------:R-:W-:-:S03]  /*35880*/  LOP3.LUT P5, RZ, R20, 0x10, RZ, 0xc0, !PT ;  /* 0x0000001014ff7812 */ /* 0x000fc600078ac0ff */
[----:B------:R-:W-:Y:S10]  /*35890*/  @P1 BRA `(.L_x_1609) ;  /* 0x00000000000c1947 */ /* 0x000ff40003800000 */
[----:B-12---:R-:W2:Y:S02]  /*358a0*/  LDL.U8 R52, [R1+0x1] ;  /* 0x0000010001347983 */ /* 0x006ea40000100000 */
[----:B--2---:R-:W-:-:S05]  /*358b0*/  LOP3.LUT R52, R52, 0x20, RZ, 0xfc, !PT ;  /* 0x0000002034347812 */ /* 0x004fca00078efcff */
[----:B------:R3:W-:Y:S02]  /*358c0*/  STL.U8 [R1+0x1], R52 ;  /* 0x0000013401007387 */ /* 0x0007e40000100000 */
.L_x_1609:
[----:B------:R-:W-:Y:S05]  /*358d0*/  BSYNC.RECONVERGENT B0 ;  /* 0x0000000000007941 */ /* 0x000fea0003800200 */
.L_x_1608:
[----:B------:R-:W-:Y:S01]  /*358e0*/  BSSY.RECONVERGENT B0, `(.L_x_1610) ;  /* 0x0000006000007945 */ /* 0x000fe20003800200 */
[----:B------:R-:W-:-:S03]  /*358f0*/  LOP3.LUT P1, RZ, R20, 0x8, RZ, 0xc0, !PT ;  /* 0x0000000814ff7812 */ /* 0x000fc6000782c0ff */
[----:B------:R-:W-:Y:S10]  /*35900*/  @!P0 BRA `(.L_x_1611) ;  /* 0x00000000000c8947 */ /* 0x000ff40003800000 */
[----:B-123--:R-:W2:Y:S02]  /*35910*/  LDL.U8 R52, [R1+0x1] ;  /* 0x0000010001347983 */ /* 0x00eea40000100000 */
[----:B--2---:R-:W-:-:S05]  /*35920*/  LOP3.LUT R52, R52, 0x10, RZ, 0xfc, !PT ;  /* 0x0000001034347812 */ /* 0x004fca00078efcff */
[----:B------:R4:W-:Y:S02]  /*35930*/  STL.U8 [R1+0x1], R52 ;  /* 0x0000013401007387 */ /* 0x0009e40000100000 */
.L_x_1611:
[----:B------:R-:W-:Y:S05]  /*35940*/  BSYNC.RECONVERGENT B0 ;  /* 0x0000000000007941 */ /* 0x000fea0003800200 */
.L_x_1610:
[----:B------:R-:W-:Y:S01]  /*35950*/  BSSY.RECONVERGENT B0, `(.L_x_1612) ;  /* 0x0000006000007945 */ /* 0x000fe20003800200 */
[----:B------:R-:W-:-:S03]  /*35960*/  LOP3.LUT P0, RZ, R20, 0x4, RZ, 0xc0, !PT ;  /* 0x0000000414ff7812 */ /* 0x000fc6000780c0ff */
[----:B------:R-:W-:Y:S10]  /*35970*/  @!P2 BRA `(.L_x_1613) ;  /* 0x00000000000ca947 */ /* 0x000ff40003800000 */
[----:B-1234-:R-:W2:Y:S02]  /*35980*/  LDL.U8 R52, [R1+0x1] ;  /* 0x0000010001347983 */ /* 0x01eea40000100000 */
[----:B--2---:R-:W-:-:S05]  /*35990*/  LOP3.LUT R52, R52, 0x8, RZ, 0xfc, !PT ;  /* 0x0000000834347812 */ /* 0x004fca00078efcff */
[----:B------:R1:W-:Y:S02]  /*359a0*/  STL.U8 [R1+0x1], R52 ;  /* 0x0000013401007387 */ /* 0x0003e40000100000 */
.L_x_1613:
[----:B------:R-:W-:Y:S05]  /*359b0*/  BSYNC.RECONVERGENT B0 ;  /* 0x0000000000007941 */ /* 0x000fea0003800200 */
.L_x_1612:
        /* <DEDUP_REMOVED lines=12> */
.L_x_1615:
[----:B------:R-:W-:Y:S05]  /*35a80*/  BSYNC.RECONVERGENT B0 ;  /* 0x0000000000007941 */ /* 0x000fea0003800200 */
.L_x_1614:
[----:B------:R-:W-:Y:S01]  /*35a90*/  BSSY.RECONVERGENT B0, `(.L_x_1616) ;  /* 0x0000006000007945 */ /* 0x000fe20003800200 */
[----:B------:R-:W-:-:S03]  /*35aa0*/  ISETP.NE.U32.AND P2, PT, R51, 0x1, PT ;  /* 0x000000013300780c */ /* 0x000fc60003f45070 */
[----:B------:R-:W-:Y:S10]  /*35ab0*/  @!P6 BRA `(.L_x_1617) ;  /* 0x00000000000ce947 */ /* 0x000ff40003800000 */
[----:B0-----:R-:W5:Y:S02]  /*35ac0*/  LDL.U8 R20, [R1+0x1] ;  /* 0x0000010001147983 */ /* 0x001f640000100000 */
[----:B-----5:R-:W-:-:S05]  /*35ad0*/  LOP3.LUT R20, R20, 0x2, RZ, 0xfc, !PT ;  /* 0x0000000214147812 */ /* 0x020fca00078efcff */
[----:B------:R0:W-:Y:S02]  /*35ae0*/  STL.U8 [R1+0x1], R20 ;  /* 0x0000011401007387 */ /* 0x0001e40000100000 */
.L_x_1617:
[----:B------:R-:W-:Y:S05]  /*35af0*/  BSYNC.RECONVERGENT B0 ;  /* 0x0000000000007941 */ /* 0x000fea0003800200 */
.L_x_1616:
        /* <DEDUP_REMOVED lines=8> */
.L_x_1619:
[----:B------:R-:W-:Y:S05]  /*35b80*/  BSYNC.RECONVERGENT B0 ;  /* 0x0000000000007941 */ /* 0x000fea0003800200 */
.L_x_1618:
        /* <DEDUP_REMOVED lines=8> */
.L_x_1621:
[----:B------:R-:W-:Y:S05]  /*35c10*/  BSYNC.RECONVERGENT B0 ;  /* 0x0000000000007941 */ /* 0x000fea0003800200 */
.L_x_1620:
        /* <DEDUP_REMOVED lines=8> */
.L_x_1623:
[----:B------:R-:W-:Y:S05]  /*35ca0*/  BSYNC.RECONVERGENT B0 ;  /* 0x0000000000007941 */ /* 0x000fea0003800200 */
.L_x_1622:
[----:B------:R-:W-:Y:S01]  /*35cb0*/  BSSY.RECONVERGENT B0, `(.L_x_1624) ;  /* 0x0000006000007945 */ /* 0x000fe20003800200 */
[----:B------:R-:W-:-:S03]  /*35cc0*/  LOP3.LUT P6, RZ, R21, 0x80, RZ, 0xc0, !PT ;  /* 0x0000008015ff7812 */ /* 0x000fc600078cc0ff */
[----:B------:R-:W-:Y:S10]  /*35cd0*/  @!P1 BRA `(.L_x_1625) ;  /* 0x00000000000c9947 */ /* 0x000ff40003800000 */
[----:B0-----:R-:W5:Y:S02]  /*35ce0*/  LDL.U8 R20, [R1+0x2] ;  /* 0x0000020001147983 */ /* 0x001f640000100000 */
[----:B-----5:R-:W-:-:S05]  /*35cf0*/  LOP3.LUT R20, R20, 0x20, RZ, 0xfc, !PT ;  /* 0x0000002014147812 */ /* 0x020fca00078efcff */
[----:B------:R0:W-:Y:S02]  /*35d00*/  STL.U8 [R1+0x2], R20 ;  /* 0x0000021401007387 */ /* 0x0001e40000100000 */
.L_x_1625:
[----:B------:R-:W-:Y:S05]  /*35d10*/  BSYNC.RECONVERGENT B0 ;  /* 0x0000000000007941 */ /* 0x000fea0003800200 */
.L_x_1624:
        /* <DEDUP_REMOVED lines=8> */
.L_x_1627:
[----:B------:R-:W-:Y:S05]  /*35da0*/  BSYNC.RECONVERGENT B0 ;  /* 0x0000000000007941 */ /* 0x000fea0003800200 */
.L_x_1626:
[----:B------:R-:W-:Y:S01]  /*35db0*/  LOP3.LUT P1, RZ, R42, 0x2, RZ, 0xc0, !PT ;  /* 0x000000022aff7812 */ /* 0x000fe2000782c0ff */
[----:B------:R-:W-:Y:S01]  /*35dc0*/  BSSY.RECONVERGENT B0, `(.L_x_1628) ;  /* 0x0000006000007945 */ /* 0x000fe20003800200 */
[----:B------:R-:W-:-:S11]  /*35dd0*/  LOP3.LUT P0, RZ, R21, 0x20, RZ, 0xc0, !PT ;  /* 0x0000002015ff7812 */ /* 0x000fd6000780c0ff */
[----:B------:R-:W-:Y:S05]  /*35de0*/  @!P1 BRA `(.L_x_1629) ;  /* 0x00000000000c9947 */ /* 0x000fea0003800000 */
[----:B0-----:R-:W5:Y:S02]  /*35df0*/  LDL.U8 R20, [R1+0x2] ;  /* 0x0000020001147983 */ /* 0x001f640000100000 */
[----:B-----5:R-:W-:-:S05]  /*35e00*/  LOP3.LUT R20, R20, 0x8, RZ, 0xfc, !PT ;  /* 0x0000000814147812 */ /* 0x020fca00078efcff */
[----:B------:R0:W-:Y:S02]  /*35e10*/  STL.U8 [R1+0x2], R20 ;  /* 0x0000021401007387 */ /* 0x0001e40000100000 */
.L_x_1629:
[----:B------:R-:W-:Y:S05]  /*35e20*/  BSYNC.RECONVERGENT B0 ;  /* 0x0000000000007941 */ /* 0x000fea0003800200 */
.L_x_1628:
[----:B------:R-:W-:Y:S01]  /*35e30*/  BSSY.RECONVERGENT B0, `(.L_x_1630) ;  /* 0x0000006000007945 */ /* 0x000fe20003800200 */
[----:B------:R-:W-:-:S03]  /*35e40*/  LOP3.LUT P1, RZ, R21, 0x10, RZ, 0xc0, !PT ;  /* 0x0000001015ff7812 */ /* 0x000fc6000782c0ff */
[----:B------:R-:W-:Y:S10]  /*35e50*/  @P2 BRA `(.L_x_1631) ;  /* 0x00000000000c2947 */ /* 0x000ff40003800000 */
[----:B0-----:R-:W5:Y:S02]  /*35e60*/  LDL.U8 R20, [R1+0x2] ;  /* 0x0000020001147983 */ /* 0x001f640000100000 */
[----:B-----5:R-:W-:-:S05]  /*35e70*/  LOP3.LUT R20, R20, 0x4, RZ, 0xfc, !PT ;  /* 0x0000000414147812 */ /* 0x020fca00078efcff */
[----:B------:R0:W-:Y:S02]  /*35e80*/  STL.U8 [R1+0x2], R20 ;  /* 0x0000021401007387 */ /* 0x0001e40000100000 */
.L_x_1631:
[----:B------:R-:W-:Y:S05]  /*35e90*/  BSYNC.RECONVERGENT B0 ;  /* 0x0000000000007941 */ /* 0x000fea0003800200 */
.L_x_1630:
[C---:B------:R-:W-:Y:S01]  /*35ea0*/  LOP3.LUT P3, RZ, R21.reuse, 0x400, RZ, 0xc0, !PT ;  /* 0x0000040015ff7812 */ /* 0x040fe2000786c0ff */
[----:B------:R-:W-:Y:S01]  /*35eb0*/  BSSY.RECONVERGENT B0, `(.L_x_1632) ;  /* 0x0000006000007945 */ /* 0x000fe20003800200 */
[----:B------:R-:W-:-:S11]  /*35ec0*/  LOP3.LUT P2, RZ, R21, 0x8, RZ, 0xc0, !PT ;  /* 0x0000000815ff7812 */ /* 0x000fd6000784c0ff */
[----:B------:R-:W-:Y:S05]  /*35ed0*/  @!P3 BRA `(.L_x_1633) ;  /* 0x00000000000cb947 */ /* 0x000fea0003800000 */
[----:B0-----:R-:W5:Y:S02]  /*35ee0*/  LDL.U8 R20, [R1+0x2] ;  /* 0x0000020001147983 */ /* 0x001f640000100000 */
[----:B-----5:R-:W-:-:S05]  /*35ef0*/  LOP3.LUT R20, R20, 0x2, RZ, 0xfc, !PT ;  /* 0x0000000214147812 */ /* 0x020fca00078efcff */
[----:B------:R0:W-:Y:S02]  /*35f00*/  STL.U8 [R1+0x2], R20 ;  /* 0x0000021401007387 */ /* 0x0001e40000100000 */
.L_x_1633:
[----:B------:R-:W-:Y:S05]  /*35f10*/  BSYNC.RECONVERGENT B0 ;  /* 0x0000000000007941 */ /* 0x000fea0003800200 */
.L_x_1632:
[C---:B------:R-:W-:Y:S01]  /*35f20*/  LOP3.LUT P4, RZ, R21.reuse, 0x200, RZ, 0xc0, !PT ;  /* 0x0000020015ff7812 */ /* 0x040fe2000788c0ff */
[----:B------:R-:W-:Y:S01]  /*35f30*/  BSSY.RECONVERGENT B0, `(.L_x_1634) ;  /* 0x0000006000007945 */ /* 0x000fe20003800200 */
[----:B------:R-:W-:-:S11]  /*35f40*/  LOP3.LUT P3, RZ, R21, 0x4, RZ, 0xc0, !PT ;  /* 0x0000000415ff7812 */ /* 0x000fd6000786c0ff */
[----:B------:R-:W-:Y:S05]  /*35f50*/  @!P4 BRA `(.L_x_1635) ;  /* 0x00000000000cc947 */ /* 0x000fea0003800000 */
[----:B0-----:R-:W5:Y:S02]  /*35f60*/  LDL.U8 R20, [R1+0x2] ;  /* 0x0000020001147983 */ /* 0x001f640000100000 */
[----:B-----5:R-:W-:-:S05]  /*35f70*/  LOP3.LUT R20, R20, 0x1, RZ, 0xfc, !PT ;  /* 0x0000000114147812 */ /* 0x020fca00078efcff */
[----:B------:R0:W-:Y:S02]  /*35f80*/  STL.U8 [R1+0x2], R20 ;  /* 0x0000021401007387 */ /* 0x0001e40000100000 */
.L_x_1635:
[----:B------:R-:W-:Y:S05]  /*35f90*/  BSYNC.RECONVERGENT B0 ;  /* 0x0000000000007941 */ /* 0x000fea0003800200 */
.L_x_1634:
        /* <DEDUP_REMOVED lines=8> */
.L_x_1637:
[----:B------:R-:W-:Y:S05]  /*36020*/  BSYNC.RECONVERGENT B0 ;  /* 0x0000000000007941 */ /* 0x000fea0003800200 */
.L_x_1636:
[----:B------:R-:W-:Y:S01]  /*36030*/  BSSY.RECONVERGENT B0, `(.L_x_1638) ;  /* 0x0000006000007945 */ /* 0x000fe20003800200 */
[----:B------:R-:W-:-:S03]  /*36040*/  ISETP.NE.U32.AND P5, PT, R49, 0x1, PT ;  /* 0x000000013100780c */ /* 0x000fc60003fa5070 */
[----:B------:R-:W-:Y:S10]  /*36050*/  @!P6 BRA `(.L_x_1639) ;  /* 0x00000000000ce947 */ /* 0x000ff40003800000 */
[----:B0-----:R-:W5:Y:S02]  /*36060*/  LDL.U8 R20, [R1+0x3] ;  /* 0x0000030001147983 */ /* 0x001f640000100000 */
[----:B-----5:R-:W-:-:S05]  /*36070*/  LOP3.LUT R20, R20, 0x40, RZ, 0xfc, !PT ;  /* 0x0000004014147812 */ /* 0x020fca00078efcff */
[----:B------:R0:W-:Y:S02]  /*36080*/  STL.U8 [R1+0x3], R20 ;  /* 0x0000031401007387 */ /* 0x0001e40000100000 */
.L_x_1639:
[----:B------:R-:W-:Y:S05]  /*36090*/  BSYNC.RECONVERGENT B0 ;  /* 0x0000000000007941 */ /* 0x000fea0003800200 */
.L_x_1638:
        /* <DEDUP_REMOVED lines=11> */
.L_x_1641:
[----:B------:R-:W-:Y:S05]  /*36150*/  BSYNC.RECONVERGENT B0 ;  /* 0x0000000000007941 */ /* 0x000fea0003800200 */
.L_x_1640:
[----:B------:R-:W-:Y:S01]  /*36160*/  BSSY.RECONVERGENT B0, `(.L_x_1642) ;  /* 0x0000006000007945 */ /* 0x000fe20003800200 */
[----:B------:R-:W-:-:S03]  /*36170*/  LOP3.LUT P6, RZ, R17, 0x200, RZ, 0xc0, !PT ;  /* 0x0000020011ff7812 */ /* 0x000fc600078cc0ff */
[----:B------:R-:W-:Y:S10]  /*36180*/  @!P0 BRA `(.L_x_1643) ;  /* 0x00000000000c8947 */ /* 0x000ff40003800000 */
[----:B0-----:R-:W5:Y:S02]  /*36190*/  LDL.U8 R20, [R1+0x3] ;  /* 0x0000030001147983 */ /* 0x001f640000100000 */
[----:B-----5:R-:W-:-:S05]  /*361a0*/  LOP3.LUT R20, R20, 0x10, RZ, 0xfc, !PT ;  /* 0x0000001014147812 */ /* 0x020fca00078efcff */
[----:B------:R0:W-:Y:S02]  /*361b0*/  STL.U8 [R1+0x3], R20 ;  /* 0x0000031401007387 */ /* 0x0001e40000100000 */
.L_x_1643:
[----:B------:R-:W-:Y:S05]  /*361c0*/  BSYNC.RECONVERGENT B0 ;  /* 0x0000000000007941 */ /* 0x000fea0003800200 */
.L_x_1642:
[----:B------:R-:W-:Y:S01]  /*361d0*/  BSSY.RECONVERGENT B0, `(.L_x_1644) ;  /* 0x0000006000007945 */ /* 0x000fe20003800200 */
[----:B------:R-:W-:-:S03]  /*361e0*/  LOP3.LUT P0, RZ, R17, 0x100, RZ, 0xc0, !PT ;  /* 0x0000010011ff7812 */ /* 0x000fc6000780c0ff */
[----:B------:R-:W-:Y:S10]  /*361f0*/  @!P1 BRA `(.L_x_1645) ;  /* 0x00000000000c9947 */ /* 0x000ff40003800000 */
[----:B0-----:R-:W5:Y:S02]  /*36200*/  LDL.U8 R20, [R1+0x3] ;  /* 0x0000030001147983 */ /* 0x001f640000100000 */
[----:B-----5:R-:W-:-:S05]  /*36210*/  LOP3.LUT R20, R20, 0x8, RZ, 0xfc, !PT ;  /* 0x0000000814147812 */ /* 0x020fca00078efcff */
[----:B------:R0:W-:Y:S02]  /*36220*/  STL.U8 [R1+0x3], R20 ;  /* 0x0000031401007387 */ /* 0x0001e40000100000 */
.L_x_1645:
[----:B------:R-:W-:Y:S05]  /*36230*/  BSYNC.RECONVERGENT B0 ;  /* 0x0000000000007941 */ /* 0x000fea0003800200 */
.L_x_1644:
[----:B------:R-:W-:Y:S04]  /*36240*/  BSSY.RECONVERGENT B0, `(.L_x_1646) ;  /* 0x0000005000007945 */ /* 0x000fe80003800200 */
[----:B------:R-:W-:Y:S05]  /*36250*/  @!P2 BRA `(.L_x_1647) ;  /* 0x00000000000ca947 */ /* 0x000fea0003800000 */
[----:B0-----:R-:W5:Y:S02]  /*36260*/  LDL.U8 R20, [R1+0x3] ;  /* 0x0000030001147983 */ /* 0x001f640000100000 */
[----:B-----5:R-:W-:-:S05]  /*36270*/  LOP3.LUT R20, R20, 0x4, RZ, 0xfc, !PT ;  /* 0x0000000414147812 */ /* 0x020fca00078efcff */
[----:B------:R0:W-:Y:S02]  /*36280*/  STL.U8 [R1+0x3], R20 ;  /* 0x0000031401007387 */ /* 0x0001e40000100000 */
.L_x_1647:
[----:B------:R-:W-:Y:S05]  /*36290*/  BSYNC.RECONVERGENT B0 ;  /* 0x0000000000007941 */ /* 0x000fea0003800200 */
.L_x_1646:
[----:B------:R-:W-:Y:S04]  /*362a0*/  BSSY.RECONVERGENT B0, `(.L_x_1648) ;  /* 0x0000005000007945 */ /* 0x000fe80003800200 */
[----:B------:R-:W-:Y:S05]  /*362b0*/  @!P3 BRA `(.L_x_1649) ;  /* 0x00000000000cb947 */ /* 0x000fea0003800000 */
[----:B0-----:R-:W5:Y:S02]  /*362c0*/  LDL.U8 R20, [R1+0x3] ;  /* 0x0000030001147983 */ /* 0x001f640000100000 */
[----:B-----5:R-:W-:-:S05]  /*362d0*/  LOP3.LUT R20, R20, 0x2, RZ, 0xfc, !PT ;  /* 0x0000000214147812 */ /* 0x020fca00078efcff */
[----:B------:R0:W-:Y:S02]  /*362e0*/  STL.U8 [R1+0x3], R20 ;  /* 0x0000031401007387 */ /* 0x0001e40000100000 */
.L_x_1649:
[----:B------:R-:W-:Y:S05]  /*362f0*/  BSYNC.RECONVERGENT B0 ;  /* 0x0000000000007941 */ /* 0x000fea0003800200 */
.L_x_1648:
[----:B------:R-:W-:Y:S04]  /*36300*/  BSSY.RECONVERGENT B0, `(.L_x_1650) ;  /* 0x0000005000007945 */ /* 0x000fe80003800200 */
[----:B------:R-:W-:Y:S05]  /*36310*/  @!P4 BRA `(.L_x_1651) ;  /* 0x00000000000cc947 */ /* 0x000fea0003800000 */
[----:B0-----:R-:W5:Y:S02]  /*36320*/  LDL.U8 R20, [R1+0x3] ;  /* 0x0000030001147983 */ /* 0x001f640000100000 */
[----:B-----5:R-:W-:-:S05]  /*36330*/  LOP3.LUT R20, R20, 0x1, RZ, 0xfc, !PT ;  /* 0x0000000114147812 */ /* 0x020fca00078efcff */
[----:B------:R0:W-:Y:S02]  /*36340*/  STL.U8 [R1+0x3], R20 ;  /* 0x0000031401007387 */ /* 0x0001e40000100000 */
.L_x_1651:
[----:B------:R-:W-:Y:S05]  /*36350*/  BSYNC.RECONVERGENT B0 ;  /* 0x0000000000007941 */ /* 0x000fea0003800200 */
.L_x_1650:
[----:B------:R-:W-:Y:S04]  /*36360*/  BSSY.RECONVERGENT B0, `(.L_x_1652) ;  /* 0x0000005000007945 */ /* 0x000fe80003800200 */
[----:B------:R-:W-:Y:S05]  /*36370*/  @P5 BRA `(.L_x_1653) ;  /* 0x00000000000c5947 */ /* 0x000fea0003800000 */
[----:B0-----:R-:W5:Y:S02]  /*36380*/  LDL.U8 R20, [R1+0x4] ;  /* 0x0000040001147983 */ /* 0x001f640000100000 */
[----:B-----5:R-:W-:-:S05]  /*36390*/  LOP3.LUT R20, R20, 0x80, RZ, 0xfc, !PT ;  /* 0x0000008014147812 */ /* 0x020fca00078efcff */
[----:B------:R0:W-:Y:S02]  /*363a0*/  STL.U8 [R1+0x4], R20 ;  /* 0x0000041401007387 */ /* 0x0001e40000100000 */
.L_x_1653:
[----:B------:R-:W-:Y:S05]  /*363b0*/  BSYNC.RECONVERGENT B0 ;  /* 0x0000000000007941 */ /* 0x000fea0003800200 */
.L_x_1652:
[----:B------:R-:W-:Y:S01]  /*363c0*/  LOP3.LUT P1, RZ, R17, 0x400, RZ, 0xc0, !PT ;  /* 0x0000040011ff7812 */ /* 0x000fe2000782c0ff */
[----:B------:R-:W-:-:S12]  /*363d0*/  BSSY.RECONVERGENT B0, `(.L_x_1654) ;  /* 0x0000005000007945 */ /* 0x000fd80003800200 */
[----:B------:R-:W-:Y:S05]  /*363e0*/  @!P1 BRA `(.L_x_1655) ;  /* 0x00000000000c9947 */ /* 0x000fea0003800000 */
[----:B0-----:R-:W5:Y:S02]  /*363f0*/  LDL.U8 R20, [R1+0x4] ;  /* 0x0000040001147983 */ /* 0x001f640000100000 */
[----:B-----5:R-:W-:-:S05]  /*36400*/  LOP3.LUT R20, R20, 0x40, RZ, 0xfc, !PT ;  /* 0x0000004014147812 */ /* 0x020fca00078efcff */
[----:B------:R0:W-:Y:S02]  /*36410*/  STL.U8 [R1+0x4], R20 ;  /* 0x0000041401007387 */ /* 0x0001e40000100000 */
.L_x_1655:
[----:B------:R-:W-:Y:S05]  /*36420*/  BSYNC.RECONVERGENT B0 ;  /* 0x0000000000007941 */ /* 0x000fea0003800200 */
.L_x_1654:
[----:B------:R-:W-:Y:S04]  /*36430*/  BSSY.RECONVERGENT B0, `(.L_x_1656) ;  /* 0x0000005000007945 */ /* 0x000fe80003800200 */
[----:B------:R-:W-:Y:S05]  /*36440*/  @!P6 BRA `(.L_x_1657) ;  /* 0x00000000000ce947 */ /* 0x000fea0003800000 */
[----:B0-----:R-:W5:Y:S02]  /*36450*/  LDL.U8 R20, [R1+0x4] ;  /* 0x0000040001147983 */ /* 0x001f640000100000 */
[----:B-----5:R-:W-:-:S05]  /*36460*/  LOP3.LUT R20, R20, 0x20, RZ, 0xfc, !PT ;  /* 0x0000002014147812 */ /* 0x020fca00078efcff */
[----:B------:R0:W-:Y:S02]  /*36470*/  STL.U8 [R1+0x4], R20 ;  /* 0x0000041401007387 */ /* 0x0001e40000100000 */
.L_x_1657:
[----:B------:R-:W-:Y:S05]  /*36480*/  BSYNC.RECONVERGENT B0 ;  /* 0x0000000000007941 */ /* 0x000fea0003800200 */
.L_x_1656:
[----:B------:R-:W-:Y:S04]  /*36490*/  BSSY.RECONVERGENT B0, `(.L_x_1658) ;  /* 0x0000005000007945 */ /* 0x000fe80003800200 */
[----:B------:R-:W-:Y:S05]  /*364a0*/  @!P0 BRA `(.L_x_1659) ;  /* 0x00000000000c8947 */ /* 0x000fea0003800000 */
[----:B0-----:R-:W5:Y:S02]  /*364b0*/  LDL.U8 R20, [R1+0x4] ;  /* 0x0000040001147983 */ /* 0x001f640000100000 */
[----:B-----5:R-:W-:-:S05]  /*364c0*/  LOP3.LUT R20, R20, 0x10, RZ, 0xfc, !PT ;  /* 0x0000001014147812 */ /* 0x020fca00078efcff */
[----:B------:R0:W-:Y:S02]  /*364d0*/  STL.U8 [R1+0x4], R20 ;  /* 0x0000041401007387 */ /* 0x0001e40000100000 */
.L_x_1659:
[----:B------:R-:W-:Y:S05]  /*364e0*/  BSYNC.RECONVERGENT B0 ;  /* 0x0000000000007941 */ /* 0x000fea0003800200 */
.L_x_1658:
        /* <DEDUP_REMOVED lines=25> */
.L_x_1661:
[----:B------:R-:W-:Y:S05]  /*36680*/  BSYNC.RECONVERGENT B0 ;  /* 0x0000000000007941 */ /* 0x000fea0003800200 */
.L_x_1660:
        /* <DEDUP_REMOVED lines=8> */
.L_x_1663:
[----:B------:R-:W-:Y:S05]  /*36710*/  BSYNC.RECONVERGENT B0 ;  /* 0x0000000000007941 */ /* 0x000fea0003800200 */
.L_x_1662:
        /* <DEDUP_REMOVED lines=8> */
.L_x_1665:
[----:B------:R-:W-:Y:S05]  /*367a0*/  BSYNC.RECONVERGENT B0 ;  /* 0x0000000000007941 */ /* 0x000fea0003800200 */
.L_x_1664:
        /* <DEDUP_REMOVED lines=8> */
.L_x_1667:
[----:B------:R-:W-:Y:S05]  /*36830*/  BSYNC.RECONVERGENT B0 ;  /* 0x0000000000007941 */ /* 0x000fea0003800200 */
.L_x_1666:
[----:B------:R-:W-:Y:S01]  /*36840*/  BSSY.RECONVERGENT B0, `(.L_x_1668) ;  /* 0x0000006000007945 */ /* 0x000fe20003800200 */
[----:B------:R-:W-:-:S03]  /*36850*/  LOP3.LUT P6, RZ, R19, 0x80, RZ, 0xc0, !PT ;  /* 0x0000008013ff7812 */ /* 0x000fc600078cc0ff */
[----:B------:R-:W-:Y:S10]  /*36860*/  @!P2 BRA `(.L_x_1669) ;  /* 0x00000000000ca947 */ /* 0x000ff40003800000 */
[----:B0123--:R-:W2:Y:S02]  /*36870*/  LDL.U8 R52, [R1+0x5] ;  /* 0x0000050001347983 */ /* 0x00fea40000100000 */
[----:B--2---:R-:W-:-:S05]  /*36880*/  LOP3.LUT R52, R52, 0x80, RZ, 0xfc, !PT ;  /* 0x0000008034347812 */ /* 0x004fca00078efcff */
[----:B------:R4:W-:Y:S02]  /*36890*/  STL.U8 [R1+0x5], R52 ;  /* 0x0000053401007387 */ /* 0x0009e40000100000 */
.L_x_1669:
[----:B------:R-:W-:Y:S05]  /*368a0*/  BSYNC.RECONVERGENT B0 ;  /* 0x0000000000007941 */ /* 0x000fea0003800200 */
.L_x_1668:
[----:B------:R-:W-:Y:S01]  /*368b0*/  BSSY.RECONVERGENT B0, `(.L_x_1670) ;  /* 0x0000006000007945 */ /* 0x000fe20003800200 */
[----:B------:R-:W-:-:S03]  /*368c0*/  LOP3.LUT P3, RZ, R19, 0x40, RZ, 0xc0, !PT ;  /* 0x0000004013ff7812 */ /* 0x000fc6000786c0ff */
[----:B------:R-:W-:Y:S10]  /*368d0*/  @!P1 BRA `(.L_x_1671) ;  /* 0x00000000000c9947 */ /* 0x000ff40003800000 */
[----:B01234-:R-:W2:Y:S02]  /*368e0*/  LDL.U8 R52, [R1+0x5] ;  /* 0x0000050001347983 */ /* 0x01fea40000100000 */
[----:B--2---:R-:W-:-:S05]  /*368f0*/  LOP3.LUT R52, R52, 0x40, RZ, 0xfc, !PT ;  /* 0x0000004034347812 */ /* 0x004fca00078efcff */
[----:B------:R0:W-:Y:S02]  /*36900*/  STL.U8 [R1+0x5], R52 ;  /* 0x0000053401007387 */ /* 0x0001e40000100000 */
.L_x_1671:
[----:B------:R-:W-:Y:S05]  /*36910*/  BSYNC.RECONVERGENT B0 ;  /* 0x0000000000007941 */ /* 0x000fea0003800200 */
.L_x_1670:
[----:B------:R-:W-:Y:S01]  /*36920*/  BSSY.RECONVERGENT B0, `(.L_x_1672) ;  /* 0x0000006000007945 */ /* 0x000fe20003800200 */
[----:B------:R-:W-:-:S03]  /*36930*/  LOP3.LUT P4, RZ, R19, 0x20, RZ, 0xc0, !PT ;  /* 0x0000002013ff7812 */ /* 0x000fc6000788c0ff */
[----:B------:R-:W-:Y:S10]  /*36940*/  @!P0 BRA `(.L_x_1673) ;  /* 0x00000000000c8947 */ /* 0x000ff40003800000 */
[----:B01234-:R-:W2:Y:S02]  /*36950*/  LDL.U8 R52, [R1+0x5] ;  /* 0x0000050001347983 */ /* 0x01fea40000100000 */
[----:B--2---:R-:W-:-:S05]  /*36960*/  LOP3.LUT R52, R52, 0x20, RZ, 0xfc, !PT ;  /* 0x0000002034347812 */ /* 0x004fca00078efcff */
[----:B------:R0:W-:Y:S02]  /*36970*/  STL.U8 [R1+0x5], R52 ;  /* 0x0000053401007387 */ /* 0x0001e40000100000 */
.L_x_1673:
[----:B------:R-:W-:Y:S05]  /*36980*/  BSYNC.RECONVERGENT B0 ;  /* 0x0000000000007941 */ /* 0x000fea0003800200 */
.L_x_1672:
[----:B------:R-:W-:Y:S01]  /*36990*/  ISETP.NE.U32.AND P0, PT, R51, 0x1, PT ;  /* 0x000000013300780c */ /* 0x000fe20003f05070 */
[----:B------:R-:W-:Y:S01]  /*369a0*/  BSSY.RECONVERGENT B0, `(.L_x_1674) ;  /* 0x0000006000007945 */ /* 0x000fe20003800200 */
[----:B------:R-:W-:-:S11]  /*369b0*/  LOP3.LUT P5, RZ, R19, 0x10, RZ, 0xc0, !PT ;  /* 0x0000001013ff7812 */ /* 0x000fd600078ac0ff */
[----:B------:R-:W-:Y:S05]  /*369c0*/  @P0 BRA `(.L_x_1675) ;  /* 0x00000000000c0947 */ /* 0x000fea0003800000 */
[----:B01234-:R-:W2:Y:S02]  /*369d0*/  LDL.U8 R52, [R1+0x5] ;  /* 0x0000050001347983 */ /* 0x01fea40000100000 */
[----:B--2---:R-:W-:-:S05]  /*369e0*/  LOP3.LUT R52, R52, 0x10, RZ, 0xfc, !PT ;  /* 0x0000001034347812 */ /* 0x004fca00078efcff */
[----:B------:R0:W-:Y:S02]  /*369f0*/  STL.U8 [R1+0x5], R52 ;  /* 0x0000053401007387 */ /* 0x0001e40000100000 */
.L_x_1675:
[----:B------:R-:W-:Y:S05]  /*36a00*/  BSYNC.RECONVERGENT B0 ;  /* 0x0000000000007941 */ /* 0x000fea0003800200 */
.L_x_1674:
[C---:B------:R-:W-:Y:S01]  /*36a10*/  LOP3.LUT P0, RZ, R19.reuse, 0x400, RZ, 0xc0, !PT ;  /* 0x0000040013ff7812 */ /* 0x040fe2000780c0ff */
[----:B------:R-:W-:Y:S01]  /*36a20*/  BSSY.RECONVERGENT B0, `(.L_x_1676) ;  /* 0x0000006000007945 */ /* 0x000fe20003800200 */
[----:B------:R-:W-:-:S11]  /*36a30*/  LOP3.LUT P1, RZ, R19, 0x8, RZ, 0xc0, !PT ;  /* 0x0000000813ff7812 */ /* 0x000fd6000782c0ff */
[----:B------:R-:W-:Y:S05]  /*36a40*/  @!P0 BRA `(.L_x_1677) ;  /* 0x00000000000c8947 */ /* 0x000fea0003800000 */
[----:B01234-:R-:W2:Y:S02]  /*36a50*/  LDL.U8 R52, [R1+0x5] ;  /* 0x0000050001347983 */ /* 0x01fea40000100000 */
[----:B--2---:R-:W-:-:S05]  /*36a60*/  LOP3.LUT R52, R52, 0x8, RZ, 0xfc, !PT ;  /* 0x0000000834347812 */ /* 0x004fca00078efcff */
[----:B------:R0:W-:Y:S02]  /*36a70*/  STL.U8 [R1+0x5], R52 ;  /* 0x0000053401007387 */ /* 0x0001e40000100000 */
.L_x_1677:
[----:B------:R-:W-:Y:S05]  /*36a80*/  BSYNC.RECONVERGENT B0 ;  /* 0x0000000000007941 */ /* 0x000fea0003800200 */
.L_x_1676:
[C---:B------:R-:W-:Y:S01]  /*36a90*/  LOP3.LUT P2, RZ, R19.reuse, 0x200, RZ, 0xc0, !PT ;  /* 0x0000020013ff7812 */ /* 0x040fe2000784c0ff */
[----:B------:R-:W-:Y:S01]  /*36aa0*/  BSSY.RECONVERGENT B0, `(.L_x_1678) ;  /* 0x0000006000007945 */ /* 0x000fe20003800200 */
[----:B------:R-:W-:-:S11]  /*36ab0*/  LOP3.LUT P0, RZ, R19, 0x4, RZ, 0xc0, !PT ;  /* 0x0000000413ff7812 */ /* 0x000fd6000780c0ff */
[----:B------:R-:W-:Y:S05]  /*36ac0*/  @!P2 BRA `(.L_x_1679) ;  /* 0x00000000000ca947 */ /* 0x000fea0003800000 */
[----:B01234-:R-:W2:Y:S02]  /*36ad0*/  LDL.U8 R52, [R1+0x5] ;  /* 0x0000050001347983 */ /* 0x01fea40000100000 */
[----:B--2---:R-:W-:-:S05]  /*36ae0*/  LOP3.LUT R52, R52, 0x4, RZ, 0xfc, !PT ;  /* 0x0000000434347812 */ /* 0x004fca00078efcff */
[----:B------:R0:W-:Y:S02]  /*36af0*/  STL.U8 [R1+0x5], R52 ;  /* 0x0000053401007387 */ /* 0x0001e40000100000 */
.L_x_1679:
[----:B------:R-:W-:Y:S05]  /*36b00*/  BSYNC.RECONVERGENT B0 ;  /* 0x0000000000007941 */ /* 0x000fea0003800200 */
.L_x_1678:
        /* <DEDUP_REMOVED lines=12> */
.L_x_1681:
[----:B------:R-:W-:Y:S05]  /*36bd0*/  BSYNC.RECONVERGENT B0 ;  /* 0x0000000000007941 */ /* 0x000fea0003800200 */
.L_x_1680:
[----:B------:R-:W-:Y:S01]  /*36be0*/  BSSY.RECONVERGENT B0, `(.L_x_1682) ;  /* 0x0000006000007945 */ /* 0x000fe20003800200 */
[----:B------:R-:W-:-:S03]  /*36bf0*/  ISETP.NE.U32.AND P2, PT, R51, 0x1, PT ;  /* 0x000000013300780c */ /* 0x000fc60003f45070 */
[----:B------:R-:W-:Y:S10]  /*36c00*/  @!P6 BRA `(.L_x_1683) ;  /* 0x00000000000ce947 */ /* 0x000ff40003800000 */
[----:B01234-:R-:W2:Y:S02]  /*36c10*/  LDL.U8 R52, [R1+0x5] ;  /* 0x0000050001347983 */ /* 0x01fea40000100000 */
[----:B--2---:R-:W-:-:S05]  /*36c20*/  LOP3.LUT R52, R52, 0x1, RZ, 0xfc, !PT ;  /* 0x0000000134347812 */ /* 0x004fca00078efcff */
[----:B------:R0:W-:Y:S02]  /*36c30*/  STL.U8 [R1+0x5], R52 ;  /* 0x0000053401007387 */ /* 0x0001e40000100000 */
.L_x_1683:
[----:B------:R-:W-:Y:S05]  /*36c40*/  BSYNC.RECONVERGENT B0 ;  /* 0x0000000000007941 */ /* 0x000fea0003800200 */
.L_x_1682:
        /* <DEDUP_REMOVED lines=8> */
.L_x_1685:
[----:B------:R-:W-:Y:S05]  /*36cd0*/  BSYNC.RECONVERGENT B0 ;  /* 0x0000000000007941 */ /* 0x000fea0003800200 */
.L_x_1684:
        /* <DEDUP_REMOVED lines=8> */
.L_x_1687:
[----:B------:R-:W-:Y:S05]  /*36d60*/  BSYNC.RECONVERGENT B0 ;  /* 0x0000000000007941 */ /* 0x000fea0003800200 */
.L_x_1686:
        /* <DEDUP_REMOVED lines=8> */
.L_x_1689:
[----:B------:R-:W-:Y:S05]  /*36df0*/  BSYNC.RECONVERGENT B0 ;  /* 0x0000000000007941 */ /* 0x000fea0003800200 */
.L_x_1688:
[----:B------:R-:W-:Y:S01]  /*36e00*/  BSSY.RECONVERGENT B0, `(.L_x_1690) ;  /* 0x0000006000007945 */ /* 0x000fe20003800200 */
[----:B------:R-:W-:-:S03]  /*36e10*/  LOP3.LUT P6, RZ, R50, 0x80, RZ, 0xc0, !PT ;  /* 0x0000008032ff7812 */ /* 0x000fc600078cc0ff */
[----:B------:R-:W-:Y:S10]  /*36e20*/  @!P1 BRA `(.L_x_1691) ;  /* 0x00000000000c9947 */ /* 0x000ff40003800000 */
[----:B01234-:R-:W2:Y:S02]  /*36e30*/  LDL.U8 R52, [R1+0x6] ;  /* 0x0000060001347983 */ /* 0x01fea40000100000 */
[----:B--2---:R-:W-:-:S05]  /*36e40*/  LOP3.LUT R52, R52, 0x10, RZ, 0xfc, !PT ;  /* 0x0000001034347812 */ /* 0x004fca00078efcff */
[----:B------:R0:W-:Y:S02]  /*36e50*/  STL.U8 [R1+0x6], R52 ;  /* 0x0000063401007387 */ /* 0x0001e40000100000 */
.L_x_1691:
[----:B------:R-:W-:Y:S05]  /*36e60*/  BSYNC.RECONVERGENT B0 ;  /* 0x0000000000007941 */ /* 0x000fea0003800200 */
.L_x_1690:
        /* <DEDUP_REMOVED lines=8> */
.L_x_1693:
[----:B------:R-:W-:Y:S05]  /*36ef0*/  BSYNC.RECONVERGENT B0 ;  /* 0x0000000000007941 */ /* 0x000fea0003800200 */
.L_x_1692:
[----:B------:R-:W-:Y:S01]  /*36f00*/  LOP3.LUT P1, RZ, R42, 0x2, RZ, 0xc0, !PT ;  /* 0x000000022aff7812 */ /* 0x000fe2000782c0ff */
[----:B------:R-:W-:Y:S01]  /*36f10*/  BSSY.RECONVERGENT B0, `(.L_x_1694) ;  /* 0x0000006000007945 */ /* 0x000fe20003800200 */
[----:B------:R-:W-:-:S11]  /*36f20*/  LOP3.LUT P0, RZ, R50, 0x20, RZ, 0xc0, !PT ;  /* 0x0000002032ff7812 */ /* 0x000fd6000780c0ff */
[----:B------:R-:W-:Y:S05]  /*36f30*/  @!P1 BRA `(.L_x_1695) ;  /* 0x00000000000c9947 */ /* 0x000fea0003800000 */
[----:B01234-:R-:W2:Y:S02]  /*36f40*/  LDL.U8 R52, [R1+0x6] ;  /* 0x0000060001347983 */ /* 0x01fea40000100000 */
[----:B--2---:R-:W-:-:S05]  /*36f50*/  LOP3.LUT R52, R52, 0x4, RZ, 0xfc, !PT ;  /* 0x0000000434347812 */ /* 0x004fca00078efcff */
[----:B------:R0:W-:Y:S02]  /*36f60*/  STL.U8 [R1+0x6], R52 ;  /* 0x0000063401007387 */ /* 0x0001e40000100000 */
.L_x_1695:
[----:B------:R-:W-:Y:S05]  /*36f70*/  BSYNC.RECONVERGENT B0 ;  /* 0x0000000000007941 */ /* 0x000fea0003800200 */
.L_x_1694:
[----:B------:R-:W-:Y:S01]  /*36f80*/  BSSY.RECONVERGENT B0, `(.L_x_1696) ;  /* 0x0000006000007945 */ /* 0x000fe20003800200 */
[----:B------:R-:W-:-:S03]  /*36f90*/  LOP3.LUT P1, RZ, R50, 0x10, RZ, 0xc0, !PT ;  /* 0x0000001032ff7812 */ /* 0x000fc6000782c0ff */
[----:B------:R-:W-:Y:S10]  /*36fa0*/  @P2 BRA `(.L_x_1697) ;  /* 0x00000000000c2947 */ /* 0x000ff40003800000 */
[----:B01234-:R-:W2:Y:S02]  /*36fb0*/  LDL.U8 R52, [R1+0x6] ;  /* 0x0000060001347983 */ /* 0x01fea40000100000 */
[----:B--2---:R-:W-:-:S05]  /*36fc0*/  LOP3.LUT R52, R52, 0x2, RZ, 0xfc, !PT ;  /* 0x0000000234347812 */ /* 0x004fca00078efcff */
[----:B------:R0:W-:Y:S02]  /*36fd0*/  STL.U8 [R1+0x6], R52 ;  /* 0x0000063401007387 */ /* 0x0001e40000100000 */
.L_x_1697:
[----:B------:R-:W-:Y:S05]  /*36fe0*/  BSYNC.RECONVERGENT B0 ;  /* 0x0000000000007941 */ /* 0x000fea0003800200 */
.L_x_1696:
[C---:B------:R-:W-:Y:S01]  /*36ff0*/  LOP3.LUT P3, RZ, R50.reuse, 0x400, RZ, 0xc0, !PT ;  /* 0x0000040032ff7812 */ /* 0x040fe2000786c0ff */
[----:B------:R-:W-:Y:S01]  /*37000*/  BSSY.RECONVERGENT B0, `(.L_x_1698) ;  /* 0x0000006000007945 */ /* 0x000fe20003800200 */
[----:B------:R-:W-:-:S11]  /*37010*/  LOP3.LUT P2, RZ, R50, 0x8, RZ, 0xc0, !PT ;  /* 0x0000000832ff7812 */ /* 0x000fd6000784c0ff */
[----:B------:R-:W-:Y:S05]  /*37020*/  @!P3 BRA `(.L_x_1699) ;  /* 0x00000000000cb947 */ /* 0x000fea0003800000 */
[----:B01234-:R-:W2:Y:S02]  /*37030*/  LDL.U8 R52, [R1+0x6] ;  /* 0x0000060001347983 */ /* 0x01fea40000100000 */
[----:B--2---:R-:W-:-:S05]  /*37040*/  LOP3.LUT R52, R52, 0x1, RZ, 0xfc, !PT ;  /* 0x0000000134347812 */ /* 0x004fca00078efcff */
[----:B------:R0:W-:Y:S02]  /*37050*/  STL.U8 [R1+0x6], R52 ;  /* 0x0000063401007387 */ /* 0x0001e40000100000 */
.L_x_1699:
[----:B------:R-:W-:Y:S05]  /*37060*/  BSYNC.RECONVERGENT B0 ;  /* 0x0000000000007941 */ /* 0x000fea0003800200 */
.L_x_1698:
[C---:B------:R-:W-:Y:S01]  /*37070*/  LOP3.LUT P4, RZ, R50.reuse, 0x200, RZ, 0xc0, !PT ;  /* 0x0000020032ff7812 */ /* 0x040fe2000788c0ff */
[----:B------:R-:W-:Y:S01]  /*37080*/  BSSY.RECONVERGENT B0, `(.L_x_1700) ;  /* 0x0000006000007945 */ /* 0x000fe20003800200 */
[----:B------:R-:W-:-:S11]  /*37090*/  LOP3.LUT P3, RZ, R50, 0x4, RZ, 0xc0, !PT ;  /* 0x0000000432ff7812 */ /* 0x000fd6000786c0ff */
[----:B------:R-:W-:Y:S05]  /*370a0*/  @!P4 BRA `(.L_x_1701) ;  /* 0x00000000000cc947 */ /* 0x000fea0003800000 */
[----:B01234-:R-:W2:Y:S02]  /*370b0*/  LDL.U8 R52, [R1+0x7] ;  /* 0x0000070001347983 */ /* 0x01fea40000100000 */
[----:B--2---:R-:W-:-:S05]  /*370c0*/  LOP3.LUT R52, R52, 0x80, RZ, 0xfc, !PT ;  /* 0x0000008034347812 */ /* 0x004fca00078efcff */
[----:B------:R0:W-:Y:S02]  /*370d0*/  STL.U8 [R1+0x7], R52 ;  /* 0x0000073401007387 */ /* 0x0001e40000100000 */
.L_x_1701:
[----:B------:R-:W-:Y:S05]  /*370e0*/  BSYNC.RECONVERGENT B0 ;  /* 0x0000000000007941 */ /* 0x000fea0003800200 */
.L_x_1700:
        /* <DEDUP_REMOVED lines=8> */
.L_x_1703:
[----:B------:R-:W-:Y:S05]  /*37170*/  BSYNC.RECONVERGENT B0 ;  /* 0x0000000000007941 */ /* 0x000fea0003800200 */
.L_x_1702:
[----:B------:R-:W-:Y:S01]  /*37180*/  BSSY.RECONVERGENT B0, `(.L_x_1704) ;  /* 0x0000006000007945 */ /* 0x000fe20003800200 */
[----:B------:R-:W-:-:S03]  /*37190*/  ISETP.NE.U32.AND P5, PT, R17, 0x1, PT ;  /* 0x000000011100780c */ /* 0x000fc60003fa5070 */
[----:B------:R-:W-:Y:S10]  /*371a0*/  @!P6 BRA `(.L_x_1705) ;  /* 0x00000000000ce947 */ /* 0x000ff40003800000 */
[----:B--2---:R-:W2:Y:S02]  /*371b0*/  LDL.U8 R50, [R1+0x7] ;  /* 0x0000070001327983 */ /* 0x004ea40000100000 */
[----:B--2---:R-:W-:-:S05]  /*371c0*/  LOP3.LUT R50, R50, 0x20, RZ, 0xfc, !PT ;  /* 0x0000002032327812 */ /* 0x004fca00078efcff */
[----:B------:R2:W-:Y:S02]  /*371d0*/  STL.U8 [R1+0x7], R50 ;  /* 0x0000073201007387 */ /* 0x0005e40000100000 */
.L_x_1705:
[----:B------:R-:W-:Y:S05]  /*371e0*/  BSYNC.RECONVERGENT B0 ;  /* 0x0000000000007941 */ /* 0x000fea0003800200 */
.L_x_1704:
        /* <DEDUP_REMOVED lines=11> */
.L_x_1707:
[----:B------:R-:W-:Y:S05]  /*372a0*/  BSYNC.RECONVERGENT B0 ;  /* 0x0000000000007941 */ /* 0x000fea0003800200 */
.L_x_1706:
[----:B------:R-:W-:Y:S01]  /*372b0*/  BSSY.RECONVERGENT B0, `(.L_x_1708) ;  /* 0x0000006000007945 */ /* 0x000fe20003800200 */
[----:B------:R-:W-:-:S03]  /*372c0*/  LOP3.LUT P6, RZ, R7, 0x200, RZ, 0xc0, !PT ;  /* 0x0000020007ff7812 */ /* 0x000fc600078cc0ff */
[----:B------:R-:W-:Y:S10]  /*372d0*/  @!P0 BRA `(.L_x_1709) ;  /* 0x00000000000c8947 */ /* 0x000ff40003800000 */
[----:B--2---:R-:W2:Y:S02]  /*372e0*/  LDL.U8 R50, [R1+0x7] ;  /* 0x0000070001327983 */ /* 0x004ea40000100000 */
[----:B--2---:R-:W-:-:S05]  /*372f0*/  LOP3.LUT R50, R50, 0x8, RZ, 0xfc, !PT ;  /* 0x0000000832327812 */ /* 0x004fca00078efcff */
[----:B------:R2:W-:Y:S02]  /*37300*/  STL.U8 [R1+0x7], R50 ;  /* 0x0000073201007387 */ /* 0x0005e40000100000 */
.L_x_1709:
[----:B------:R-:W-:Y:S05]  /*37310*/  BSYNC.RECONVERGENT B0 ;  /* 0x0000000000007941 */ /* 0x000fea0003800200 */
.L_x_1708:
[----:B------:R-:W-:Y:S01]  /*37320*/  BSSY.RECONVERGENT B0, `(.L_x_1710) ;  /* 0x0000006000007945 */ /* 0x000fe20003800200 */
[----:B------:R-:W-:-:S03]  /*37330*/  LOP3.LUT P0, RZ, R7, 0x100, RZ, 0xc0, !PT ;  /* 0x0000010007ff7812 */ /* 0x000fc6000780c0ff */
[----:B------:R-:W-:Y:S10]  /*37340*/  @!P1 BRA `(.L_x_1711) ;  /* 0x00000000000c9947 */ /* 0x000ff40003800000 */
[----:B--2---:R-:W2:Y:S02]  /*37350*/  LDL.U8 R50, [R1+0x7] ;  /* 0x0000070001327983 */ /* 0x004ea40000100000 */
[----:B--2---:R-:W-:-:S05]  /*37360*/  LOP3.LUT R50, R50, 0x4, RZ, 0xfc, !PT ;  /* 0x0000000432327812 */ /* 0x004fca00078efcff */
[----:B------:R2:W-:Y:S02]  /*37370*/  STL.U8 [R1+0x7], R50 ;  /* 0x0000073201007387 */ /* 0x0005e40000100000 */
.L_x_1711:
[----:B------:R-:W-:Y:S05]  /*37380*/  BSYNC.RECONVERGENT B0 ;  /* 0x0000000000007941 */ /* 0x000fea0003800200 */
.L_x_1710:
[----:B------:R-:W-:Y:S04]  /*37390*/  BSSY.RECONVERGENT B0, `(.L_x_1712) ;  /* 0x0000005000007945 */ /* 0x000fe80003800200 */
[----:B------:R-:W-:Y:S05]  /*373a0*/  @!P2 BRA `(.L_x_1713) ;  /* 0x00000000000ca947 */ /* 0x000fea0003800000 */
[----:B--2---:R-:W2:Y:S02]  /*373b0*/  LDL.U8 R50, [R1+0x7] ;  /* 0x0000070001327983 */ /* 0x004ea40000100000 */
[----:B--2---:R-:W-:-:S05]  /*373c0*/  LOP3.LUT R50, R50, 0x2, RZ, 0xfc, !PT ;  /* 0x0000000232327812 */ /* 0x004fca00078efcff */
[----:B------:R2:W-:Y:S02]  /*373d0*/  STL.U8 [R1+0x7], R50 ;  /* 0x0000073201007387 */ /* 0x0005e40000100000 */
.L_x_1713:
[----:B------:R-:W-:Y:S05]  /*373e0*/  BSYNC.RECONVERGENT B0 ;  /* 0x0000000000007941 */ /* 0x000fea0003800200 */
.L_x_1712:
[----:B------:R-:W-:Y:S04]  /*373f0*/  BSSY.RECONVERGENT B0, `(.L_x_1714) ;  /* 0x0000005000007945 */ /* 0x000fe80003800200 */
[----:B------:R-:W-:Y:S05]  /*37400*/  @!P3 BRA `(.L_x_1715) ;  /* 0x00000000000cb947 */ /* 0x000fea0003800000 */
[----:B--2---:R-:W2:Y:S02]  /*37410*/  LDL.U8 R50, [R1+0x7] ;  /* 0x0000070001327983 */ /* 0x004ea40000100000 */
[----:B--2---:R-:W-:-:S05]  /*37420*/  LOP3.LUT R50, R50, 0x1, RZ, 0xfc, !PT ;  /* 0x0000000132327812 */ /* 0x004fca00078efcff */
[----:B------:R2:W-:Y:S02]  /*37430*/  STL.U8 [R1+0x7], R50 ;  /* 0x0000073201007387 */ /* 0x0005e40000100000 */
.L_x_1715:
[----:B------:R-:W-:Y:S05]  /*37440*/  BSYNC.RECONVERGENT B0 ;  /* 0x0000000000007941 */ /* 0x000fea0003800200 */
.L_x_1714:
[----:B------:R-:W-:Y:S04]  /*37450*/  BSSY.RECONVERGENT B0, `(.L_x_1716) ;  /* 0x0000005000007945 */ /* 0x000fe80003800200 */
[----:B------:R-:W-:Y:S05]  /*37460*/  @!P4 BRA `(.L_x_1717) ;  /* 0x00000000000cc947 */ /* 0x000fea0003800000 */
[----:B--2---:R-:W2:Y:S02]  /*37470*/  LDL.U8 R50, [R1+0x8] ;  /* 0x0000080001327983 */ /* 0x004ea40000100000 */
[----:B--2---:R-:W-:-:S05]  /*37480*/  LOP3.LUT R50, R50, 0x80, RZ, 0xfc, !PT ;  /* 0x0000008032327812 */ /* 0x004fca00078efcff */
[----:B------:R2:W-:Y:S02]  /*37490*/  STL.U8 [R1+0x8], R50 ;  /* 0x0000083201007387 */ /* 0x0005e40000100000 */
.L_x_1717:
[----:B------:R-:W-:Y:S05]  /*374a0*/  BSYNC.RECONVERGENT B0 ;  /* 0x0000000000007941 */ /* 0x000fea0003800200 */
.L_x_1716:
[----:B------:R-:W-:Y:S04]  /*374b0*/  BSSY.RECONVERGENT B0, `(.L_x_1718) ;  /* 0x0000005000007945 */ /* 0x000fe80003800200 */
[----:B------:R-:W-:Y:S05]  /*374c0*/  @P5 BRA `(.L_x_1719) ;  /* 0x00000000000c5947 */ /* 0x000fea0003800000 */
[----:B--2---:R-:W2:Y:S02]  /*374d0*/  LDL.U8 R50, [R1+0x8] ;  /* 0x0000080001327983 */ /* 0x004ea40000100000 */
[----:B--2---:R-:W-:-:S05]  /*374e0*/  LOP3.LUT R50, R50, 0x40, RZ, 0xfc, !PT ;  /* 0x0000004032327812 */ /* 0x004fca00078efcff */
[----:B------:R2:W-:Y:S02]  /*374f0*/  STL.U8 [R1+0x8], R50 ;  /* 0x0000083201007387 */ /* 0x0005e40000100000 */
.L_x_1719:
[----:B------:R-:W-:Y:S05]  /*37500*/  BSYNC.RECONVERGENT B0 ;  /* 0x0000000000007941 */ /* 0x000fea0003800200 */
.L_x_1718:
[----:B------:R-:W-:Y:S01]  /*37510*/  LOP3.LUT P1, RZ, R7, 0x400, RZ, 0xc0, !PT ;  /* 0x0000040007ff7812 */ /* 0x000fe2000782c0ff */
[----:B------:R-:W-:-:S12]  /*37520*/  BSSY.RECONVERGENT B0, `(.L_x_1720) ;  /* 0x0000005000007945 */ /* 0x000fd80003800200 */
[----:B------:R-:W-:Y:S05]  /*37530*/  @!P1 BRA `(.L_x_1721) ;  /* 0x00000000000c9947 */ /* 0x000fea0003800000 */
[----:B--2---:R-:W2:Y:S02]  /*37540*/  LDL.U8 R50, [R1+0x8] ;  /* 0x0000080001327983 */ /* 0x004ea40000100000 */
[----:B--2---:R-:W-:-:S05]  /*37550*/  LOP3.LUT R50, R50, 0x20, RZ, 0xfc, !PT ;  /* 0x0000002032327812 */ /* 0x004fca00078efcff */
[----:B------:R2:W-:Y:S02]  /*37560*/  STL.U8 [R1+0x8], R50 ;  /* 0x0000083201007387 */ /* 0x0005e40000100000 */
.L_x_1721:
[----:B------:R-:W-:Y:S05]  /*37570*/  BSYNC.RECONVERGENT B0 ;  /* 0x0000000000007941 */ /* 0x000fea0003800200 */
.L_x_1720:
[----:B------:R-:W-:Y:S04]  /*37580*/  BSSY.RECONVERGENT B0, `(.L_x_1722) ;  /* 0x0000005000007945 */ /* 0x000fe80003800200 */
[----:B------:R-:W-:Y:S05]  /*37590*/  @!P6 BRA `(.L_x_1723) ;  /* 0x00000000000ce947 */ /* 0x000fea0003800000 */
[----:B--2---:R-:W2:Y:S02]  /*375a0*/  LDL.U8 R50, [R1+0x8] ;  /* 0x0000080001327983 */ /* 0x004ea40000100000 */
[----:B--2---:R-:W-:-:S05]  /*375b0*/  LOP3.LUT R50, R50, 0x10, RZ, 0xfc, !PT ;  /* 0x0000001032327812 */ /* 0x004fca00078efcff */
[----:B------:R2:W-:Y:S02]  /*375c0*/  STL.U8 [R1+0x8], R50 ;  /* 0x0000083201007387 */ /* 0x0005e40000100000 */
.L_x_1723:
[----:B------:R-:W-:Y:S05]  /*375d0*/  BSYNC.RECONVERGENT B0 ;  /* 0x0000000000007941 */ /* 0x000fea0003800200 */
.L_x_1722:
[----:B------:R-:W-:Y:S04]  /*375e0*/  BSSY.RECONVERGENT B0, `(.L_x_1724) ;  /* 0x0000005000007945 */ /* 0x000fe80003800200 */
[----:B------:R-:W-:Y:S05]  /*375f0*/  @!P0 BRA `(.L_x_1725) ;  /* 0x00000000000c8947 */ /* 0x000fea0003800000 */
[----:B--2---:R-:W2:Y:S02]  /*37600*/  LDL.U8 R50, [R1+0x8] ;  /* 0x0000080001327983 */ /* 0x004ea40000100000 */
[----:B--2---:R-:W-:-:S05]  /*37610*/  LOP3.LUT R50, R50, 0x8, RZ, 0xfc, !PT ;  /* 0x0000000832327812 */ /* 0x004fca00078efcff */
[----:B------:R2:W-:Y:S02]  /*37620*/  STL.U8 [R1+0x8], R50 ;  /* 0x0000083201007387 */ /* 0x0005e40000100000 */
.L_x_1725:
[----:B------:R-:W-:Y:S05]  /*37630*/  BSYNC.RECONVERGENT B0 ;  /* 0x0000000000007941 */ /* 0x000fea0003800200 */
.L_x_1724:
        /* <DEDUP_REMOVED lines=25> */
.L_x_1727:
[----:B------:R-:W-:Y:S05]  /*377d0*/  BSYNC.RECONVERGENT B0 ;  /* 0x0000000000007941 */ /* 0x000fea0003800200 */
.L_x_1726:
        /* <DEDUP_REMOVED lines=8> */
.L_x_1729:
[----:B------:R-:W-:Y:S05]  /*37860*/  BSYNC.RECONVERGENT B0 ;  /* 0x0000000000007941 */ /* 0x000fea0003800200 */
.L_x_1728:
        /* <DEDUP_REMOVED lines=8> */
.L_x_1731:
[----:B------:R-:W-:Y:S05]  /*378f0*/  BSYNC.RECONVERGENT B0 ;  /* 0x0000000000007941 */ /* 0x000fea0003800200 */
.L_x_1730:
        /* <DEDUP_REMOVED lines=8> */
.L_x_1733:
[----:B------:R-:W-:Y:S05]  /*37980*/  BSYNC.RECONVERGENT B0 ;  /* 0x0000000000007941 */ /* 0x000fea0003800200 */
.L_x_1732:
[----:B------:R-:W-:Y:S01]  /*37990*/  BSSY.RECONVERGENT B0, `(.L_x_1734) ;  /* 0x0000006000007945 */ /* 0x000fe20003800200 */
[----:B------:R-:W-:-:S03]  /*379a0*/  LOP3.LUT P6, RZ, R18, 0x80, RZ, 0xc0, !PT ;  /* 0x0000008012ff7812 */ /* 0x000fc600078cc0ff */
[----:B------:R-:W-:Y:S10]  /*379b0*/  @!P2 BRA `(.L_x_1735) ;  /* 0x00000000000ca947 */ /* 0x000ff40003800000 */
[----:B0123--:R-:W2:Y:S02]  /*379c0*/  LDL.U8 R52, [R1+0x9] ;  /* 0x0000090001347983 */ /* 0x00fea40000100000 */
[----:B--2---:R-:W-:-:S05]  /*379d0*/  LOP3.LUT R52, R52, 0x40, RZ, 0xfc, !PT ;  /* 0x0000004034347812 */ /* 0x004fca00078efcff */
[----:B------:R4:W-:Y:S02]  /*379e0*/  STL.U8 [R1+0x9], R52 ;  /* 0x0000093401007387 */ /* 0x0009e40000100000 */
.L_x_1735:
[----:B------:R-:W-:Y:S05]  /*379f0*/  BSYNC.RECONVERGENT B0 ;  /* 0x0000000000007941 */ /* 0x000fea0003800200 */
.L_x_1734:
[----:B------:R-:W-:Y:S01]  /*37a00*/  BSSY.RECONVERGENT B0, `(.L_x_1736) ;  /* 0x0000006000007945 */ /* 0x000fe20003800200 */
[----:B------:R-:W-:-:S03]  /*37a10*/  LOP3.LUT P3, RZ, R18, 0x40, RZ, 0xc0, !PT ;  /* 0x0000004012ff7812 */ /* 0x000fc6000786c0ff */
[----:B------:R-:W-:Y:S10]  /*37a20*/  @!P1 BRA `(.L_x_1737) ;  /* 0x00000000000c9947 */ /* 0x000ff40003800000 */
[----:B01234-:R-:W2:Y:S02]  /*37a30*/  LDL.U8 R52, [R1+0x9] ;  /* 0x0000090001347983 */ /* 0x01fea40000100000 */
[----:B--2---:R-:W-:-:S05]  /*37a40*/  LOP3.LUT R52, R52, 0x20, RZ, 0xfc, !PT ;  /* 0x0000002034347812 */ /* 0x004fca00078efcff */
[----:B------:R0:W-:Y:S02]  /*37a50*/  STL.U8 [R1+0x9], R52 ;  /* 0x0000093401007387 */ /* 0x0001e40000100000 */
.L_x_1737:
[----:B------:R-:W-:Y:S05]  /*37a60*/  BSYNC.RECONVERGENT B0 ;  /* 0x0000000000007941 */ /* 0x000fea0003800200 */
.L_x_1736:
[----:B------:R-:W-:Y:S01]  /*37a70*/  BSSY.RECONVERGENT B0, `(.L_x_1738) ;  /* 0x0000006000007945 */ /* 0x000fe20003800200 */
[----:B------:R-:W-:-:S03]  /*37a80*/  LOP3.LUT P4, RZ, R18, 0x20, RZ, 0xc0, !PT ;  /* 0x0000002012ff7812 */ /* 0x000fc6000788c0ff */
[----:B------:R-:W-:Y:S10]  /*37a90*/  @!P0 BRA `(.L_x_1739) ;  /* 0x00000000000c8947 */ /* 0x000ff40003800000 */
[----:B01234-:R-:W2:Y:S02]  /*37aa0*/  LDL.U8 R52, [R1+0x9] ;  /* 0x0000090001347983 */ /* 0x01fea40000100000 */
[----:B--2---:R-:W-:-:S05]  /*37ab0*/  LOP3.LUT R52, R52, 0x10, RZ, 0xfc, !PT ;  /* 0x0000001034347812 */ /* 0x004fca00078efcff */
[----:B------:R0:W-:Y:S02]  /*37ac0*/  STL.U8 [R1+0x9], R52 ;  /* 0x0000093401007387 */ /* 0x0001e40000100000 */
.L_x_1739:
[----:B------:R-:W-:Y:S05]  /*37ad0*/  BSYNC.RECONVERGENT B0 ;  /* 0x0000000000007941 */ /* 0x000fea0003800200 */
.L_x_1738:
[----:B------:R-:W-:Y:S01]  /*37ae0*/  ISETP.NE.U32.AND P0, PT, R51, 0x1, PT ;  /* 0x000000013300780c */ /* 0x000fe20003f05070 */
[----:B------:R-:W-:Y:S01]  /*37af0*/  BSSY.RECONVERGENT B0, `(.L_x_1740) ;  /* 0x0000006000007945 */ /* 0x000fe20003800200 */
[----:B------:R-:W-:-:S11]  /*37b00*/  LOP3.LUT P5, RZ, R18, 0x10, RZ, 0xc0, !PT ;  /* 0x0000001012ff7812 */ /* 0x000fd600078ac0ff */
[----:B------:R-:W-:Y:S05]  /*37b10*/  @P0 BRA `(.L_x_1741) ;  /* 0x00000000000c0947 */ /* 0x000fea0003800000 */
[----:B01234-:R-:W2:Y:S02]  /*37b20*/  LDL.U8 R52, [R1+0x9] ;  /* 0x0000090001347983 */ /* 0x01fea40000100000 */
[----:B--2---:R-:W-:-:S05]  /*37b30*/  LOP3.LUT R52, R52, 0x8, RZ, 0xfc, !PT ;  /* 0x0000000834347812 */ /* 0x004fca00078efcff */
[----:B------:R0:W-:Y:S02]  /*37b40*/  STL.U8 [R1+0x9], R52 ;  /* 0x0000093401007387 */ /* 0x0001e40000100000 */
.L_x_1741:
[----:B------:R-:W-:Y:S05]  /*37b50*/  BSYNC.RECONVERGENT B0 ;  /* 0x0000000000007941 */ /* 0x000fea0003800200 */
.L_x_1740:
[C---:B------:R-:W-:Y:S01]  /*37b60*/  LOP3.LUT P0, RZ, R18.reuse, 0x400, RZ, 0xc0, !PT ;  /* 0x0000040012ff7812 */ /* 0x040fe2000780c0ff */
[----:B------:R-:W-:Y:S01]  /*37b70*/  BSSY.RECONVERGENT B0, `(.L_x_1742) ;  /* 0x0000006000007945 */ /* 0x000fe20003800200 */
[----:B------:R-:W-:-:S11]  /*37b80*/  LOP3.LUT P1, RZ, R18, 0x8, RZ, 0xc0, !PT ;  /* 0x0000000812ff7812 */ /* 0x000fd6000782c0ff */
[----:B------:R-:W-:Y:S05]  /*37b90*/  @!P0 BRA `(.L_x_1743) ;  /* 0x00000000000c8947 */ /* 0x000fea0003800000 */
[----:B01234-:R-:W2:Y:S02]  /*37ba0*/  LDL.U8 R52, [R1+0x9] ;  /* 0x0000090001347983 */ /* 0x01fea40000100000 */
[----:B--2---:R-:W-:-:S05]  /*37bb0*/  LOP3.LUT R52, R52, 0x4, RZ, 0xfc, !PT ;  /* 0x0000000434347812 */ /* 0x004fca00078efcff */
[----:B------:R0:W-:Y:S02]  /*37bc0*/  STL.U8 [R1+0x9], R52 ;  /* 0x0000093401007387 */ /* 0x0001e40000100000 */
.L_x_1743:
[----:B------:R-:W-:Y:S05]  /*37bd0*/  BSYNC.RECONVERGENT B0 ;  /* 0x0000000000007941 */ /* 0x000fea0003800200 */
.L_x_1742:
[C---:B------:R-:W-:Y:S01]  /*37be0*/  LOP3.LUT P2, RZ, R18.reuse, 0x200, RZ, 0xc0, !PT ;  /* 0x0000020012ff7812 */ /* 0x040fe2000784c0ff */
[----:B------:R-:W-:Y:S01]  /*37bf0*/  BSSY.RECONVERGENT B0, `(.L_x_1744) ;  /* 0x0000006000007945 */ /* 0x000fe20003800200 */
[----:B------:R-:W-:-:S11]  /*37c00*/  LOP3.LUT P0, RZ, R18, 0x4, RZ, 0xc0, !PT ;  /* 0x0000000412ff7812 */ /* 0x000fd6000780c0ff */
[----:B------:R-:W-:Y:S05]  /*37c10*/  @!P2 BRA `(.L_x_1745) ;  /* 0x00000000000ca947 */ /* 0x000fea0003800000 */
[----:B01234-:R-:W2:Y:S02]  /*37c20*/  LDL.U8 R52, [R1+0x9] ;  /* 0x0000090001347983 */ /* 0x01fea40000100000 */
[----:B--2---:R-:W-:-:S05]  /*37c30*/  LOP3.LUT R52, R52, 0x2, RZ, 0xfc, !PT ;  /* 0x0000000234347812 */ /* 0x004fca00078efcff */
[----:B------:R0:W-:Y:S02]  /*37c40*/  STL.U8 [R1+0x9], R52 ;  /* 0x0000093401007387 */ /* 0x0001e40000100000 */
.L_x_1745:
[----:B------:R-:W-:Y:S05]  /*37c50*/  BSYNC.RECONVERGENT B0 ;  /* 0x0000000000007941 */ /* 0x000fea0003800200 */
.L_x_1744:
        /* <DEDUP_REMOVED lines=12> */
.L_x_1747:
[----:B------:R-:W-:Y:S05]  /*37d20*/  BSYNC.RECONVERGENT B0 ;  /* 0x0000000000007941 */ /* 0x000fea0003800200 */
.L_x_1746:
[----:B------:R-:W-:Y:S01]  /*37d30*/  BSSY.RECONVERGENT B0, `(.L_x_1748) ;  /* 0x0000006000007945 */ /* 0x000fe20003800200 */
[----:B------:R-:W-:-:S03]  /*37d40*/  ISETP.NE.U32.AND P2, PT, R51, 0x1, PT ;  /* 0x000000013300780c */ /* 0x000fc60003f45070 */
[----:B------:R-:W-:Y:S10]  /*37d50*/  @!P6 BRA `(.L_x_1749) ;  /* 0x00000000000ce947 */ /* 0x000ff40003800000 */
[----:B--2---:R-:W2:Y:S02]  /*37d60*/  LDL.U8 R18, [R1+0xa] ;  /* 0x00000a0001127983 */ /* 0x004ea40000100000 */
[----:B--2---:R-:W-:-:S05]  /*37d70*/  LOP3.LUT R18, R18, 0x80, RZ, 0xfc, !PT ;  /* 0x0000008012127812 */ /* 0x004fca00078efcff */
[----:B------:R2:W-:Y:S02]  /*37d80*/  STL.U8 [R1+0xa], R18 ;  /* 0x00000a1201007387 */ /* 0x0005e40000100000 */
.L_x_1749:
[----:B------:R-:W-:Y:S05]  /*37d90*/  BSYNC.RECONVERGENT B0 ;  /* 0x0000000000007941 */ /* 0x000fea0003800200 */
.L_x_1748:
        /* <DEDUP_REMOVED lines=8> */
.L_x_1751:
[----:B------:R-:W-:Y:S05]  /*37e20*/  BSYNC.RECONVERGENT B0 ;  /* 0x0000000000007941 */ /* 0x000fea0003800200 */
.L_x_1750:
        /* <DEDUP_REMOVED lines=8> */
.L_x_1753:
[----:B------:R-:W-:Y:S05]  /*37eb0*/  BSYNC.RECONVERGENT B0 ;  /* 0x0000000000007941 */ /* 0x000fea0003800200 */
.L_x_1752:
        /* <DEDUP_REMOVED lines=8> */
.L_x_1755:
[----:B------:R-:W-:Y:S05]  /*37f40*/  BSYNC.RECONVERGENT B0 ;  /* 0x0000000000007941 */ /* 0x000fea0003800200 */
.L_x_1754:
[----:B------:R-:W-:Y:S01]  /*37f50*/  BSSY.RECONVERGENT B0, `(.L_x_1756) ;  /* 0x0000006000007945 */ /* 0x000fe20003800200 */
[----:B------:R-:W-:-:S03]  /*37f60*/  LOP3.LUT P6, RZ, R48, 0x80, RZ, 0xc0, !PT ;  /* 0x0000008030ff7812 */ /* 0x000fc600078cc0ff */
[----:B------:R-:W-:Y:S10]  /*37f70*/  @!P1 BRA `(.L_x_1757) ;  /* 0x00000000000c9947 */ /* 0x000ff40003800000 */
[----:B--2---:R-:W2:Y:S02]  /*37f80*/  LDL.U8 R18, [R1+0xa] ;  /* 0x00000a0001127983 */ /* 0x004ea40000100000 */
[----:B--2---:R-:W-:-:S05]  /*37f90*/  LOP3.LUT R18, R18, 0x8, RZ, 0xfc, !PT ;  /* 0x0000000812127812 */ /* 0x004fca00078efcff */
[----:B------:R2:W-:Y:S02]  /*37fa0*/  STL.U8 [R1+0xa], R18 ;  /* 0x00000a1201007387 */ /* 0x0005e40000100000 */
.L_x_1757:
[----:B------:R-:W-:Y:S05]  /*37fb0*/  BSYNC.RECONVERGENT B0 ;  /* 0x0000000000007941 */ /* 0x000fea0003800200 */
.L_x_1756:
        /* <DEDUP_REMOVED lines=8> */
.L_x_1759:
[----:B------:R-:W-:Y:S05]  /*38040*/  BSYNC.RECONVERGENT B0 ;  /* 0x0000000000007941 */ /* 0x000fea0003800200 */
.L_x_1758:
[----:B------:R-:W-:Y:S01]  /*38050*/  LOP3.LUT P1, RZ, R42, 0x2, RZ, 0xc0, !PT ;  /* 0x000000022aff7812 */ /* 0x000fe2000782c0ff */
[----:B------:R-:W-:Y:S01]  /*38060*/  BSSY.RECONVERGENT B0, `(.L_x_1760) ;  /* 0x0000006000007945 */ /* 0x000fe20003800200 */
[----:B------:R-:W-:-:S11]  /*38070*/  LOP3.LUT P0, RZ, R48, 0x20, RZ, 0xc0, !PT ;  /* 0x0000002030ff7812 */ /* 0x000fd6000780c0ff */
[----:B------:R-:W-:Y:S05]  /*38080*/  @!P1 BRA `(.L_x_1761) ;  /* 0x00000000000c9947 */ /* 0x000fea0003800000 */
[----:B--2---:R-:W2:Y:S02]  /*38090*/  LDL.U8 R18, [R1+0xa] ;  /* 0x00000a0001127983 */ /* 0x004ea40000100000 */
[----:B--2---:R-:W-:-:S05]  /*380a0*/  LOP3.LUT R18, R18, 0x2, RZ, 0xfc, !PT ;  /* 0x0000000212127812 */ /* 0x004fca00078efcff */
[----:B------:R2:W-:Y:S02]  /*380b0*/  STL.U8 [R1+0xa], R18 ;  /* 0x00000a1201007387 */ /* 0x0005e40000100000 */
.L_x_1761:
[----:B------:R-:W-:Y:S05]  /*380c0*/  BSYNC.RECONVERGENT B0 ;  /* 0x0000000000007941 */ /* 0x000fea0003800200 */
.L_x_1760:
[----:B------:R-:W-:Y:S01]  /*380d0*/  BSSY.RECONVERGENT B0, `(.L_x_1762) ;  /* 0x0000006000007945 */ /* 0x000fe20003800200 */
[----:B------:R-:W-:-:S03]  /*380e0*/  LOP3.LUT P1, RZ, R48, 0x10, RZ, 0xc0, !PT ;  /* 0x0000001030ff7812 */ /* 0x000fc6000782c0ff */
[----:B------:R-:W-:Y:S10]  /*380f0*/  @P2 BRA `(.L_x_1763) ;  /* 0x00000000000c2947 */ /* 0x000ff40003800000 */
[----:B--2---:R-:W2:Y:S02]  /*38100*/  LDL.U8 R18, [R1+0xa] ;  /* 0x00000a0001127983 */ /* 0x004ea40000100000 */
[----:B--2---:R-:W-:-:S05]  /*38110*/  LOP3.LUT R18, R18, 0x1, RZ, 0xfc, !PT ;  /* 0x0000000112127812 */ /* 0x004fca00078efcff */
[----:B------:R2:W-:Y:S02]  /*38120*/  STL.U8 [R1+0xa], R18 ;  /* 0x00000a1201007387 */ /* 0x0005e40000100000 */
.L_x_1763:
[----:B------:R-:W-:Y:S05]  /*38130*/  BSYNC.RECONVERGENT B0 ;  /* 0x0000000000007941 */ /* 0x000fea0003800200 */
.L_x_1762:
[C---:B------:R-:W-:Y:S01]  /*38140*/  LOP3.LUT P3, RZ, R48.reuse, 0x400, RZ, 0xc0, !PT ;  /* 0x0000040030ff7812 */ /* 0x040fe2000786c0ff */
[----:B------:R-:W-:Y:S01]  /*38150*/  BSSY.RECONVERGENT B0, `(.L_x_1764) ;  /* 0x0000006000007945 */ /* 0x000fe20003800200 */
[----:B------:R-:W-:-:S11]  /*38160*/  LOP3.LUT P2, RZ, R48, 0x8, RZ, 0xc0, !PT ;  /* 0x0000000830ff7812 */ /* 0x000fd6000784c0ff */
[----:B------:R-:W-:Y:S05]  /*38170*/  @!P3 BRA `(.L_x_1765) ;  /* 0x00000000000cb947 */ /* 0x000fea0003800000 */
[----:B--2---:R-:W2:Y:S02]  /*38180*/  LDL.U8 R18, [R1+0xb] ;  /* 0x00000b0001127983 */ /* 0x004ea40000100000 */
[----:B--2---:R-:W-:-:S05]  /*38190*/  LOP3.LUT R18, R18, 0x80, RZ, 0xfc, !PT ;  /* 0x0000008012127812 */ /* 0x004fca00078efcff */
[----:B------:R2:W-:Y:S02]  /*381a0*/  STL.U8 [R1+0xb], R18 ;  /* 0x00000b1201007387 */ /* 0x0005e40000100000 */
.L_x_1765:
[----:B------:R-:W-:Y:S05]  /*381b0*/  BSYNC.RECONVERGENT B0 ;  /* 0x0000000000007941 */ /* 0x000fea0003800200 */
.L_x_1764:
[C---:B------:R-:W-:Y:S01]  /*381c0*/  LOP3.LUT P4, RZ, R48.reuse, 0x200, RZ, 0xc0, !PT ;  /* 0x0000020030ff7812 */ /* 0x040fe2000788c0ff */
[----:B------:R-:W-:Y:S01]  /*381d0*/  BSSY.RECONVERGENT B0, `(.L_x_1766) ;  /* 0x0000006000007945 */ /* 0x000fe20003800200 */
[----:B------:R-:W-:-:S11]  /*381e0*/  LOP3.LUT P3, RZ, R48, 0x4, RZ, 0xc0, !PT ;  /* 0x0000000430ff7812 */ /* 0x000fd6000786c0ff */
[----:B------:R-:W-:Y:S05]  /*381f0*/  @!P4 BRA `(.L_x_1767) ;  /* 0x00000000000cc947 */ /* 0x000fea0003800000 */
[----:B--2---:R-:W2:Y:S02]  /*38200*/  LDL.U8 R18, [R1+0xb] ;  /* 0x00000b0001127983 */ /* 0x004ea40000100000 */
[----:B--2---:R-:W-:-:S05]  /*38210*/  LOP3.LUT R18, R18, 0x40, RZ, 0xfc, !PT ;  /* 0x0000004012127812 */ /* 0x004fca00078efcff */
[----:B------:R2:W-:Y:S02]  /*38220*/  STL.U8 [R1+0xb], R18 ;  /* 0x00000b1201007387 */ /* 0x0005e40000100000 */
.L_x_1767:
[----:B------:R-:W-:Y:S05]  /*38230*/  BSYNC.RECONVERGENT B0 ;  /* 0x0000000000007941 */ /* 0x000fea0003800200 */
.L_x_1766:
        /* <DEDUP_REMOVED lines=8> */
.L_x_1769:
[----:B------:R-:W-:Y:S05]  /*382c0*/  BSYNC.RECONVERGENT B0 ;  /* 0x0000000000007941 */ /* 0x000fea0003800200 */
.L_x_1768:
[----:B------:R-:W-:Y:S01]  /*382d0*/  BSSY.RECONVERGENT B0, `(.L_x_1770) ;  /* 0x0000006000007945 */ /* 0x000fe20003800200 */
[----:B------:R-:W-:-:S03]  /*382e0*/  ISETP.NE.U32.AND P5, PT, R7, 0x1, PT ;  /* 0x000000010700780c */ /* 0x000fc60003fa5070 */
[----:B------:R-:W-:Y:S10]  /*382f0*/  @!P6 BRA `(.L_x_1771) ;  /* 0x00000000000ce947 */ /* 0x000ff40003800000 */
[----:B--2---:R-:W2:Y:S02]  /*38300*/  LDL.U8 R18, [R1+0xb] ;  /* 0x00000b0001127983 */ /* 0x004ea40000100000 */
[----:B--2---:R-:W-:-:S05]  /*38310*/  LOP3.LUT R18, R18, 0x10, RZ, 0xfc, !PT ;  /* 0x0000001012127812 */ /* 0x004fca00078efcff */
[----:B------:R2:W-:Y:S02]  /*38320*/  STL.U8 [R1+0xb], R18 ;  /* 0x00000b1201007387 */ /* 0x0005e40000100000 */
.L_x_1771:
[----:B------:R-:W-:Y:S05]  /*38330*/  BSYNC.RECONVERGENT B0 ;  /* 0x0000000000007941 */ /* 0x000fea0003800200 */
.L_x_1770:
        /* <DEDUP_REMOVED lines=11> */
.L_x_1773:
[----:B------:R-:W-:Y:S05]  /*383f0*/  BSYNC.RECONVERGENT B0 ;  /* 0x0000000000007941 */ /* 0x000fea0003800200 */
.L_x_1772:
[----:B------:R-:W-:Y:S01]  /*38400*/  BSSY.RECONVERGENT B0, `(.L_x_1774) ;  /* 0x0000006000007945 */ /* 0x000fe20003800200 */
[----:B------:R-:W-:-:S03]  /*38410*/  LOP3.LUT P6, RZ, R5, 0x200, RZ, 0xc0, !PT ;  /* 0x0000020005ff7812 */ /* 0x000fc600078cc0ff */
[----:B------:R-:W-:Y:S10]  /*38420*/  @!P0 BRA `(.L_x_1775) ;  /* 0x00000000000c8947 */ /* 0x000ff40003800000 */
[----:B--2---:R-:W2:Y:S02]  /*38430*/  LDL.U8 R18, [R1+0xb] ;  /* 0x00000b0001127983 */ /* 0x004ea40000100000 */
[----:B--2---:R-:W-:-:S05]  /*38440*/  LOP3.LUT R18, R18, 0x4, RZ, 0xfc, !PT ;  /* 0x0000000412127812 */ /* 0x004fca00078efcff */
[----:B------:R2:W-:Y:S02]  /*38450*/  STL.U8 [R1+0xb], R18 ;  /* 0x00000b1201007387 */ /* 0x0005e40000100000 */
.L_x_1775:
[----:B------:R-:W-:Y:S05]  /*38460*/  BSYNC.RECONVERGENT B0 ;  /* 0x0000000000007941 */ /* 0x000fea0003800200 */
.L_x_1774:
[----:B------:R-:W-:Y:S01]  /*38470*/  BSSY.RECONVERGENT B0, `(.L_x_1776) ;  /* 0x0000006000007945 */ /* 0x000fe20003800200 */
[----:B------:R-:W-:-:S03]  /*38480*/  LOP3.LUT P0, RZ, R5, 0x100, RZ, 0xc0, !PT ;  /* 0x0000010005ff7812 */ /* 0x000fc6000780c0ff */
[----:B------:R-:W-:Y:S10]  /*38490*/  @!P1 BRA `(.L_x_1777) ;  /* 0x00000000000c9947 */ /* 0x000ff40003800000 */
[----:B--2---:R-:W2:Y:S02]  /*384a0*/  LDL.U8 R18, [R1+0xb] ;  /* 0x00000b0001127983 */ /* 0x004ea40000100000 */
[----:B--2---:R-:W-:-:S05]  /*384b0*/  LOP3.LUT R18, R18, 0x2, RZ, 0xfc, !PT ;  /* 0x0000000212127812 */ /* 0x004fca00078efcff */
[----:B------:R2:W-:Y:S02]  /*384c0*/  STL.U8 [R1+0xb], R18 ;  /* 0x00000b1201007387 */ /* 0x0005e40000100000 */
.L_x_1777:
[----:B------:R-:W-:Y:S05]  /*384d0*/  BSYNC.RECONVERGENT B0 ;  /* 0x0000000000007941 */ /* 0x000fea0003800200 */
.L_x_1776:
[----:B------:R-:W-:Y:S04]  /*384e0*/  BSSY.RECONVERGENT B0, `(.L_x_1778) ;  /* 0x0000005000007945 */ /* 0x000fe80003800200 */
[----:B------:R-:W-:Y:S05]  /*384f0*/  @!P2 BRA `(.L_x_1779) ;  /* 0x00000000000ca947 */ /* 0x000fea0003800000 */
[----:B--2---:R-:W2:Y:S02]  /*38500*/  LDL.U8 R18, [R1+0xb] ;  /* 0x00000b0001127983 */ /* 0x004ea40000100000 */
[----:B--2---:R-:W-:-:S05]  /*38510*/  LOP3.LUT R18, R18, 0x1, RZ, 0xfc, !PT ;  /* 0x0000000112127812 */ /* 0x004fca00078efcff */
[----:B------:R2:W-:Y:S02]  /*38520*/  STL.U8 [R1+0xb], R18 ;  /* 0x00000b1201007387 */ /* 0x0005e40000100000 */
.L_x_1779:
[----:B------:R-:W-:Y:S05]  /*38530*/  BSYNC.RECONVERGENT B0 ;  /* 0x0000000000007941 */ /* 0x000fea0003800200 */
.L_x_1778:
[----:B------:R-:W-:Y:S04]  /*38540*/  BSSY.RECONVERGENT B0, `(.L_x_1780) ;  /* 0x0000005000007945 */ /* 0x000fe80003800200 */
[----:B------:R-:W-:Y:S05]  /*38550*/  @!P3 BRA `(.L_x_1781) ;  /* 0x00000000000cb947 */ /* 0x000fea0003800000 */
[----:B--2---:R-:W2:Y:S02]  /*38560*/  LDL.U8 R18, [R1+0xc] ;  /* 0x00000c0001127983 */ /* 0x004ea40000100000 */
[----:B--2---:R-:W-:-:S05]  /*38570*/  LOP3.LUT R18, R18, 0x80, RZ, 0xfc, !PT ;  /* 0x0000008012127812 */ /* 0x004fca00078efcff */
[----:B------:R2:W-:Y:S02]  /*38580*/  STL.U8 [R1+0xc], R18 ;  /* 0x00000c1201007387 */ /* 0x0005e40000100000 */
.L_x_1781:
[----:B------:R-:W-:Y:S05]  /*38590*/  BSYNC.RECONVERGENT B0 ;  /* 0x0000000000007941 */ /* 0x000fea0003800200 */
.L_x_1780:
[----:B------:R-:W-:Y:S04]  /*385a0*/  BSSY.RECONVERGENT B0, `(.L_x_1782) ;  /* 0x0000005000007945 */ /* 0x000fe80003800200 */
[----:B------:R-:W-:Y:S05]  /*385b0*/  @!P4 BRA `(.L_x_1783) ;  /* 0x00000000000cc947 */ /* 0x000fea0003800000 */
[----:B--2---:R-:W2:Y:S02]  /*385c0*/  LDL.U8 R18, [R1+0xc] ;  /* 0x00000c0001127983 */ /* 0x004ea40000100000 */
[----:B--2---:R-:W-:-:S05]  /*385d0*/  LOP3.LUT R18, R18, 0x40, RZ, 0xfc, !PT ;  /* 0x0000004012127812 */ /* 0x004fca00078efcff */
[----:B------:R2:W-:Y:S02]  /*385e0*/  STL.U8 [R1+0xc], R18 ;  /* 0x00000c1201007387 */ /* 0x0005e40000100000 */
.L_x_1783:
[----:B------:R-:W-:Y:S05]  /*385f0*/  BSYNC.RECONVERGENT B0 ;  /* 0x0000000000007941 */ /* 0x000fea0003800200 */
.L_x_1782:
[----:B------:R-:W-:Y:S04]  /*38600*/  BSSY.RECONVERGENT B0, `(.L_x_1784) ;  /* 0x0000005000007945 */ /* 0x000fe80003800200 */
[----:B------:R-:W-:Y:S05]  /*38610*/  @P5 BRA `(.L_x_1785) ;  /* 0x00000000000c5947 */ /* 0x000fea0003800000 */
[----:B--2---:R-:W2:Y:S02]  /*38620*/  LDL.U8 R18, [R1+0xc] ;  /* 0x00000c0001127983 */ /* 0x004ea40000100000 */
[----:B--2---:R-:W-:-:S05]  /*38630*/  LOP3.LUT R18, R18, 0x20, RZ, 0xfc, !PT ;  /* 0x0000002012127812 */ /* 0x004fca00078efcff */
[----:B------:R2:W-:Y:S02]  /*38640*/  STL.U8 [R1+0xc], R18 ;  /* 0x00000c1201007387 */ /* 0x0005e40000100000 */
.L_x_1785:
[----:B------:R-:W-:Y:S05]  /*38650*/  BSYNC.RECONVERGENT B0 ;  /* 0x0000000000007941 */ /* 0x000fea0003800200 */
.L_x_1784:
[----:B------:R-:W-:Y:S01]  /*38660*/  LOP3.LUT P1, RZ, R5, 0x400, RZ, 0xc0, !PT ;  /* 0x0000040005ff7812 */ /* 0x000fe2000782c0ff */
[----:B------:R-:W-:-:S12]  /*38670*/  BSSY.RECONVERGENT B0, `(.L_x_1786) ;  /* 0x0000005000007945 */ /* 0x000fd80003800200 */
[----:B------:R-:W-:Y:S05]  /*38680*/  @!P1 BRA `(.L_x_1787) ;  /* 0x00000000000c9947 */ /* 0x000fea0003800000 */
[----:B--2---:R-:W2:Y:S02]  /*38690*/  LDL.U8 R18, [R1+0xc] ;  /* 0x00000c0001127983 */ /* 0x004ea40000100000 */
[----:B--2---:R-:W-:-:S05]  /*386a0*/  LOP3.LUT R18, R18, 0x10, RZ, 0xfc, !PT ;  /* 0x0000001012127812 */ /* 0x004fca00078efcff */
[----:B------:R2:W-:Y:S02]  /*386b0*/  STL.U8 [R1+0xc], R18 ;  /* 0x00000c1201007387 */ /* 0x0005e40000100000 */
.L_x_1787:
[----:B------:R-:W-:Y:S05]  /*386c0*/  BSYNC.RECONVERGENT B0 ;  /* 0x0000000000007941 */ /* 0x000fea0003800200 */
.L_x_1786:
[----:B------:R-:W-:Y:S04]  /*386d0*/  BSSY.RECONVERGENT B0, `(.L_x_1788) ;  /* 0x0000005000007945 */ /* 0x000fe80003800200 */
[----:B------:R-:W-:Y:S05]  /*386e0*/  @!P6 BRA `(.L_x_1789) ;  /* 0x00000000000ce947 */ /* 0x000fea0003800000 */
[----:B--2---:R-:W2:Y:S02]  /*386f0*/  LDL.U8 R18, [R1+0xc] ;  /* 0x00000c0001127983 */ /* 0x004ea40000100000 */
[----:B--2---:R-:W-:-:S05]  /*38700*/  LOP3.LUT R18, R18, 0x8, RZ, 0xfc, !PT ;  /* 0x0000000812127812 */ /* 0x004fca00078efcff */
[----:B------:R2:W-:Y:S02]  /*38710*/  STL.U8 [R1+0xc], R18 ;  /* 0x00000c1201007387 */ /* 0x0005e40000100000 */
.L_x_1789:
[----:B------:R-:W-:Y:S05]  /*38720*/  BSYNC.RECONVERGENT B0 ;  /* 0x0000000000007941 */ /* 0x000fea0003800200 */
.L_x_1788:
[----:B------:R-:W-:Y:S04]  /*38730*/  BSSY.RECONVERGENT B0, `(.L_x_1790) ;  /* 0x0000005000007945 */ /* 0x000fe80003800200 */
[----:B------:R-:W-:Y:S05]  /*38740*/  @!P0 BRA `(.L_x_1791) ;  /* 0x00000000000c8947 */ /* 0x000fea0003800000 */
[----:B--2---:R-:W2:Y:S02]  /*38750*/  LDL.U8 R18, [R1+0xc] ;  /* 0x00000c0001127983 */ /* 0x004ea40000100000 */
[----:B--2---:R-:W-:-:S05]  /*38760*/  LOP3.LUT R18, R18, 0x4, RZ, 0xfc, !PT ;  /* 0x0000000412127812 */ /* 0x004fca00078efcff */
[----:B------:R2:W-:Y:S02]  /*38770*/  STL.U8 [R1+0xc], R18 ;  /* 0x00000c1201007387 */ /* 0x0005e40000100000 */
.L_x_1791:
[----:B------:R-:W-:Y:S05]  /*38780*/  BSYNC.RECONVERGENT B0 ;  /* 0x0000000000007941 */ /* 0x000fea0003800200 */
.L_x_1790:
        /* <DEDUP_REMOVED lines=25> */
.L_x_1793:
[----:B------:R-:W-:Y:S05]  /*38920*/  BSYNC.RECONVERGENT B0 ;  /* 0x0000000000007941 */ /* 0x000fea0003800200 */
.L_x_1792:
        /* <DEDUP_REMOVED lines=8> */
.L_x_1795:
[----:B------:R-:W-:Y:S05]  /*389b0*/  BSYNC.RECONVERGENT B0 ;  /* 0x0000000000007941 */ /* 0x000fea0003800200 */
.L_x_1794:
        /* <DEDUP_REMOVED lines=8> */
.L_x_1797:
[----:B------:R-:W-:Y:S05]  /*38a40*/  BSYNC.RECONVERGENT B0 ;  /* 0x0000000000007941 */ /* 0x000fea0003800200 */
.L_x_1796:
        /* <DEDUP_REMOVED lines=8> */
.L_x_1799:
[----:B------:R-:W-:Y:S05]  /*38ad0*/  BSYNC.RECONVERGENT B0 ;  /* 0x0000000000007941 */ /* 0x000fea0003800200 */
.L_x_1798:
[----:B------:R-:W-:Y:S01]  /*38ae0*/  BSSY.RECONVERGENT B0, `(.L_x_1800) ;  /* 0x0000006000007945 */ /* 0x000fe20003800200 */
[----:B------:R-:W-:-:S03]  /*38af0*/  LOP3.LUT P6, RZ, R6, 0x80, RZ, 0xc0, !PT ;  /* 0x0000008006ff7812 */ /* 0x000fc600078cc0ff */
[----:B------:R-:W-:Y:S10]  /*38b00*/  @!P2 BRA `(.L_x_1801) ;  /* 0x00000000000ca947 */ /* 0x000ff40003800000 */
[----:B0123--:R-:W2:Y:S02]  /*38b10*/  LDL.U8 R52, [R1+0xd] ;  /* 0x00000d0001347983 */ /* 0x00fea40000100000 */
[----:B--2---:R-:W-:-:S05]  /*38b20*/  LOP3.LUT R52, R52, 0x20, RZ, 0xfc, !PT ;  /* 0x0000002034347812 */ /* 0x004fca00078efcff */
[----:B------:R4:W-:Y:S02]  /*38b30*/  STL.U8 [R1+0xd], R52 ;  /* 0x00000d3401007387 */ /* 0x0009e40000100000 */
.L_x_1801:
[----:B------:R-:W-:Y:S05]  /*38b40*/  BSYNC.RECONVERGENT B0 ;  /* 0x0000000000007941 */ /* 0x000fea0003800200 */
.L_x_1800:
[----:B------:R-:W-:Y:S01]  /*38b50*/  BSSY.RECONVERGENT B0, `(.L_x_1802) ;  /* 0x0000006000007945 */ /* 0x000fe20003800200 */
[----:B------:R-:W-:-:S03]  /*38b60*/  LOP3.LUT P3, RZ, R6, 0x40, RZ, 0xc0, !PT ;  /* 0x0000004006ff7812 */ /* 0x000fc6000786c0ff */
[----:B------:R-:W-:Y:S10]  /*38b70*/  @!P1 BRA `(.L_x_1803) ;  /* 0x00000000000c9947 */ /* 0x000ff40003800000 */
[----:B01234-:R-:W2:Y:S02]  /*38b80*/  LDL.U8 R52, [R1+0xd] ;  /* 0x00000d0001347983 */ /* 0x01fea40000100000 */
[----:B--2---:R-:W-:-:S05]  /*38b90*/  LOP3.LUT R52, R52, 0x10, RZ, 0xfc, !PT ;  /* 0x0000001034347812 */ /* 0x004fca00078efcff */
[----:B------:R0:W-:Y:S02]  /*38ba0*/  STL.U8 [R1+0xd], R52 ;  /* 0x00000d3401007387 */ /* 0x0001e40000100000 */
.L_x_1803:
[----:B------:R-:W-:Y:S05]  /*38bb0*/  BSYNC.RECONVERGENT B0 ;  /* 0x0000000000007941 */ /* 0x000fea0003800200 */
.L_x_1802:
[----:B------:R-:W-:Y:S01]  /*38bc0*/  BSSY.RECONVERGENT B0, `(.L_x_1804) ;  /* 0x0000006000007945 */ /* 0x000fe20003800200 */
[----:B------:R-:W-:-:S03]  /*38bd0*/  LOP3.LUT P4, RZ, R6, 0x20, RZ, 0xc0, !PT ;  /* 0x0000002006ff7812 */ /* 0x000fc6000788c0ff */
[----:B------:R-:W-:Y:S10]  /*38be0*/  @!P0 BRA `(.L_x_1805) ;  /* 0x00000000000c8947 */ /* 0x000ff40003800000 */
[----:B01234-:R-:W2:Y:S02]  /*38bf0*/  LDL.U8 R52, [R1+0xd] ;  /* 0x00000d0001347983 */ /* 0x01fea40000100000 */
[----:B--2---:R-:W-:-:S05]  /*38c00*/  LOP3.LUT R52, R52, 0x8, RZ, 0xfc, !PT ;  /* 0x0000000834347812 */ /* 0x004fca00078efcff */
[----:B------:R0:W-:Y:S02]  /*38c10*/  STL.U8 [R1+0xd], R52 ;  /* 0x00000d3401007387 */ /* 0x0001e40000100000 */
.L_x_1805:
[----:B------:R-:W-:Y:S05]  /*38c20*/  BSYNC.RECONVERGENT B0 ;  /* 0x0000000000007941 */ /* 0x000fea0003800200 */
.L_x_1804:
[----:B------:R-:W-:Y:S01]  /*38c30*/  ISETP.NE.U32.AND P0, PT, R51, 0x1, PT ;  /* 0x000000013300780c */ /* 0x000fe20003f05070 */
[----:B------:R-:W-:Y:S01]  /*38c40*/  BSSY.RECONVERGENT B0, `(.L_x_1806) ;  /* 0x0000006000007945 */ /* 0x000fe20003800200 */
[----:B------:R-:W-:-:S11]  /*38c50*/  LOP3.LUT P5, RZ, R6, 0x10, RZ, 0xc0, !PT ;  /* 0x0000001006ff7812 */ /* 0x000fd600078ac0ff */
[----:B------:R-:W-:Y:S05]  /*38c60*/  @P0 BRA `(.L_x_1807) ;  /* 0x00000000000c0947 */ /* 0x000fea0003800000 */
[----:B01234-:R-:W2:Y:S02]  /*38c70*/  LDL.U8 R52, [R1+0xd] ;  /* 0x00000d0001347983 */ /* 0x01fea40000100000 */
[----:B--2---:R-:W-:-:S05]  /*38c80*/  LOP3.LUT R52, R52, 0x4, RZ, 0xfc, !PT ;  /* 0x0000000434347812 */ /* 0x004fca00078efcff */
[----:B------:R0:W-:Y:S02]  /*38c90*/  STL.U8 [R1+0xd], R52 ;  /* 0x00000d3401007387 */ /* 0x0001e40000100000 */
.L_x_1807:
[----:B------:R-:W-:Y:S05]  /*38ca0*/  BSYNC.RECONVERGENT B0 ;  /* 0x0000000000007941 */ /* 0x000fea0003800200 */
.L_x_1806:
[C---:B------:R-:W-:Y:S01]  /*38cb0*/  LOP3.LUT P0, RZ, R6.reuse, 0x400, RZ, 0xc0, !PT ;  /* 0x0000040006ff7812 */ /* 0x040fe2000780c0ff */
[----:B------:R-:W-:Y:S01]  /*38cc0*/  BSSY.RECONVERGENT B0, `(.L_x_1808) ;  /* 0x0000006000007945 */ /* 0x000fe20003800200 */
[----:B------:R-:W-:-:S11]  /*38cd0*/  LOP3.LUT P1, RZ, R6, 0x8, RZ, 0xc0, !PT ;  /* 0x0000000806ff7812 */ /* 0x000fd6000782c0ff */
[----:B------:R-:W-:Y:S05]  /*38ce0*/  @!P0 BRA `(.L_x_1809) ;  /* 0x00000000000c8947 */ /* 0x000fea0003800000 */
[----:B01234-:R-:W2:Y:S02]  /*38cf0*/  LDL.U8 R52, [R1+0xd] ;  /* 0x00000d0001347983 */ /* 0x01fea40000100000 */
[----:B--2---:R-:W-:-:S05]  /*38d00*/  LOP3.LUT R52, R52, 0x2, RZ, 0xfc, !PT ;  /* 0x0000000234347812 */ /* 0x004fca00078efcff */
[----:B------:R0:W-:Y:S02]  /*38d10*/  STL.U8 [R1+0xd], R52 ;  /* 0x00000d3401007387 */ /* 0x0001e40000100000 */
.L_x_1809:
[----:B------:R-:W-:Y:S05]  /*38d20*/  BSYNC.RECONVERGENT B0 ;  /* 0x0000000000007941 */ /* 0x000fea0003800200 */
.L_x_1808:
[C---:B------:R-:W-:Y:S01]  /*38d30*/  LOP3.LUT P2, RZ, R6.reuse, 0x200, RZ, 0xc0, !PT ;  /* 0x0000020006ff7812 */ /* 0x040fe2000784c0ff */
[----:B------:R-:W-:Y:S01]  /*38d40*/  BSSY.RECONVERGENT B0, `(.L_x_1810) ;  /* 0x0000006000007945 */ /* 0x000fe20003800200 */
[----:B------:R-:W-:-:S11]  /*38d50*/  LOP3.LUT P0, RZ, R6, 0x4, RZ, 0xc0, !PT ;  /* 0x0000000406ff7812 */ /* 0x000fd6000780c0ff */
[----:B------:R-:W-:Y:S05]  /*38d60*/  @!P2 BRA `(.L_x_1811) ;  /* 0x00000000000ca947 */ /* 0x000fea0003800000 */
[----:B01234-:R-:W2:Y:S02]  /*38d70*/  LDL.U8 R52, [R1+0xd] ;  /* 0x00000d0001347983 */ /* 0x01fea40000100000 */
[----:B--2---:R-:W-:-:S05]  /*38d80*/  LOP3.LUT R52, R52, 0x1, RZ, 0xfc, !PT ;  /* 0x0000000134347812 */ /* 0x004fca00078efcff */
[----:B------:R0:W-:Y:S02]  /*38d90*/  STL.U8 [R1+0xd], R52 ;  /* 0x00000d3401007387 */ /* 0x0001e40000100000 */
.L_x_1811:
[----:B------:R-:W-:Y:S05]  /*38da0*/  BSYNC.RECONVERGENT B0 ;  /* 0x0000000000007941 */ /* 0x000fea0003800200 */
.L_x_1810:
        /* <DEDUP_REMOVED lines=12> */
.L_x_1813:
[----:B------:R-:W-:Y:S05]  /*38e70*/  BSYNC.RECONVERGENT B0 ;  /* 0x0000000000007941 */ /* 0x000fea0003800200 */
.L_x_1812:
[----:B------:R-:W-:Y:S01]  /*38e80*/  BSSY.RECONVERGENT B0, `(.L_x_1814) ;  /* 0x0000006000007945 */ /* 0x000fe20003800200 */
[----:B------:R-:W-:-:S03]  /*38e90*/  ISETP.NE.U32.AND P2, PT, R51, 0x1, PT ;  /* 0x000000013300780c */ /* 0x000fc60003f45070 */
[----:B------:R-:W-:Y:S10]  /*38ea0*/  @!P6 BRA `(.L_x_1815) ;  /* 0x00000000000ce947 */ /* 0x000ff40003800000 */
[----:B--2---:R-:W2:Y:S02]  /*38eb0*/  LDL.U8 R6, [R1+0xe] ;  /* 0x00000e0001067983 */ /* 0x004ea40000100000 */
[----:B--2---:R-:W-:-:S05]  /*38ec0*/  LOP3.LUT R6, R6, 0x40, RZ, 0xfc, !PT ;  /* 0x0000004006067812 */ /* 0x004fca00078efcff */
[----:B------:R2:W-:Y:S02]  /*38ed0*/  STL.U8 [R1+0xe], R6 ;  /* 0x00000e0601007387 */ /* 0x0005e40000100000 */
.L_x_1815:
[----:B------:R-:W-:Y:S05]  /*38ee0*/  BSYNC.RECONVERGENT B0 ;  /* 0x0000000000007941 */ /* 0x000fea0003800200 */
.L_x_1814:
        /* <DEDUP_REMOVED lines=8> */
.L_x_1817:
[----:B------:R-:W-:Y:S05]  /*38f70*/  BSYNC.RECONVERGENT B0 ;  /* 0x0000000000007941 */ /* 0x000fea0003800200 */
.L_x_1816:
        /* <DEDUP_REMOVED lines=8> */
.L_x_1819:
[----:B------:R-:W-:Y:S05]  /*39000*/  BSYNC.RECONVERGENT B0 ;  /* 0x0000000000007941 */ /* 0x000fea0003800200 */
.L_x_1818:
        /* <DEDUP_REMOVED lines=8> */
.L_x_1821:
[----:B------:R-:W-:Y:S05]  /*39090*/  BSYNC.RECONVERGENT B0 ;  /* 0x0000000000007941 */ /* 0x000fea0003800200 */
.L_x_1820:
[----:B------:R-:W-:Y:S01]  /*390a0*/  BSSY.RECONVERGENT B0, `(.L_x_1822) ;  /* 0x0000006000007945 */ /* 0x000fe20003800200 */
[----:B------:R-:W-:-:S03]  /*390b0*/  LOP3.LUT P6, RZ, R47, 0x80, RZ, 0xc0, !PT ;  /* 0x000000802fff7812 */ /* 0x000fc600078cc0ff */
[----:B------:R-:W-:Y:S10]  /*390c0*/  @!P1 BRA `(.L_x_1823) ;  /* 0x00000000000c9947 */ /* 0x000ff40003800000 */
[----:B--2---:R-:W2:Y:S02]  /*390d0*/  LDL.U8 R6, [R1+0xe] ;  /* 0x00000e0001067983 */ /* 0x004ea40000100000 */
[----:B--2---:R-:W-:-:S05]  /*390e0*/  LOP3.LUT R6, R6, 0x4, RZ, 0xfc, !PT ;  /* 0x0000000406067812 */ /* 0x004fca00078efcff */
[----:B------:R2:W-:Y:S02]  /*390f0*/  STL.U8 [R1+0xe], R6 ;  /* 0x00000e0601007387 */ /* 0x0005e40000100000 */
.L_x_1823:
[----:B------:R-:W-:Y:S05]  /*39100*/  BSYNC.RECONVERGENT B0 ;  /* 0x0000000000007941 */ /* 0x000fea0003800200 */
.L_x_1822:
        /* <DEDUP_REMOVED lines=8> */
.L_x_1825:
[----:B------:R-:W-:Y:S05]  /*39190*/  BSYNC.RECONVERGENT B0 ;  /* 0x0000000000007941 */ /* 0x000fea0003800200 */
.L_x_1824:
[----:B------:R-:W-:Y:S01]  /*391a0*/  LOP3.LUT P1, RZ, R42, 0x2, RZ, 0xc0, !PT ;  /* 0x000000022aff7812 */ /* 0x000fe2000782c0ff */
[----:B------:R-:W-:Y:S01]  /*391b0*/  BSSY.RECONVERGENT B0, `(.L_x_1826) ;  /* 0x0000006000007945 */ /* 0x000fe20003800200 */
[----:B------:R-:W-:-:S11]  /*391c0*/  LOP3.LUT P0, RZ, R47, 0x20, RZ, 0xc0, !PT ;  /* 0x000000202fff7812 */ /* 0x000fd6000780c0ff */
[----:B------:R-:W-:Y:S05]  /*391d0*/  @!P1 BRA `(.L_x_1827) ;  /* 0x00000000000c9947 */ /* 0x000fea0003800000 */
[----:B--2---:R-:W2:Y:S02]  /*391e0*/  LDL.U8 R6, [R1+0xe] ;  /* 0x00000e0001067983 */ /* 0x004ea40000100000 */
[----:B--2---:R-:W-:-:S05]  /*391f0*/  LOP3.LUT R6, R6, 0x1, RZ, 0xfc, !PT ;  /* 0x0000000106067812 */ /* 0x004fca00078efcff */
[----:B------:R2:W-:Y:S02]  /*39200*/  STL.U8 [R1+0xe], R6 ;  /* 0x00000e0601007387 */ /* 0x0005e40000100000 */
.L_x_1827:
[----:B------:R-:W-:Y:S05]  /*39210*/  BSYNC.RECONVERGENT B0 ;  /* 0x0000000000007941 */ /* 0x000fea0003800200 */
.L_x_1826:
[----:B------:R-:W-:Y:S01]  /*39220*/  BSSY.RECONVERGENT B0, `(.L_x_1828) ;  /* 0x0000006000007945 */ /* 0x000fe20003800200 */
[----:B------:R-:W-:-:S03]  /*39230*/  LOP3.LUT P1, RZ, R47, 0x10, RZ, 0xc0, !PT ;  /* 0x000000102fff7812 */ /* 0x000fc6000782c0ff */
[----:B------:R-:W-:Y:S10]  /*39240*/  @P2 BRA `(.L_x_1829) ;  /* 0x00000000000c2947 */ /* 0x000ff40003800000 */
[----:B--2---:R-:W2:Y:S02]  /*39250*/  LDL.U8 R6, [R1+0xf] ;  /* 0x00000f0001067983 */ /* 0x004ea40000100000 */
[----:B--2---:R-:W-:-:S05]  /*39260*/  LOP3.LUT R6, R6, 0x80, RZ, 0xfc, !PT ;  /* 0x0000008006067812 */ /* 0x004fca00078efcff */
[----:B------:R2:W-:Y:S02]  /*39270*/  STL.U8 [R1+0xf], R6 ;  /* 0x00000f0601007387 */ /* 0x0005e40000100000 */
.L_x_1829:
[----:B------:R-:W-:Y:S05]  /*39280*/  BSYNC.RECONVERGENT B0 ;  /* 0x0000000000007941 */ /* 0x000fea0003800200 */
.L_x_1828:
[C---:B------:R-:W-:Y:S01]  /*39290*/  LOP3.LUT P3, RZ, R47.reuse, 0x400, RZ, 0xc0, !PT ;  /* 0x000004002fff7812 */ /* 0x040fe2000786c0ff */
[----:B------:R-:W-:Y:S01]  /*392a0*/  BSSY.RECONVERGENT B0, `(.L_x_1830) ;  /* 0x0000006000007945 */ /* 0x000fe20003800200 */
[----:B------:R-:W-:-:S11]  /*392b0*/  LOP3.LUT P2, RZ, R47, 0x8, RZ, 0xc0, !PT ;  /* 0x000000082fff7812 */ /* 0x000fd6000784c0ff */
[----:B------:R-:W-:Y:S05]  /*392c0*/  @!P3 BRA `(.L_x_1831) ;  /* 0x00000000000cb947 */ /* 0x000fea0003800000 */
[----:B--2---:R-:W2:Y:S02]  /*392d0*/  LDL.U8 R6, [R1+0xf] ;  /* 0x00000f0001067983 */ /* 0x004ea40000100000 */
[----:B--2---:R-:W-:-:S05]  /*392e0*/  LOP3.LUT R6, R6, 0x40, RZ, 0xfc, !PT ;  /* 0x0000004006067812 */ /* 0x004fca00078efcff */
[----:B------:R2:W-:Y:S02]  /*392f0*/  STL.U8 [R1+0xf], R6 ;  /* 0x00000f0601007387 */ /* 0x0005e40000100000 */
.L_x_1831:
[----:B------:R-:W-:Y:S05]  /*39300*/  BSYNC.RECONVERGENT B0 ;  /* 0x0000000000007941 */ /* 0x000fea0003800200 */
.L_x_1830:
[C---:B------:R-:W-:Y:S01]  /*39310*/  LOP3.LUT P4, RZ, R47.reuse, 0x200, RZ, 0xc0, !PT ;  /* 0x000002002fff7812 */ /* 0x040fe2000788c0ff */
[----:B------:R-:W-:Y:S01]  /*39320*/  BSSY.RECONVERGENT B0, `(.L_x_1832) ;  /* 0x0000006000007945 */ /* 0x000fe20003800200 */
[----:B------:R-:W-:-:S11]  /*39330*/  LOP3.LUT P3, RZ, R47, 0x4, RZ, 0xc0, !PT ;  /* 0x000000042fff7812 */ /* 0x000fd6000786c0ff */
[----:B------:R-:W-:Y:S05]  /*39340*/  @!P4 BRA `(.L_x_1833) ;  /* 0x00000000000cc947 */ /* 0x000fea0003800000 */
[----:B--2---:R-:W2:Y:S02]  /*39350*/  LDL.U8 R6, [R1+0xf] ;  /* 0x00000f0001067983 */ /* 0x004ea40000100000 */
[----:B--2---:R-:W-:-:S05]  /*39360*/  LOP3.LUT R6, R6, 0x20, RZ, 0xfc, !PT ;  /* 0x0000002006067812 */ /* 0x004fca00078efcff */
[----:B------:R2:W-:Y:S02]  /*39370*/  STL.U8 [R1+0xf], R6 ;  /* 0x00000f0601007387 */ /* 0x0005e40000100000 */
.L_x_1833:
[----:B------:R-:W-:Y:S05]  /*39380*/  BSYNC.RECONVERGENT B0 ;  /* 0x0000000000007941 */ /* 0x000fea0003800200 */
.L_x_1832:
        /* <DEDUP_REMOVED lines=8> */
.L_x_1835:
[----:B------:R-:W-:Y:S05]  /*39410*/  BSYNC.RECONVERGENT B0 ;  /* 0x0000000000007941 */ /* 0x000fea0003800200 */
.L_x_1834:
[----:B------:R-:W-:Y:S01]  /*39420*/  BSSY.RECONVERGENT B0, `(.L_x_1836) ;  /* 0x0000006000007945 */ /* 0x000fe20003800200 */
[----:B------:R-:W-:-:S03]  /*39430*/  ISETP.NE.U32.AND P5, PT, R5, 0x1, PT ;  /* 0x000000010500780c */ /* 0x000fc60003fa5070 */
[----:B------:R-:W-:Y:S10]  /*39440*/  @!P6 BRA `(.L_x_1837) ;  /* 0x00000000000ce947 */ /* 0x000ff40003800000 */
[----:B--2---:R-:W2:Y:S02]  /*39450*/  LDL.U8 R6, [R1+0xf] ;  /* 0x00000f0001067983 */ /* 0x004ea40000100000 */
[----:B--2---:R-:W-:-:S05]  /*39460*/  LOP3.LUT R6, R6, 0x8, RZ, 0xfc, !PT ;  /* 0x0000000806067812 */ /* 0x004fca00078efcff */
[----:B------:R2:W-:Y:S02]  /*39470*/  STL.U8 [R1+0xf], R6 ;  /* 0x00000f0601007387 */ /* 0x0005e40000100000 */
.L_x_1837:
[----:B------:R-:W-:Y:S05]  /*39480*/  BSYNC.RECONVERGENT B0 ;  /* 0x0000000000007941 */ /* 0x000fea0003800200 */
.L_x_1836:
        /* <DEDUP_REMOVED lines=11> */
.L_x_1839:
[----:B------:R-:W-:Y:S05]  /*39540*/  BSYNC.RECONVERGENT B0 ;  /* 0x0000000000007941 */ /* 0x000fea0003800200 */
.L_x_1838:
[----:B------:R-:W-:Y:S01]  /*39550*/  BSSY.RECONVERGENT B0, `(.L_x_1840) ;  /* 0x0000006000007945 */ /* 0x000fe20003800200 */
[----:B------:R-:W-:-:S03]  /*39560*/  LOP3.LUT P6, RZ, R28, 0x200, RZ, 0xc0, !PT ;  /* 0x000002001cff7812 */ /* 0x000fc600078cc0ff */
[----:B------:R-:W-:Y:S10]  /*39570*/  @!P0 BRA `(.L_x_1841) ;  /* 0x00000000000c8947 */ /* 0x000ff40003800000 */
[----:B--2---:R-:W2:Y:S02]  /*39580*/  LDL.U8 R6, [R1+0xf] ;  /* 0x00000f0001067983 */ /* 0x004ea40000100000 */
[----:B--2---:R-:W-:-:S05]  /*39590*/  LOP3.LUT R6, R6, 0x2, RZ, 0xfc, !PT ;  /* 0x0000000206067812 */ /* 0x004fca00078efcff */
[----:B------:R2:W-:Y:S02]  /*395a0*/  STL.U8 [R1+0xf], R6 ;  /* 0x00000f0601007387 */ /* 0x0005e40000100000 */
.L_x_1841:
[----:B------:R-:W-:Y:S05]  /*395b0*/  BSYNC.RECONVERGENT B0 ;  /* 0x0000000000007941 */ /* 0x000fea0003800200 */
.L_x_1840:
[----:B------:R-:W-:Y:S01]  /*395c0*/  BSSY.RECONVERGENT B0, `(.L_x_1842) ;  /* 0x0000006000007945 */ /* 0x000fe20003800200 */
[----:B------:R-:W-:-:S03]  /*395d0*/  LOP3.LUT P0, RZ, R28, 0x100, RZ, 0xc0, !PT ;  /* 0x000001001cff7812 */ /* 0x000fc6000780c0ff */
[----:B------:R-:W-:Y:S10]  /*395e0*/  @!P1 BRA `(.L_x_1843) ;  /* 0x00000000000c9947 */ /* 0x000ff40003800000 */
[----:B--2---:R-:W2:Y:S02]  /*395f0*/  LDL.U8 R6, [R1+0xf] ;  /* 0x00000f0001067983 */ /* 0x004ea40000100000 */
[----:B--2---:R-:W-:-:S05]  /*39600*/  LOP3.LUT R6, R6, 0x1, RZ, 0xfc, !PT ;  /* 0x0000000106067812 */ /* 0x004fca00078efcff */
[----:B------:R2:W-:Y:S02]  /*39610*/  STL.U8 [R1+0xf], R6 ;  /* 0x00000f0601007387 */ /* 0x0005e40000100000 */
.L_x_1843:
[----:B------:R-:W-:Y:S05]  /*39620*/  BSYNC.RECONVERGENT B0 ;  /* 0x0000000000007941 */ /* 0x000fea0003800200 */
.L_x_1842:
[----:B------:R-:W-:Y:S04]  /*39630*/  BSSY.RECONVERGENT B0, `(.L_x_1844) ;  /* 0x0000005000007945 */ /* 0x000fe80003800200 */
[----:B------:R-:W-:Y:S05]  /*39640*/  @!P2 BRA `(.L_x_1845) ;  /* 0x00000000000ca947 */ /* 0x000fea0003800000 */
[----:B--2---:R-:W2:Y:S02]  /*39650*/  LDL.U8 R6, [R1+0x10] ;  /* 0x0000100001067983 */ /* 0x004ea40000100000 */
[----:B--2---:R-:W-:-:S05]  /*39660*/  LOP3.LUT R6, R6, 0x80, RZ, 0xfc, !PT ;  /* 0x0000008006067812 */ /* 0x004fca00078efcff */
[----:B------:R2:W-:Y:S02]  /*39670*/  STL.U8 [R1+0x10], R6 ;  /* 0x0000100601007387 */ /* 0x0005e40000100000 */
.L_x_1845:
[----:B------:R-:W-:Y:S05]  /*39680*/  BSYNC.RECONVERGENT B0 ;  /* 0x0000000000007941 */ /* 0x000fea0003800200 */
.L_x_1844:
[----:B------:R-:W-:Y:S04]  /*39690*/  BSSY.RECONVERGENT B0, `(.L_x_1846) ;  /* 0x0000005000007945 */ /* 0x000fe80003800200 */
[----:B------:R-:W-:Y:S05]  /*396a0*/  @!P3 BRA `(.L_x_1847) ;  /* 0x00000000000cb947 */ /* 0x000fea0003800000 */
[----:B--2---:R-:W2:Y:S02]  /*396b0*/  LDL.U8 R6, [R1+0x10] ;  /* 0x0000100001067983 */ /* 0x004ea40000100000 */
[----:B--2---:R-:W-:-:S05]  /*396c0*/  LOP3.LUT R6, R6, 0x40, RZ, 0xfc, !PT ;  /* 0x0000004006067812 */ /* 0x004fca00078efcff */
[----:B------:R2:W-:Y:S02]  /*396d0*/  STL.U8 [R1+0x10], R6 ;  /* 0x0000100601007387 */ /* 0x0005e40000100000 */
.L_x_1847:
[----:B------:R-:W-:Y:S05]  /*396e0*/  BSYNC.RECONVERGENT B0 ;  /* 0x0000000000007941 */ /* 0x000fea0003800200 */
.L_x_1846:
[----:B------:R-:W-:Y:S04]  /*396f0*/  BSSY.RECONVERGENT B0, `(.L_x_1848) ;  /* 0x0000005000007945 */ /* 0x000fe80003800200 */
[----:B------:R-:W-:Y:S05]  /*39700*/  @!P4 BRA `(.L_x_1849) ;  /* 0x00000000000cc947 */ /* 0x000fea0003800000 */
[----:B--2---:R-:W2:Y:S02]  /*39710*/  LDL.U8 R6, [R1+0x10] ;  /* 0x0000100001067983 */ /* 0x004ea40000100000 */
[----:B--2---:R-:W-:-:S05]  /*39720*/  LOP3.LUT R6, R6, 0x20, RZ, 0xfc, !PT ;  /* 0x0000002006067812 */ /* 0x004fca00078efcff */
[----:B------:R2:W-:Y:S02]  /*39730*/  STL.U8 [R1+0x10], R6 ;  /* 0x0000100601007387 */ /* 0x0005e40000100000 */
.L_x_1849:
[----:B------:R-:W-:Y:S05]  /*39740*/  BSYNC.RECONVERGENT B0 ;  /* 0x0000000000007941 */ /* 0x000fea0003800200 */
.L_x_1848:
[----:B------:R-:W-:Y:S04]  /*39750*/  BSSY.RECONVERGENT B0, `(.L_x_1850) ;  /* 0x0000005000007945 */ /* 0x000fe80003800200 */
[----:B------:R-:W-:Y:S05]  /*39760*/  @P5 BRA `(.L_x_1851) ;  /* 0x00000000000c5947 */ /* 0x000fea0003800000 */
[----:B--2---:R-:W2:Y:S02]  /*39770*/  LDL.U8 R6, [R1+0x10] ;  /* 0x0000100001067983 */ /* 0x004ea40000100000 */
[----:B--2---:R-:W-:-:S05]  /*39780*/  LOP3.LUT R6, R6, 0x10, RZ, 0xfc, !PT ;  /* 0x0000001006067812 */ /* 0x004fca00078efcff */
[----:B------:R2:W-:Y:S02]  /*39790*/  STL.U8 [R1+0x10], R6 ;  /* 0x0000100601007387 */ /* 0x0005e40000100000 */
.L_x_1851:
[----:B------:R-:W-:Y:S05]  /*397a0*/  BSYNC.RECONVERGENT B0 ;  /* 0x0000000000007941 */ /* 0x000fea0003800200 */
.L_x_1850:
[----:B------:R-:W-:Y:S01]  /*397b0*/  LOP3.LUT P1, RZ, R28, 0x400, RZ, 0xc0, !PT ;  /* 0x000004001cff7812 */ /* 0x000fe2000782c0ff */
[----:B------:R-:W-:-:S12]  /*397c0*/  BSSY.RECONVERGENT B0, `(.L_x_1852) ;  /* 0x0000005000007945 */ /* 0x000fd80003800200 */
[----:B------:R-:W-:Y:S05]  /*397d0*/  @!P1 BRA `(.L_x_1853) ;  /* 0x00000000000c9947 */ /* 0x000fea0003800000 */
[----:B--2---:R-:W2:Y:S02]  /*397e0*/  LDL.U8 R6, [R1+0x10] ;  /* 0x0000100001067983 */ /* 0x004ea40000100000 */
[----:B--2---:R-:W-:-:S05]  /*397f0*/  LOP3.LUT R6, R6, 0x8, RZ, 0xfc, !PT ;  /* 0x0000000806067812 */ /* 0x004fca00078efcff */
[----:B------:R2:W-:Y:S02]  /*39800*/  STL.U8 [R1+0x10], R6 ;  /* 0x0000100601007387 */ /* 0x0005e40000100000 */
.L_x_1853:
[----:B------:R-:W-:Y:S05]  /*39810*/  BSYNC.RECONVERGENT B0 ;  /* 0x0000000000007941 */ /* 0x000fea0003800200 */
.L_x_1852:
[----:B------:R-:W-:Y:S04]  /*39820*/  BSSY.RECONVERGENT B0, `(.L_x_1854) ;  /* 0x0000005000007945 */ /* 0x000fe80003800200 */
[----:B------:R-:W-:Y:S05]  /*39830*/  @!P6 BRA `(.L_x_1855) ;  /* 0x00000000000ce947 */ /* 0x000fea0003800000 */
[----:B--2---:R-:W2:Y:S02]  /*39840*/  LDL.U8 R6, [R1+0x10] ;  /* 0x0000100001067983 */ /* 0x004ea40000100000 */
[----:B--2---:R-:W-:-:S05]  /*39850*/  LOP3.LUT R6, R6, 0x4, RZ, 0xfc, !PT ;  /* 0x0000000406067812 */ /* 0x004fca00078efcff */
[----:B------:R2:W-:Y:S02]  /*39860*/  STL.U8 [R1+0x10], R6 ;  /* 0x0000100601007387 */ /* 0x0005e40000100000 */
.L_x_1855:
[----:B------:R-:W-:Y:S05]  /*39870*/  BSYNC.RECONVERGENT B0 ;  /* 0x0000000000007941 */ /* 0x000fea0003800200 */
.L_x_1854:
[----:B------:R-:W-:Y:S04]  /*39880*/  BSSY.RECONVERGENT B0, `(.L_x_1856) ;  /* 0x0000005000007945 */ /* 0x000fe80003800200 */
[----:B------:R-:W-:Y:S05]  /*39890*/  @!P0 BRA `(.L_x_1857) ;  /* 0x00000000000c8947 */ /* 0x000fea0003800000 */
[----:B--2---:R-:W2:Y:S02]  /*398a0*/  LDL.U8 R6, [R1+0x10] ;  /* 0x0000100001067983 */ /* 0x004ea40000100000 */
[----:B--2---:R-:W-:-:S05]  /*398b0*/  LOP3.LUT R6, R6, 0x2, RZ, 0xfc, !PT ;  /* 0x0000000206067812 */ /* 0x004fca00078efcff */
[----:B------:R2:W-:Y:S02]  /*398c0*/  STL.U8 [R1+0x10], R6 ;  /* 0x0000100601007387 */ /* 0x0005e40000100000 */
.L_x_1857:
[----:B------:R-:W-:Y:S05]  /*398d0*/  BSYNC.RECONVERGENT B0 ;  /* 0x0000000000007941 */ /* 0x000fea0003800200 */
.L_x_1856:
        /* <DEDUP_REMOVED lines=25> */
.L_x_1859:
[----:B------:R-:W-:Y:S05]  /*39a70*/  BSYNC.RECONVERGENT B0 ;  /* 0x0000000000007941 */ /* 0x000fea0003800200 */
.L_x_1858:
        /* <DEDUP_REMOVED lines=8> */
.L_x_1861:
[----:B------:R-:W-:Y:S05]  /*39b00*/  BSYNC.RECONVERGENT B0 ;  /* 0x0000000000007941 */ /* 0x000fea0003800200 */
.L_x_1860:
        /* <DEDUP_REMOVED lines=8> */
.L_x_1863:
[----:B------:R-:W-:Y:S05]  /*39b90*/  BSYNC.RECONVERGENT B0 ;  /* 0x0000000000007941 */ /* 0x000fea0003800200 */
.L_x_1862:
        /* <DEDUP_REMOVED lines=8> */
.L_x_1865:
[----:B------:R-:W-:Y:S05]  /*39c20*/  BSYNC.RECONVERGENT B0 ;  /* 0x0000000000007941 */ /* 0x000fea0003800200 */
.L_x_1864:
[----:B------:R-:W-:Y:S01]  /*39c30*/  BSSY.RECONVERGENT B0, `(.L_x_1866) ;  /* 0x0000006000007945 */ /* 0x000fe20003800200 */
[----:B------:R-:W-:-:S03]  /*39c40*/  LOP3.LUT P6, RZ, R29, 0x80, RZ, 0xc0, !PT ;  /* 0x000000801dff7812 */ /* 0x000fc600078cc0ff */
[----:B------:R-:W-:Y:S10]  /*39c50*/  @!P2 BRA `(.L_x_1867) ;  /* 0x00000000000ca947 */ /* 0x000ff40003800000 */
[----:B0123--:R-:W2:Y:S02]  /*39c60*/  LDL.U8 R28, [R1+0x11] ;  /* 0x00001100011c7983 */ /* 0x00fea40000100000 */
[----:B--2---:R-:W-:-:S05]  /*39c70*/  LOP3.LUT R28, R28, 0x10, RZ, 0xfc, !PT ;  /* 0x000000101c1c7812 */ /* 0x004fca00078efcff */
[----:B------:R4:W-:Y:S02]  /*39c80*/  STL.U8 [R1+0x11], R28 ;  /* 0x0000111c01007387 */ /* 0x0009e40000100000 */
.L_x_1867:
[----:B------:R-:W-:Y:S05]  /*39c90*/  BSYNC.RECONVERGENT B0 ;  /* 0x0000000000007941 */ /* 0x000fea0003800200 */
.L_x_1866:
[----:B------:R-:W-:Y:S01]  /*39ca0*/  BSSY.RECONVERGENT B0, `(.L_x_1868) ;  /* 0x0000006000007945 */ /* 0x000fe20003800200 */
[----:B------:R-:W-:-:S03]  /*39cb0*/  LOP3.LUT P3, RZ, R29, 0x40, RZ, 0xc0, !PT ;  /* 0x000000401dff7812 */ /* 0x000fc6000786c0ff */
[----:B------:R-:W-:Y:S10]  /*39cc0*/  @!P1 BRA `(.L_x_1869) ;  /* 0x00000000000c9947 */ /* 0x000ff40003800000 */
[----:B01234-:R-:W2:Y:S02]  /*39cd0*/  LDL.U8 R28, [R1+0x11] ;  /* 0x00001100011c7983 */ /* 0x01fea40000100000 */
[----:B--2---:R-:W-:-:S05]  /*39ce0*/  LOP3.LUT R28, R28, 0x8, RZ, 0xfc, !PT ;  /* 0x000000081c1c7812 */ /* 0x004fca00078efcff */
[----:B------:R0:W-:Y:S02]  /*39cf0*/  STL.U8 [R1+0x11], R28 ;  /* 0x0000111c01007387 */ /* 0x0001e40000100000 */
.L_x_1869:
[----:B------:R-:W-:Y:S05]  /*39d00*/  BSYNC.RECONVERGENT B0 ;  /* 0x0000000000007941 */ /* 0x000fea0003800200 */
.L_x_1868:
[----:B------:R-:W-:Y:S01]  /*39d10*/  BSSY.RECONVERGENT B0, `(.L_x_1870) ;  /* 0x0000006000007945 */ /* 0x000fe20003800200 */
[----:B------:R-:W-:-:S03]  /*39d20*/  LOP3.LUT P4, RZ, R29, 0x20, RZ, 0xc0, !PT ;  /* 0x000000201dff7812 */ /* 0x000fc6000788c0ff */
[----:B------:R-:W-:Y:S10]  /*39d30*/  @!P0 BRA `(.L_x_1871) ;  /* 0x00000000000c8947 */ /* 0x000ff40003800000 */
[----:B01234-:R-:W2:Y:S02]  /*39d40*/  LDL.U8 R28, [R1+0x11] ;  /* 0x00001100011c7983 */ /* 0x01fea40000100000 */
[----:B--2---:R-:W-:-:S05]  /*39d50*/  LOP3.LUT R28, R28, 0x4, RZ, 0xfc, !PT ;  /* 0x000000041c1c7812 */ /* 0x004fca00078efcff */
[----:B------:R0:W-:Y:S02]  /*39d60*/  STL.U8 [R1+0x11], R28 ;  /* 0x0000111c01007387 */ /* 0x0001e40000100000 */
.L_x_1871:
[----:B------:R-:W-:Y:S05]  /*39d70*/  BSYNC.RECONVERGENT B0 ;  /* 0x0000000000007941 */ /* 0x000fea0003800200 */
.L_x_1870:
[----:B------:R-:W-:Y:S01]  /*39d80*/  ISETP.NE.U32.AND P0, PT, R51, 0x1, PT ;  /* 0x000000013300780c */ /* 0x000fe20003f05070 */
[----:B------:R-:W-:Y:S01]  /*39d90*/  BSSY.RECONVERGENT B0, `(.L_x_1872) ;  /* 0x0000006000007945 */ /* 0x000fe20003800200 */
[----:B------:R-:W-:-:S11]  /*39da0*/  LOP3.LUT P5, RZ, R29, 0x10, RZ, 0xc0, !PT ;  /* 0x000000101dff7812 */ /* 0x000fd600078ac0ff */
[----:B------:R-:W-:Y:S05]  /*39db0*/  @P0 BRA `(.L_x_1873) ;  /* 0x00000000000c0947 */ /* 0x000fea0003800000 */
[----:B01234-:R-:W2:Y:S02]  /*39dc0*/  LDL.U8 R28, [R1+0x11] ;  /* 0x00001100011c7983 */ /* 0x01fea40000100000 */
[----:B--2---:R-:W-:-:S05]  /*39dd0*/  LOP3.LUT R28, R28, 0x2, RZ, 0xfc, !PT ;  /* 0x000000021c1c7812 */ /* 0x004fca00078efcff */
[----:B------:R0:W-:Y:S02]  /*39de0*/  STL.U8 [R1+0x11], R28 ;  /* 0x0000111c01007387 */ /* 0x0001e40000100000 */
.L_x_1873:
[----:B------:R-:W-:Y:S05]  /*39df0*/  BSYNC.RECONVERGENT B0 ;  /* 0x0000000000007941 */ /* 0x000fea0003800200 */
.L_x_1872:
[C---:B------:R-:W-:Y:S01]  /*39e00*/  LOP3.LUT P0, RZ, R29.reuse, 0x400, RZ, 0xc0, !PT ;  /* 0x000004001dff7812 */ /* 0x040fe2000780c0ff */
[----:B------:R-:W-:Y:S01]  /*39e10*/  BSSY.RECONVERGENT B0, `(.L_x_1874) ;  /* 0x0000006000007945 */ /* 0x000fe20003800200 */
[----:B------:R-:W-:-:S11]  /*39e20*/  LOP3.LUT P1, RZ, R29, 0x8, RZ, 0xc0, !PT ;  /* 0x000000081dff7812 */ /* 0x000fd6000782c0ff */
[----:B------:R-:W-:Y:S05]  /*39e30*/  @!P0 BRA `(.L_x_1875) ;  /* 0x00000000000c8947 */ /* 0x000fea0003800000 */
[----:B01234-:R-:W2:Y:S02]  /*39e40*/  LDL.U8 R28, [R1+0x11] ;  /* 0x00001100011c7983 */ /* 0x01fea40000100000 */
[----:B--2---:R-:W-:-:S05]  /*39e50*/  LOP3.LUT R28, R28, 0x1, RZ, 0xfc, !PT ;  /* 0x000000011c1c7812 */ /* 0x004fca00078efcff */
[----:B------:R0:W-:Y:S02]  /*39e60*/  STL.U8 [R1+0x11], R28 ;  /* 0x0000111c01007387 */ /* 0x0001e40000100000 */
.L_x_1875:
[----:B------:R-:W-:Y:S05]  /*39e70*/  BSYNC.RECONVERGENT B0 ;  /* 0x0000000000007941 */ /* 0x000fea0003800200 */
.L_x_1874:
[C---:B------:R-:W-:Y:S01]  /*39e80*/  LOP3.LUT P2, RZ, R29.reuse, 0x200, RZ, 0xc0, !PT ;  /* 0x000002001dff7812 */ /* 0x040fe2000784c0ff */
[----:B------:R-:W-:Y:S01]  /*39e90*/  BSSY.RECONVERGENT B0, `(.L_x_1876) ;  /* 0x0000006000007945 */ /* 0x000fe20003800200 */
[----:B------:R-:W-:-:S11]  /*39ea0*/  LOP3.LUT P0, RZ, R29, 0x4, RZ, 0xc0, !PT ;  /* 0x000000041dff7812 */ /* 0x000fd6000780c0ff */
[----:B------:R-:W-:Y:S05]  /*39eb0*/  @!P2 BRA `(.L_x_1877) ;  /* 0x00000000000ca947 */ /* 0x000fea0003800000 */
[----:B01234-:R-:W2:Y:S02]  /*39ec0*/  LDL.U8 R28, [R1+0x12] ;  /* 0x00001200011c7983 */ /* 0x01fea40000100000 */
[----:B--2---:R-:W-:-:S05]  /*39ed0*/  LOP3.LUT R28, R28, 0x80, RZ, 0xfc, !PT ;  /* 0x000000801c1c7812 */ /* 0x004fca00078efcff */
[----:B------:R0:W-:Y:S02]  /*39ee0*/  STL.U8 [R1+0x12], R28 ;  /* 0x0000121c01007387 */ /* 0x0001e40000100000 */
.L_x_1877:
[----:B------:R-:W-:Y:S05]  /*39ef0*/  BSYNC.RECONVERGENT B0 ;  /* 0x0000000000007941 */ /* 0x000fea0003800200 */
.L_x_1876:
        /* <DEDUP_REMOVED lines=12> */
.L_x_1879:
[----:B------:R-:W-:Y:S05]  /*39fc0*/  BSYNC.RECONVERGENT B0 ;  /* 0x0000000000007941 */ /* 0x000fea0003800200 */
.L_x_1878:
[----:B------:R-:W-:Y:S01]  /*39fd0*/  BSSY.RECONVERGENT B0, `(.L_x_1880) ;  /* 0x0000006000007945 */ /* 0x000fe20003800200 */
[----:B------:R-:W-:-:S03]  /*39fe0*/  ISETP.NE.U32.AND P2, PT, R51, 0x1, PT ;  /* 0x000000013300780c */ /* 0x000fc60003f45070 */
[----:B------:R-:W-:Y:S10]  /*39ff0*/  @!P6 BRA `(.L_x_1881) ;  /* 0x00000000000ce947 */ /* 0x000ff40003800000 */
[----:B0-----:R-:W2:Y:S02]  /*3a000*/  LDL.U8 R28, [R1+0x12] ;  /* 0x00001200011c7983 */ /* 0x001ea40000100000 */
[----:B--2---:R-:W-:-:S05]  /*3a010*/  LOP3.LUT R28, R28, 0x20, RZ, 0xfc, !PT ;  /* 0x000000201c1c7812 */ /* 0x004fca00078efcff */
[----:B------:R1:W-:Y:S02]  /*3a020*/  STL.U8 [R1+0x12], R28 ;  /* 0x0000121c01007387 */ /* 0x0003e40000100000 */
.L_x_1881:
[----:B------:R-:W-:Y:S05]  /*3a030*/  BSYNC.RECONVERGENT B0 ;  /* 0x0000000000007941 */ /* 0x000fea0003800200 */
.L_x_1880:
        /* <DEDUP_REMOVED lines=8> */
.L_x_1883:
[----:B------:R-:W-:Y:S05]  /*3a0c0*/  BSYNC.RECONVERGENT B0 ;  /* 0x0000000000007941 */ /* 0x000fea0003800200 */
.L_x_1882:
        /* <DEDUP_REMOVED lines=8> */
.L_x_1885:
[----:B------:R-:W-:Y:S05]  /*3a150*/  BSYNC.RECONVERGENT B0 ;  /* 0x0000000000007941 */ /* 0x000fea0003800200 */
.L_x_1884:
        /* <DEDUP_REMOVED lines=8> */
.L_x_1887:
[----:B------:R-:W-:Y:S05]  /*3a1e0*/  BSYNC.RECONVERGENT B0 ;  /* 0x0000000000007941 */ /* 0x000fea0003800200 */
.L_x_1886:
[----:B------:R-:W-:Y:S01]  /*3a1f0*/  BSSY.RECONVERGENT B0, `(.L_x_1888) ;  /* 0x0000006000007945 */ /* 0x000fe20003800200 */
[----:B------:R-:W-:-:S03]  /*3a200*/  LOP3.LUT P6, RZ, R45, 0x80, RZ, 0xc0, !PT ;  /* 0x000000802dff7812 */ /* 0x000fc600078cc0ff */
[----:B------:R-:W-:Y:S10]  /*3a210*/  @!P1 BRA `(.L_x_1889) ;  /* 0x00000000000c9947 */ /* 0x000ff40003800000 */
[----:B01234-:R-:W2:Y:S02]  /*3a220*/  LDL.U8 R28, [R1+0x12] ;  /* 0x00001200011c7983 */ /* 0x01fea40000100000 */
[----:B--2---:R-:W-:-:S05]  /*3a230*/  LOP3.LUT R28, R28, 0x2, RZ, 0xfc, !PT ;  /* 0x000000021c1c7812 */ /* 0x004fca00078efcff */
[----:B------:R0:W-:Y:S02]  /*3a240*/  STL.U8 [R1+0x12], R28 ;  /* 0x0000121c01007387 */ /* 0x0001e40000100000 */
.L_x_1889:
[----:B------:R-:W-:Y:S05]  /*3a250*/  BSYNC.RECONVERGENT B0 ;  /* 0x0000000000007941 */ /* 0x000fea0003800200 */
.L_x_1888:
        /* <DEDUP_REMOVED lines=8> */
.L_x_1891:
[----:B------:R-:W-:Y:S05]  /*3a2e0*/  BSYNC.RECONVERGENT B0 ;  /* 0x0000000000007941 */ /* 0x000fea0003800200 */
.L_x_1890:
[----:B------:R-:W-:Y:S01]  /*3a2f0*/  LOP3.LUT P1, RZ, R42, 0x2, RZ, 0xc0, !PT ;  /* 0x000000022aff7812 */ /* 0x000fe2000782c0ff */
[----:B------:R-:W-:Y:S01]  /*3a300*/  BSSY.RECONVERGENT B0, `(.L_x_1892) ;  /* 0x0000006000007945 */ /* 0x000fe20003800200 */
[----:B------:R-:W-:-:S11]  /*3a310*/  LOP3.LUT P0, RZ, R45, 0x20, RZ, 0xc0, !PT ;  /* 0x000000202dff7812 */ /* 0x000fd6000780c0ff */
[----:B------:R-:W-:Y:S05]  /*3a320*/  @!P1 BRA `(.L_x_1893) ;  /* 0x00000000000c9947 */ /* 0x000fea0003800000 */
[----:B01234-:R-:W2:Y:S02]  /*3a330*/  LDL.U8 R28, [R1+0x13] ;  /* 0x00001300011c7983 */ /* 0x01fea40000100000 */
[----:B--2---:R-:W-:-:S05]  /*3a340*/  LOP3.LUT R28, R28, 0x80, RZ, 0xfc, !PT ;  /* 0x000000801c1c7812 */ /* 0x004fca00078efcff */
[----:B------:R0:W-:Y:S02]  /*3a350*/  STL.U8 [R1+0x13], R28 ;  /* 0x0000131c01007387 */ /* 0x0001e40000100000 */
.L_x_1893:
[----:B------:R-:W-:Y:S05]  /*3a360*/  BSYNC.RECONVERGENT B0 ;  /* 0x0000000000007941 */ /* 0x000fea0003800200 */
.L_x_1892:
[----:B------:R-:W-:Y:S01]  /*3a370*/  BSSY.RECONVERGENT B0, `(.L_x_1894) ;  /* 0x0000006000007945 */ /* 0x000fe20003800200 */
[----:B------:R-:W-:-:S03]  /*3a380*/  LOP3.LUT P1, RZ, R45, 0x10, RZ, 0xc0, !PT ;  /* 0x000000102dff7812 */ /* 0x000fc6000782c0ff */
[----:B------:R-:W-:Y:S10]  /*3a390*/  @P2 BRA `(.L_x_1895) ;  /* 0x00000000000c2947 */ /* 0x000ff40003800000 */
[----:B01234-:R-:W2:Y:S02]  /*3a3a0*/  LDL.U8 R28, [R1+0x13] ;  /* 0x00001300011c7983 */ /* 0x01fea40000100000 */
[----:B--2---:R-:W-:-:S05]  /*3a3b0*/  LOP3.LUT R28, R28, 0x40, RZ, 0xfc, !PT ;  /* 0x000000401c1c7812 */ /* 0x004fca00078efcff */
[----:B------:R0:W-:Y:S02]  /*3a3c0*/  STL.U8 [R1+0x13], R28 ;  /* 0x0000131c01007387 */ /* 0x0001e40000100000 */
.L_x_1895:
[----:B------:R-:W-:Y:S05]  /*3a3d0*/  BSYNC.RECONVERGENT B0 ;  /* 0x0000000000007941 */ /* 0x000fea0003800200 */
.L_x_1894:
[C---:B------:R-:W-:Y:S01]  /*3a3e0*/  LOP3.LUT P3, RZ, R45.reuse, 0x400, RZ, 0xc0, !PT ;  /* 0x000004002dff7812 */ /* 0x040fe2000786c0ff */
[----:B------:R-:W-:Y:S01]  /*3a3f0*/  BSSY.RECONVERGENT B0, `(.L_x_1896) ;  /* 0x0000006000007945 */ /* 0x000fe20003800200 */
[----:B------:R-:W-:-:S11]  /*3a400*/  LOP3.LUT P2, RZ, R45, 0x8, RZ, 0xc0, !PT ;  /* 0x000000082dff7812 */ /* 0x000fd6000784c0ff */
[----:B------:R-:W-:Y:S05]  /*3a410*/  @!P3 BRA `(.L_x_1897) ;  /* 0x00000000000cb947 */ /* 0x000fea0003800000 */
[----:B01234-:R-:W2:Y:S02]  /*3a420*/  LDL.U8 R28, [R1+0x13] ;  /* 0x00001300011c7983 */ /* 0x01fea40000100000 */
[----:B--2---:R-:W-:-:S05]  /*3a430*/  LOP3.LUT R28, R28, 0x20, RZ, 0xfc, !PT ;  /* 0x000000201c1c7812 */ /* 0x004fca00078efcff */
[----:B------:R0:W-:Y:S02]  /*3a440*/  STL.U8 [R1+0x13], R28 ;  /* 0x0000131c01007387 */ /* 0x0001e40000100000 */
.L_x_1897:
[----:B------:R-:W-:Y:S05]  /*3a450*/  BSYNC.RECONVERGENT B0 ;  /* 0x0000000000007941 */ /* 0x000fea0003800200 */
.L_x_1896:
[C---:B------:R-:W-:Y:S01]  /*3a460*/  LOP3.LUT P4, RZ, R45.reuse, 0x200, RZ, 0xc0, !PT ;  /* 0x000002002dff7812 */ /* 0x040fe2000788c0ff */
[----:B------:R-:W-:Y:S01]  /*3a470*/  BSSY.RECONVERGENT B0, `(.L_x_1898) ;  /* 0x0000006000007945 */ /* 0x000fe20003800200 */
[----:B------:R-:W-:-:S11]  /*3a480*/  LOP3.LUT P3, RZ, R45, 0x4, RZ, 0xc0, !PT ;  /* 0x000000042dff7812 */ /* 0x000fd6000786c0ff */
[----:B------:R-:W-:Y:S05]  /*3a490*/  @!P4 BRA `(.L_x_1899) ;  /* 0x00000000000cc947 */ /* 0x000fea0003800000 */
[----:B01234-:R-:W2:Y:S02]  /*3a4a0*/  LDL.U8 R28, [R1+0x13] ;  /* 0x00001300011c7983 */ /* 0x01fea40000100000 */
[----:B--2---:R-:W-:-:S05]  /*3a4b0*/  LOP3.LUT R28, R28, 0x10, RZ, 0xfc, !PT ;  /* 0x000000101c1c7812 */ /* 0x004fca00078efcff */
[----:B------:R0:W-:Y:S02]  /*3a4c0*/  STL.U8 [R1+0x13], R28 ;  /* 0x0000131c01007387 */ /* 0x0001e40000100000 */
.L_x_1899:
[----:B------:R-:W-:Y:S05]  /*3a4d0*/  BSYNC.RECONVERGENT B0 ;  /* 0x0000000000007941 */ /* 0x000fea0003800200 */
.L_x_1898:
        /* <DEDUP_REMOVED lines=8> */
.L_x_1901:
[----:B------:R-:W-:Y:S05]  /*3a560*/  BSYNC.RECONVERGENT B0 ;  /* 0x0000000000007941 */ /* 0x000fea0003800200 */
.L_x_1900:
[----:B------:R-:W-:Y:S01]  /*3a570*/  BSSY.RECONVERGENT B0, `(.L_x_1902) ;  /* 0x0000006000007945 */ /* 0x000fe20003800200 */
[----:B------:R-:W-:-:S03]  /*3a580*/  ISETP.NE.U32.AND P5, PT, R29, 0x1, PT ;  /* 0x000000011d00780c */ /* 0x000fc60003fa5070 */
[----:B------:R-:W-:Y:S10]  /*3a590*/  @!P6 BRA `(.L_x_1903) ;  /* 0x00000000000ce947 */ /* 0x000ff40003800000 */
[----:B01234-:R-:W2:Y:S02]  /*3a5a0*/  LDL.U8 R28, [R1+0x13] ;  /* 0x00001300011c7983 */ /* 0x01fea40000100000 */
[----:B--2---:R-:W-:-:S05]  /*3a5b0*/  LOP3.LUT R28, R28, 0x4, RZ, 0xfc, !PT ;  /* 0x000000041c1c7812 */ /* 0x004fca00078efcff */
[----:B------:R0:W-:Y:S02]  /*3a5c0*/  STL.U8 [R1+0x13], R28 ;  /* 0x0000131c01007387 */ /* 0x0001e40000100000 */
.L_x_1903:
[----:B------:R-:W-:Y:S05]  /*3a5d0*/  BSYNC.RECONVERGENT B0 ;  /* 0x0000000000007941 */ /* 0x000fea0003800200 */
.L_x_1902:
        /* <DEDUP_REMOVED lines=11> */
.L_x_1905:
[----:B------:R-:W-:Y:S05]  /*3a690*/  BSYNC.RECONVERGENT B0 ;  /* 0x0000000000007941 */ /* 0x000fea0003800200 */
.L_x_1904:
[----:B------:R-:W-:Y:S01]  /*3a6a0*/  BSSY.RECONVERGENT B0, `(.L_x_1906) ;  /* 0x0000006000007945 */ /* 0x000fe20003800200 */
[----:B------:R-:W-:-:S03]  /*3a6b0*/  LOP3.LUT P6, RZ, R30, 0x200, RZ, 0xc0, !PT ;  /* 0x000002001eff7812 */ /* 0x000fc600078cc0ff */
[----:B------:R-:W-:Y:S10]  /*3a6c0*/  @!P0 BRA `(.L_x_1907) ;  /* 0x00000000000c8947 */ /* 0x000ff40003800000 */
[----:B0-----:R-:W2:Y:S02]  /*3a6d0*/  LDL.U8 R28, [R1+0x13] ;  /* 0x00001300011c7983 */ /* 0x001ea40000100000 */
[----:B--2---:R-:W-:-:S05]  /*3a6e0*/  LOP3.LUT R28, R28, 0x1, RZ, 0xfc, !PT ;  /* 0x000000011c1c7812 */ /* 0x004fca00078efcff */
[----:B------:R1:W-:Y:S02]  /*3a6f0*/  STL.U8 [R1+0x13], R28 ;  /* 0x0000131c01007387 */ /* 0x0003e40000100000 */
.L_x_1907:
[----:B------:R-:W-:Y:S05]  /*3a700*/  BSYNC.RECONVERGENT B0 ;  /* 0x0000000000007941 */ /* 0x000fea0003800200 */
.L_x_1906:
[----:B------:R-:W-:Y:S01]  /*3a710*/  BSSY.RECONVERGENT B0, `(.L_x_1908) ;  /* 0x0000006000007945 */ /* 0x000fe20003800200 */
[----:B------:R-:W-:-:S03]  /*3a720*/  LOP3.LUT P0, RZ, R30, 0x100, RZ, 0xc0, !PT ;  /* 0x000001001eff7812 */ /* 0x000fc6000780c0ff */
[----:B------:R-:W-:Y:S10]  /*3a730*/  @!P1 BRA `(.L_x_1909) ;  /* 0x00000000000c9947 */ /* 0x000ff40003800000 */
[----:B01----:R-:W2:Y:S02]  /*3a740*/  LDL.U8 R28, [R1+0x14] ;  /* 0x00001400011c7983 */ /* 0x003ea40000100000 */
[----:B--2---:R-:W-:-:S05]  /*3a750*/  LOP3.LUT R28, R28, 0x80, RZ, 0xfc, !PT ;  /* 0x000000801c1c7812 */ /* 0x004fca00078efcff */
[----:B------:R2:W-:Y:S02]  /*3a760*/  STL.U8 [R1+0x14], R28 ;  /* 0x0000141c01007387 */ /* 0x0005e40000100000 */
.L_x_1909:
[----:B------:R-:W-:Y:S05]  /*3a770*/  BSYNC.RECONVERGENT B0 ;  /* 0x0000000000007941 */ /* 0x000fea0003800200 */
.L_x_1908:
[----:B------:R-:W-:Y:S04]  /*3a780*/  BSSY.RECONVERGENT B0, `(.L_x_1910) ;  /* 0x0000005000007945 */ /* 0x000fe80003800200 */
[----:B------:R-:W-:Y:S05]  /*3a790*/  @!P2 BRA `(.L_x_1911) ;  /* 0x00000000000ca947 */ /* 0x000fea0003800000 */
[----:B012---:R-:W2:Y:S02]  /*3a7a0*/  LDL.U8 R28, [R1+0x14] ;  /* 0x00001400011c7983 */ /* 0x007ea40000100000 */
[----:B--2---:R-:W-:-:S05]  /*3a7b0*/  LOP3.LUT R28, R28, 0x40, RZ, 0xfc, !PT ;  /* 0x000000401c1c7812 */ /* 0x004fca00078efcff */
[----:B------:R3:W-:Y:S02]  /*3a7c0*/  STL.U8 [R1+0x14], R28 ;  /* 0x0000141c01007387 */ /* 0x0007e40000100000 */
.L_x_1911:
[----:B------:R-:W-:Y:S05]  /*3a7d0*/  BSYNC.RECONVERGENT B0 ;  /* 0x0000000000007941 */ /* 0x000fea0003800200 */
.L_x_1910:
[----:B------:R-:W-:Y:S04]  /*3a7e0*/  BSSY.RECONVERGENT B0, `(.L_x_1912) ;  /* 0x0000005000007945 */ /* 0x000fe80003800200 */
[----:B------:R-:W-:Y:S05]  /*3a7f0*/  @!P3 BRA `(.L_x_1913) ;  /* 0x00000000000cb947 */ /* 0x000fea0003800000 */
[----:B0123--:R-:W2:Y:S02]  /*3a800*/  LDL.U8 R28, [R1+0x14] ;  /* 0x00001400011c7983 */ /* 0x00fea40000100000 */
[----:B--2---:R-:W-:-:S05]  /*3a810*/  LOP3.LUT R28, R28, 0x20, RZ, 0xfc, !PT ;  /* 0x000000201c1c7812 */ /* 0x004fca00078efcff */
[----:B------:R4:W-:Y:S02]  /*3a820*/  STL.U8 [R1+0x14], R28 ;  /* 0x0000141c01007387 */ /* 0x0009e40000100000 */
.L_x_1913:
[----:B------:R-:W-:Y:S05]  /*3a830*/  BSYNC.RECONVERGENT B0 ;  /* 0x0000000000007941 */ /* 0x000fea0003800200 */
.L_x_1912:
[----:B------:R-:W-:Y:S04]  /*3a840*/  BSSY.RECONVERGENT B0, `(.L_x_1914) ;  /* 0x0000005000007945 */ /* 0x000fe80003800200 */
[----:B------:R-:W-:Y:S05]  /*3a850*/  @!P4 BRA `(.L_x_1915) ;  /* 0x00000000000cc947 */ /* 0x000fea0003800000 */
[----:B01234-:R-:W2:Y:S02]  /*3a860*/  LDL.U8 R28, [R1+0x14] ;  /* 0x00001400011c7983 */ /* 0x01fea40000100000 */
[----:B--2---:R-:W-:-:S05]  /*3a870*/  LOP3.LUT R28, R28, 0x10, RZ, 0xfc, !PT ;  /* 0x000000101c1c7812 */ /* 0x004fca00078efcff */
[----:B------:R0:W-:Y:S02]  /*3a880*/  STL.U8 [R1+0x14], R28 ;  /* 0x0000141c01007387 */ /* 0x0001e40000100000 */
.L_x_1915:
[----:B------:R-:W-:Y:S05]  /*3a890*/  BSYNC.RECONVERGENT B0 ;  /* 0x0000000000007941 */ /* 0x000fea0003800200 */
.L_x_1914:
[----:B------:R-:W-:Y:S04]  /*3a8a0*/  BSSY.RECONVERGENT B0, `(.L_x_1916) ;  /* 0x0000005000007945 */ /* 0x000fe80003800200 */
[----:B------:R-:W-:Y:S05]  /*3a8b0*/  @P5 BRA `(.L_x_1917) ;  /* 0x00000000000c5947 */ /* 0x000fea0003800000 */
[----:B01234-:R-:W2:Y:S02]  /*3a8c0*/  LDL.U8 R28, [R1+0x14] ;  /* 0x00001400011c7983 */ /* 0x01fea40000100000 */
[----:B--2---:R-:W-:-:S05]  /*3a8d0*/  LOP3.LUT R28, R28, 0x8, RZ, 0xfc, !PT ;  /* 0x000000081c1c7812 */ /* 0x004fca00078efcff */
[----:B------:R0:W-:Y:S02]  /*3a8e0*/  STL.U8 [R1+0x14], R28 ;  /* 0x0000141c01007387 */ /* 0x0001e40000100000 */
.L_x_1917:
[----:B------:R-:W-:Y:S05]  /*3a8f0*/  BSYNC.RECONVERGENT B0 ;  /* 0x0000000000007941 */ /* 0x000fea0003800200 */
.L_x_1916:
[----:B------:R-:W-:Y:S01]  /*3a900*/  LOP3.LUT P1, RZ, R30, 0x400, RZ, 0xc0, !PT ;  /* 0x000004001eff7812 */ /* 0x000fe2000782c0ff */
[----:B------:R-:W-:-:S12]  /*3a910*/  BSSY.RECONVERGENT B0, `(.L_x_1918) ;  /* 0x0000005000007945 */ /* 0x000fd80003800200 */
[----:B------:R-:W-:Y:S05]  /*3a920*/  @!P1 BRA `(.L_x_1919) ;  /* 0x00000000000c9947 */ /* 0x000fea0003800000 */
[----:B01234-:R-:W2:Y:S02]  /*3a930*/  LDL.U8 R28, [R1+0x14] ;  /* 0x00001400011c7983 */ /* 0x01fea40000100000 */
[----:B--2---:R-:W-:-:S05]  /*3a940*/  LOP3.LUT R28, R28, 0x4, RZ, 0xfc, !PT ;  /* 0x000000041c1c7812 */ /* 0x004fca00078efcff */
[----:B------:R0:W-:Y:S02]  /*3a950*/  STL.U8 [R1+0x14], R28 ;  /* 0x0000141c01007387 */ /* 0x0001e40000100000 */
.L_x_1919:
[----:B------:R-:W-:Y:S05]  /*3a960*/  BSYNC.RECONVERGENT B0 ;  /* 0x0000000000007941 */ /* 0x000fea0003800200 */
.L_x_1918:
[----:B------:R-:W-:Y:S04]  /*3a970*/  BSSY.RECONVERGENT B0, `(.L_x_1920) ;  /* 0x0000005000007945 */ /* 0x000fe80003800200 */
[----:B------:R-:W-:Y:S05]  /*3a980*/  @!P6 BRA `(.L_x_1921) ;  /* 0x00000000000ce947 */ /* 0x000fea0003800000 */
[----:B01234-:R-:W2:Y:S02]  /*3a990*/  LDL.U8 R28, [R1+0x14] ;  /* 0x00001400011c7983 */ /* 0x01fea40000100000 */
[----:B--2---:R-:W-:-:S05]  /*3a9a0*/  LOP3.LUT R28, R28, 0x2, RZ, 0xfc, !PT ;  /* 0x000000021c1c7812 */ /* 0x004fca00078efcff */
[----:B------:R0:W-:Y:S02]  /*3a9b0*/  STL.U8 [R1+0x14], R28 ;  /* 0x0000141c01007387 */ /* 0x0001e40000100000 */
.L_x_1921:
[----:B------:R-:W-:Y:S05]  /*3a9c0*/  BSYNC.RECONVERGENT B0 ;  /* 0x0000000000007941 */ /* 0x000fea0003800200 */
.L_x_1920:
[----:B------:R-:W-:Y:S04]  /*3a9d0*/  BSSY.RECONVERGENT B0, `(.L_x_1922) ;  /* 0x0000005000007945 */ /* 0x000fe80003800200 */
[----:B------:R-:W-:Y:S05]  /*3a9e0*/  @!P0 BRA `(.L_x_1923) ;  /* 0x00000000000c8947 */ /* 0x000fea0003800000 */
[----:B01234-:R-:W2:Y:S02]  /*3a9f0*/  LDL.U8 R28, [R1+0x14] ;  /* 0x00001400011c7983 */ /* 0x01fea40000100000 */
[----:B--2---:R-:W-:-:S05]  /*3aa00*/  LOP3.LUT R28, R28, 0x1, RZ, 0xfc, !PT ;  /* 0x000000011c1c7812 */ /* 0x004fca00078efcff */
[----:B------:R0:W-:Y:S02]  /*3aa10*/  STL.U8 [R1+0x14], R28 ;  /* 0x0000141c01007387 */ /* 0x0001e40000100000 */
.L_x_1923:
[----:B------:R-:W-:Y:S05]  /*3aa20*/  BSYNC.RECONVERGENT B0 ;  /* 0x0000000000007941 */ /* 0x000fea0003800200 */
.L_x_1922:
        /* <DEDUP_REMOVED lines=26> */
.L_x_1925:
[----:B------:R-:W-:Y:S05]  /*3abd0*/  BSYNC.RECONVERGENT B0 ;  /* 0x0000000000007941 */ /* 0x000fea0003800200 */
.L_x_1924:
        /* <DEDUP_REMOVED lines=8> */
.L_x_1927:
[----:B------:R-:W-:Y:S05]  /*3ac60*/  BSYNC.RECONVERGENT B0 ;  /* 0x0000000000007941 */ /* 0x000fea0003800200 */
.L_x_1926:
        /* <DEDUP_REMOVED lines=8> */
.L_x_1929:
[----:B------:R-:W-:Y:S05]  /*3acf0*/  BSYNC.RECONVERGENT B0 ;  /* 0x0000000000007941 */ /* 0x000fea0003800200 */
.L_x_1928:
        /* <DEDUP_REMOVED lines=8> */
.L_x_1931:
[----:B------:R-:W-:Y:S05]  /*3ad80*/  BSYNC.RECONVERGENT B0 ;  /* 0x0000000000007941 */ /* 0x000fea0003800200 */
.L_x_1930:
[----:B------:R-:W-:Y:S01]  /*3ad90*/  BSSY.RECONVERGENT B0, `(.L_x_1932) ;  /* 0x0000006000007945 */ /* 0x000fe20003800200 */
[----:B------:R-:W-:-:S03]  /*3ada0*/  LOP3.LUT P6, RZ, R43, 0x80, RZ, 0xc0, !PT ;  /* 0x000000802bff7812 */ /* 0x000fc600078cc0ff */
[----:B------:R-:W-:Y:S10]  /*3adb0*/  @!P2 BRA `(.L_x_1933) ;  /* 0x00000000000ca947 */ /* 0x000ff40003800000 */
[----:B0123--:R-:W2:Y:S02]  /*3adc0*/  LDL.U8 R30, [R1+0x15] ;  /* 0x00001500011e7983 */ /* 0x00fea40000100000 */
[----:B--2---:R-:W-:-:S05]  /*3add0*/  LOP3.LUT R30, R30, 0x8, RZ, 0xfc, !PT ;  /* 0x000000081e1e7812 */ /* 0x004fca00078efcff */
[----:B------:R4:W-:Y:S02]  /*3ade0*/  STL.U8 [R1+0x15], R30 ;  /* 0x0000151e01007387 */ /* 0x0009e40000100000 */
.L_x_1933:
[----:B------:R-:W-:Y:S05]  /*3adf0*/  BSYNC.RECONVERGENT B0 ;  /* 0x0000000000007941 */ /* 0x000fea0003800200 */
.L_x_1932:
[----:B------:R-:W-:Y:S01]  /*3ae00*/  BSSY.RECONVERGENT B0, `(.L_x_1934) ;  /* 0x0000006000007945 */ /* 0x000fe20003800200 */
[----:B------:R-:W-:-:S03]  /*3ae10*/  LOP3.LUT P3, RZ, R43, 0x40, RZ, 0xc0, !PT ;  /* 0x000000402bff7812 */ /* 0x000fc6000786c0ff */
[----:B------:R-:W-:Y:S10]  /*3ae20*/  @!P1 BRA `(.L_x_1935) ;  /* 0x00000000000c9947 */ /* 0x000ff40003800000 */
[----:B01234-:R-:W2:Y:S02]  /*3ae30*/  LDL.U8 R30, [R1+0x15] ;  /* 0x00001500011e7983 */ /* 0x01fea40000100000 */
[----:B--2---:R-:W-:-:S05]  /*3ae40*/  LOP3.LUT R30, R30, 0x4, RZ, 0xfc, !PT ;  /* 0x000000041e1e7812 */ /* 0x004fca00078efcff */
[----:B------:R0:W-:Y:S02]  /*3ae50*/  STL.U8 [R1+0x15], R30 ;  /* 0x0000151e01007387 */ /* 0x0001e40000100000 */
.L_x_1935:
[----:B------:R-:W-:Y:S05]  /*3ae60*/  BSYNC.RECONVERGENT B0 ;  /* 0x0000000000007941 */ /* 0x000fea0003800200 */
.L_x_1934:
[----:B------:R-:W-:Y:S01]  /*3ae70*/  BSSY.RECONVERGENT B0, `(.L_x_1936) ;  /* 0x0000006000007945 */ /* 0x000fe20003800200 */
[----:B------:R-:W-:-:S03]  /*3ae80*/  LOP3.LUT P4, RZ, R43, 0x20, RZ, 0xc0, !PT ;  /* 0x000000202bff7812 */ /* 0x000fc6000788c0ff */
[----:B------:R-:W-:Y:S10]  /*3ae90*/  @!P0 BRA `(.L_x_1937) ;  /* 0x00000000000c8947 */ /* 0x000ff40003800000 */
[----:B01234-:R-:W2:Y:S02]  /*3aea0*/  LDL.U8 R30, [R1+0x15] ;  /* 0x00001500011e7983 */ /* 0x01fea40000100000 */
[----:B--2---:R-:W-:-:S05]  /*3aeb0*/  LOP3.LUT R30, R30, 0x2, RZ, 0xfc, !PT ;  /* 0x000000021e1e7812 */ /* 0x004fca00078efcff */
[----:B------:R0:W-:Y:S02]  /*3aec0*/  STL.U8 [R1+0x15], R30 ;  /* 0x0000151e01007387 */ /* 0x0001e40000100000 */
.L_x_1937:
[----:B------:R-:W-:Y:S05]  /*3aed0*/  BSYNC.RECONVERGENT B0 ;  /* 0x0000000000007941 */ /* 0x000fea0003800200 */
.L_x_1936:
[----:B------:R-:W-:Y:S01]  /*3aee0*/  ISETP.NE.U32.AND P0, PT, R45, 0x1, PT ;  /* 0x000000012d00780c */ /* 0x000fe20003f05070 */
[----:B------:R-:W-:Y:S01]  /*3aef0*/  BSSY.RECONVERGENT B0, `(.L_x_1938) ;  /* 0x0000006000007945 */ /* 0x000fe20003800200 */
[----:B------:R-:W-:-:S11]  /*3af00*/  LOP3.LUT P5, RZ, R43, 0x10, RZ, 0xc0, !PT ;  /* 0x000000102bff7812 */ /* 0x000fd600078ac0ff */
[----:B------:R-:W-:Y:S05]  /*3af10*/  @P0 BRA `(.L_x_1939) ;  /* 0x00000000000c0947 */ /* 0x000fea0003800000 */
[----:B01234-:R-:W2:Y:S02]  /*3af20*/  LDL.U8 R30, [R1+0x15] ;  /* 0x00001500011e7983 */ /* 0x01fea40000100000 */
[----:B--2---:R-:W-:-:S05]  /*3af30*/  LOP3.LUT R30, R30, 0x1, RZ, 0xfc, !PT ;  /* 0x000000011e1e7812 */ /* 0x004fca00078efcff */
[----:B------:R0:W-:Y:S02]  /*3af40*/  STL.U8 [R1+0x15], R30 ;  /* 0x0000151e01007387 */ /* 0x0001e40000100000 */
.L_x_1939:
[----:B------:R-:W-:Y:S05]  /*3af50*/  BSYNC.RECONVERGENT B0 ;  /* 0x0000000000007941 */ /* 0x000fea0003800200 */
.L_x_1938:
[C---:B------:R-:W-:Y:S01]  /*3af60*/  LOP3.LUT P0, RZ, R43.reuse, 0x400, RZ, 0xc0, !PT ;  /* 0x000004002bff7812 */ /* 0x040fe2000780c0ff */
[----:B------:R-:W-:Y:S01]  /*3af70*/  BSSY.RECONVERGENT B0, `(.L_x_1940) ;  /* 0x0000006000007945 */ /* 0x000fe20003800200 */
[----:B------:R-:W-:-:S11]  /*3af80*/  LOP3.LUT P1, RZ, R43, 0x8, RZ, 0xc0, !PT ;  /* 0x000000082bff7812 */ /* 0x000fd6000782c0ff */
[----:B------:R-:W-:Y:S05]  /*3af90*/  @!P0 BRA `(.L_x_1941) ;  /* 0x00000000000c8947 */ /* 0x000fea0003800000 */
[----:B01234-:R-:W2:Y:S02]  /*3afa0*/  LDL.U8 R30, [R1+0x16] ;  /* 0x00001600011e7983 */ /* 0x01fea40000100000 */
[----:B--2---:R-:W-:-:S05]  /*3afb0*/  LOP3.LUT R30, R30, 0x80, RZ, 0xfc, !PT ;  /* 0x000000801e1e7812 */ /* 0x004fca00078efcff */
[----:B------:R0:W-:Y:S02]  /*3afc0*/  STL.U8 [R1+0x16], R30 ;  /* 0x0000161e01007387 */ /* 0x0001e40000100000 */
.L_x_1941:
[----:B------:R-:W-:Y:S05]  /*3afd0*/  BSYNC.RECONVERGENT B0 ;  /* 0x0000000000007941 */ /* 0x000fea0003800200 */
.L_x_1940:
[C---:B------:R-:W-:Y:S01]  /*3afe0*/  LOP3.LUT P2, RZ, R43.reuse, 0x200, RZ, 0xc0, !PT ;  /* 0x000002002bff7812 */ /* 0x040fe2000784c0ff */
[----:B------:R-:W-:Y:S01]  /*3aff0*/  BSSY.RECONVERGENT B0, `(.L_x_1942) ;  /* 0x0000006000007945 */ /* 0x000fe20003800200 */
[----:B------:R-:W-:-:S11]  /*3b000*/  LOP3.LUT P0, RZ, R43, 0x4, RZ, 0xc0, !PT ;  /* 0x000000042bff7812 */ /* 0x000fd6000780c0ff */
[----:B------:R-:W-:Y:S05]  /*3b010*/  @!P2 BRA `(.L_x_1943) ;  /* 0x00000000000ca947 */ /* 0x000fea0003800000 */
[----:B01234-:R-:W2:Y:S02]  /*3b020*/  LDL.U8 R30, [R1+0x16] ;  /* 0x00001600011e7983 */ /* 0x01fea40000100000 */
[----:B--2---:R-:W-:-:S05]  /*3b030*/  LOP3.LUT R30, R30, 0x40, RZ, 0xfc, !PT ;  /* 0x000000401e1e7812 */ /* 0x004fca00078efcff */
[----:B------:R0:W-:Y:S02]  /*3b040*/  STL.U8 [R1+0x16], R30 ;  /* 0x0000161e01007387 */ /* 0x0001e40000100000 */
.L_x_1943:
[----:B------:R-:W-:Y:S05]  /*3b050*/  BSYNC.RECONVERGENT B0 ;  /* 0x0000000000007941 */ /* 0x000fea0003800200 */
.L_x_1942:
        /* <DEDUP_REMOVED lines=12> */
.L_x_1945:
[----:B------:R-:W-:Y:S05]  /*3b120*/  BSYNC.RECONVERGENT B0 ;  /* 0x0000000000007941 */ /* 0x000fea0003800200 */
.L_x_1944:
[----:B------:R-:W-:Y:S01]  /*3b130*/  BSSY.RECONVERGENT B0, `(.L_x_1946) ;  /* 0x0000006000007945 */ /* 0x000fe20003800200 */
[----:B------:R-:W-:-:S03]  /*3b140*/  ISETP.NE.U32.AND P2, PT, R45, 0x1, PT ;  /* 0x000000012d00780c */ /* 0x000fc60003f45070 */
[----:B------:R-:W-:Y:S10]  /*3b150*/  @!P6 BRA `(.L_x_1947) ;  /* 0x00000000000ce947 */ /* 0x000ff40003800000 */
[----:B0-----:R-:W2:Y:S02]  /*3b160*/  LDL.U8 R30, [R1+0x16] ;  /* 0x00001600011e7983 */ /* 0x001ea40000100000 */
[----:B--2---:R-:W-:-:S05]  /*3b170*/  LOP3.LUT R30, R30, 0x10, RZ, 0xfc, !PT ;  /* 0x000000101e1e7812 */ /* 0x004fca00078efcff */
[----:B------:R1:W-:Y:S02]  /*3b180*/  STL.U8 [R1+0x16], R30 ;  /* 0x0000161e01007387 */ /* 0x0003e40000100000 */
.L_x_1947:
[----:B------:R-:W-:Y:S05]  /*3b190*/  BSYNC.RECONVERGENT B0 ;  /* 0x0000000000007941 */ /* 0x000fea0003800200 */
.L_x_1946:
        /* <DEDUP_REMOVED lines=8> */
.L_x_1949:
[----:B------:R-:W-:Y:S05]  /*3b220*/  BSYNC.RECONVERGENT B0 ;  /* 0x0000000000007941 */ /* 0x000fea0003800200 */
.L_x_1948:
        /* <DEDUP_REMOVED lines=8> */
.L_x_1951:
[----:B------:R-:W-:Y:S05]  /*3b2b0*/  BSYNC.RECONVERGENT B0 ;  /* 0x0000000000007941 */ /* 0x000fea0003800200 */
.L_x_1950:
        /* <DEDUP_REMOVED lines=8> */
.L_x_1953:
[----:B------:R-:W-:Y:S05]  /*3b340*/  BSYNC.RECONVERGENT B0 ;  /* 0x0000000000007941 */ /* 0x000fea0003800200 */
.L_x_1952:
[----:B------:R-:W-:Y:S01]  /*3b350*/  BSSY.RECONVERGENT B0, `(.L_x_1954) ;  /* 0x0000006000007945 */ /* 0x000fe20003800200 */
[----:B------:R-:W-:-:S03]  /*3b360*/  LOP3.LUT P6, RZ, R44, 0x80, RZ, 0xc0, !PT ;  /* 0x000000802cff7812 */ /* 0x000fc600078cc0ff */
[----:B------:R-:W-:Y:S10]  /*3b370*/  @!P1 BRA `(.L_x_1955) ;  /* 0x00000000000c9947 */ /* 0x000ff40003800000 */
[----:B01234-:R-:W2:Y:S02]  /*3b380*/  LDL.U8 R30, [R1+0x16] ;  /* 0x00001600011e7983 */ /* 0x01fea40000100000 */
[----:B--2---:R-:W-:-:S05]  /*3b390*/  LOP3.LUT R30, R30, 0x1, RZ, 0xfc, !PT ;  /* 0x000000011e1e7812 */ /* 0x004fca00078efcff */
[----:B------:R0:W-:Y:S02]  /*3b3a0*/  STL.U8 [R1+0x16], R30 ;  /* 0x0000161e01007387 */ /* 0x0001e40000100000 */
.L_x_1955:
[----:B------:R-:W-:Y:S05]  /*3b3b0*/  BSYNC.RECONVERGENT B0 ;  /* 0x0000000000007941 */ /* 0x000fea0003800200 */
.L_x_1954:
        /* <DEDUP_REMOVED lines=8> */
.L_x_1957:
[----:B------:R-:W-:Y:S05]  /*3b440*/  BSYNC.RECONVERGENT B0 ;  /* 0x0000000000007941 */ /* 0x000fea0003800200 */
.L_x_1956:
[----:B------:R-:W-:Y:S01]  /*3b450*/  LOP3.LUT P1, RZ, R42, 0x2, RZ, 0xc0, !PT ;  /* 0x000000022aff7812 */ /* 0x000fe2000782c0ff */
[----:B------:R-:W-:Y:S01]  /*3b460*/  BSSY.RECONVERGENT B0, `(.L_x_1958) ;  /* 0x0000006000007945 */ /* 0x000fe20003800200 */
[----:B------:R-:W-:-:S11]  /*3b470*/  LOP3.LUT P0, RZ, R44, 0x20, RZ, 0xc0, !PT ;  /* 0x000000202cff7812 */ /* 0x000fd6000780c0ff */
[----:B------:R-:W-:Y:S05]  /*3b480*/  @!P1 BRA `(.L_x_1959) ;  /* 0x00000000000c9947 */ /* 0x000fea0003800000 */
[----:B01234-:R-:W2:Y:S02]  /*3b490*/  LDL.U8 R30, [R1+0x17] ;  /* 0x00001700011e7983 */ /* 0x01fea40000100000 */
[----:B--2---:R-:W-:-:S05]  /*3b4a0*/  LOP3.LUT R30, R30, 0x40, RZ, 0xfc, !PT ;  /* 0x000000401e1e7812 */ /* 0x004fca00078efcff */
[----:B------:R0:W-:Y:S02]  /*3b4b0*/  STL.U8 [R1+0x17], R30 ;  /* 0x0000171e01007387 */ /* 0x0001e40000100000 */
.L_x_1959:
[----:B------:R-:W-:Y:S05]  /*3b4c0*/  BSYNC.RECONVERGENT B0 ;  /* 0x0000000000007941 */ /* 0x000fea0003800200 */
.L_x_1958:
[----:B------:R-:W-:Y:S01]  /*3b4d0*/  BSSY.RECONVERGENT B0, `(.L_x_1960) ;  /* 0x0000006000007945 */ /* 0x000fe20003800200 */
[----:B------:R-:W-:-:S03]  /*3b4e0*/  LOP3.LUT P1, RZ, R44, 0x10, RZ, 0xc0, !PT ;  /* 0x000000102cff7812 */ /* 0x000fc6000782c0ff */
[----:B------:R-:W-:Y:S10]  /*3b4f0*/  @P2 BRA `(.L_x_1961) ;  /* 0x00000000000c2947 */ /* 0x000ff40003800000 */
[----:B01234-:R-:W2:Y:S02]  /*3b500*/  LDL.U8 R30, [R1+0x17] ;  /* 0x00001700011e7983 */ /* 0x01fea40000100000 */
[----:B--2---:R-:W-:-:S05]  /*3b510*/  LOP3.LUT R30, R30, 0x20, RZ, 0xfc, !PT ;  /* 0x000000201e1e7812 */ /* 0x004fca00078efcff */
[----:B------:R0:W-:Y:S02]  /*3b520*/  STL.U8 [R1+0x17], R30 ;  /* 0x0000171e01007387 */ /* 0x0001e40000100000 */
.L_x_1961:
[----:B------:R-:W-:Y:S05]  /*3b530*/  BSYNC.RECONVERGENT B0 ;  /* 0x0000000000007941 */ /* 0x000fea0003800200 */
.L_x_1960:
[C---:B------:R-:W-:Y:S01]  /*3b540*/  LOP3.LUT P3, RZ, R44.reuse, 0x400, RZ, 0xc0, !PT ;  /* 0x000004002cff7812 */ /* 0x040fe2000786c0ff */
[----:B------:R-:W-:Y:S01]  /*3b550*/  BSSY.RECONVERGENT B0, `(.L_x_1962) ;  /* 0x0000006000007945 */ /* 0x000fe20003800200 */
[----:B------:R-:W-:-:S11]  /*3b560*/  LOP3.LUT P2, RZ, R44, 0x8, RZ, 0xc0, !PT ;  /* 0x000000082cff7812 */ /* 0x000fd6000784c0ff */
[----:B------:R-:W-:Y:S05]  /*3b570*/  @!P3 BRA `(.L_x_1963) ;  /* 0x00000000000cb947 */ /* 0x000fea0003800000 */
[----:B01234-:R-:W2:Y:S02]  /*3b580*/  LDL.U8 R30, [R1+0x17] ;  /* 0x00001700011e7983 */ /* 0x01fea40000100000 */
[----:B--2---:R-:W-:-:S05]  /*3b590*/  LOP3.LUT R30, R30, 0x10, RZ, 0xfc, !PT ;  /* 0x000000101e1e7812 */ /* 0x004fca00078efcff */
[----:B------:R0:W-:Y:S02]  /*3b5a0*/  STL.U8 [R1+0x17], R30 ;  /* 0x0000171e01007387 */ /* 0x0001e40000100000 */
.L_x_1963:
[----:B------:R-:W-:Y:S05]  /*3b5b0*/  BSYNC.RECONVERGENT B0 ;  /* 0x0000000000007941 */ /* 0x000fea0003800200 */
.L_x_1962:
[C---:B------:R-:W-:Y:S01]  /*3b5c0*/  LOP3.LUT P4, RZ, R44.reuse, 0x200, RZ, 0xc0, !PT ;  /* 0x000002002cff7812 */ /* 0x040fe2000788c0ff */
[----:B------:R-:W-:Y:S01]  /*3b5d0*/  BSSY.RECONVERGENT B0, `(.L_x_1964) ;  /* 0x0000006000007945 */ /* 0x000fe20003800200 */
[----:B------:R-:W-:-:S11]  /*3b5e0*/  LOP3.LUT P3, RZ, R44, 0x4, RZ, 0xc0, !PT ;  /* 0x000000042cff7812 */ /* 0x000fd6000786c0ff */
[----:B------:R-:W-:Y:S05]  /*3b5f0*/  @!P4 BRA `(.L_x_1965) ;  /* 0x00000000000cc947 */ /* 0x000fea0003800000 */
[----:B01234-:R-:W2:Y:S02]  /*3b600*/  LDL.U8 R30, [R1+0x17] ;  /* 0x00001700011e7983 */ /* 0x01fea40000100000 */
[----:B--2---:R-:W-:-:S05]  /*3b610*/  LOP3.LUT R30, R30, 0x8, RZ, 0xfc, !PT ;  /* 0x000000081e1e7812 */ /* 0x004fca00078efcff */
[----:B------:R0:W-:Y:S02]  /*3b620*/  STL.U8 [R1+0x17], R30 ;  /* 0x0000171e01007387 */ /* 0x0001e40000100000 */
.L_x_1965:
[----:B------:R-:W-:Y:S05]  /*3b630*/  BSYNC.RECONVERGENT B0 ;  /* 0x0000000000007941 */ /* 0x000fea0003800200 */
.L_x_1964:
        /* <DEDUP_REMOVED lines=8> */
.L_x_1967:
[----:B------:R-:W-:Y:S05]  /*3b6c0*/  BSYNC.RECONVERGENT B0 ;  /* 0x0000000000007941 */ /* 0x000fea0003800200 */
.L_x_1966:
[----:B------:R-:W-:Y:S01]  /*3b6d0*/  BSSY.RECONVERGENT B0, `(.L_x_1968) ;  /* 0x0000006000007945 */ /* 0x000fe20003800200 */
[----:B------:R-:W-:-:S03]  /*3b6e0*/  ISETP.NE.U32.AND P5, PT, R43, 0x1, PT ;  /* 0x000000012b00780c */ /* 0x000fc60003fa5070 */
[----:B------:R-:W-:Y:S10]  /*3b6f0*/  @!P6 BRA `(.L_x_1969) ;  /* 0x00000000000ce947 */ /* 0x000ff40003800000 */
[----:B01234-:R-:W2:Y:S02]  /*3b700*/  LDL.U8 R30, [R1+0x17] ;  /* 0x00001700011e7983 */ /* 0x01fea40000100000 */
[----:B--2---:R-:W-:-:S05]  /*3b710*/  LOP3.LUT R30, R30, 0x2, RZ, 0xfc, !PT ;  /* 0x000000021e1e7812 */ /* 0x004fca00078efcff */
[----:B------:R0:W-:Y:S02]  /*3b720*/  STL.U8 [R1+0x17], R30 ;  /* 0x0000171e01007387 */ /* 0x0001e40000100000 */
.L_x_1969:
[----:B------:R-:W-:Y:S05]  /*3b730*/  BSYNC.RECONVERGENT B0 ;  /* 0x0000000000007941 */ /* 0x000fea0003800200 */
.L_x_1968:
        /* <DEDUP_REMOVED lines=11> */
.L_x_1971:
[----:B------:R-:W-:Y:S05]  /*3b7f0*/  BSYNC.RECONVERGENT B0 ;  /* 0x0000000000007941 */ /* 0x000fea0003800200 */
.L_x_1970:
[----:B------:R-:W-:Y:S01]  /*3b800*/  BSSY.RECONVERGENT B0, `(.L_x_1972) ;  /* 0x0000006000007945 */ /* 0x000fe20003800200 */
[----:B------:R-:W-:-:S03]  /*3b810*/  LOP3.LUT P6, RZ, R27, 0x200, RZ, 0xc0, !PT ;  /* 0x000002001bff7812 */ /* 0x000fc600078cc0ff */
[----:B------:R-:W-:Y:S10]  /*3b820*/  @!P0 BRA `(.L_x_1973) ;  /* 0x00000000000c8947 */ /* 0x000ff40003800000 */
[----:B0-----:R-:W2:Y:S02]  /*3b830*/  LDL.U8 R30, [R1+0x18] ;  /* 0x00001800011e7983 */ /* 0x001ea40000100000 */
[----:B--2---:R-:W-:-:S05]  /*3b840*/  LOP3.LUT R30, R30, 0x80, RZ, 0xfc, !PT ;  /* 0x000000801e1e7812 */ /* 0x004fca00078efcff */
[----:B------:R1:W-:Y:S02]  /*3b850*/  STL.U8 [R1+0x18], R30 ;  /* 0x0000181e01007387 */ /* 0x0003e40000100000 */
.L_x_1973:
[----:B------:R-:W-:Y:S05]  /*3b860*/  BSYNC.RECONVERGENT B0 ;  /* 0x0000000000007941 */ /* 0x000fea0003800200 */
.L_x_1972:
[----:B------:R-:W-:Y:S01]  /*3b870*/  BSSY.RECONVERGENT B0, `(.L_x_1974) ;  /* 0x0000006000007945 */ /* 0x000fe20003800200 */
[----:B------:R-:W-:-:S03]  /*3b880*/  LOP3.LUT P0, RZ, R27, 0x100, RZ, 0xc0, !PT ;  /* 0x000001001bff7812 */ /* 0x000fc6000780c0ff */
[----:B------:R-:W-:Y:S10]  /*3b890*/  @!P1 BRA `(.L_x_1975) ;  /* 0x00000000000c9947 */ /* 0x000ff40003800000 */
[----:B01----:R-:W2:Y:S02]  /*3b8a0*/  LDL.U8 R30, [R1+0x18] ;  /* 0x00001800011e7983 */ /* 0x003ea40000100000 */
[----:B--2---:R-:W-:-:S05]  /*3b8b0*/  LOP3.LUT R30, R30, 0x40, RZ, 0xfc, !PT ;  /* 0x000000401e1e7812 */ /* 0x004fca00078efcff */
[----:B------:R2:W-:Y:S02]  /*3b8c0*/  STL.U8 [R1+0x18], R30 ;  /* 0x0000181e01007387 */ /* 0x0005e40000100000 */
.L_x_1975:
[----:B------:R-:W-:Y:S05]  /*3b8d0*/  BSYNC.RECONVERGENT B0 ;  /* 0x0000000000007941 */ /* 0x000fea0003800200 */
.L_x_1974:
[----:B------:R-:W-:Y:S04]  /*3b8e0*/  BSSY.RECONVERGENT B0, `(.L_x_1976) ;  /* 0x0000005000007945 */ /* 0x000fe80003800200 */
[----:B------:R-:W-:Y:S05]  /*3b8f0*/  @!P2 BRA `(.L_x_1977) ;  /* 0x00000000000ca947 */ /* 0x000fea0003800000 */
[----:B012---:R-:W2:Y:S02]  /*3b900*/  LDL.U8 R30, [R1+0x18] ;  /* 0x00001800011e7983 */ /* 0x007ea40000100000 */
[----:B--2---:R-:W-:-:S05]  /*3b910*/  LOP3.LUT R30, R30, 0x20, RZ, 0xfc, !PT ;  /* 0x000000201e1e7812 */ /* 0x004fca00078efcff */
[----:B------:R3:W-:Y:S02]  /*3b920*/  STL.U8 [R1+0x18], R30 ;  /* 0x0000181e01007387 */ /* 0x0007e40000100000 */
.L_x_1977:
[----:B------:R-:W-:Y:S05]  /*3b930*/  BSYNC.RECONVERGENT B0 ;  /* 0x0000000000007941 */ /* 0x000fea0003800200 */
.L_x_1976:
[----:B------:R-:W-:Y:S04]  /*3b940*/  BSSY.RECONVERGENT B0, `(.L_x_1978) ;  /* 0x0000005000007945 */ /* 0x000fe80003800200 */
[----:B------:R-:W-:Y:S05]  /*3b950*/  @!P3 BRA `(.L_x_1979) ;  /* 0x00000000000cb947 */ /* 0x000fea0003800000 */
[----:B0123--:R-:W2:Y:S02]  /*3b960*/  LDL.U8 R30, [R1+0x18] ;  /* 0x00001800011e7983 */ /* 0x00fea40000100000 */
[----:B--2---:R-:W-:-:S05]  /*3b970*/  LOP3.LUT R30, R30, 0x10, RZ, 0xfc, !PT ;  /* 0x000000101e1e7812 */ /* 0x004fca00078efcff */
[----:B------:R4:W-:Y:S02]  /*3b980*/  STL.U8 [R1+0x18], R30 ;  /* 0x0000181e01007387 */ /* 0x0009e40000100000 */
.L_x_1979:
[----:B------:R-:W-:Y:S05]  /*3b990*/  BSYNC.RECONVERGENT B0 ;  /* 0x0000000000007941 */ /* 0x000fea0003800200 */
.L_x_1978:
[----:B------:R-:W-:Y:S04]  /*3b9a0*/  BSSY.RECONVERGENT B0, `(.L_x_1980) ;  /* 0x0000005000007945 */ /* 0x000fe80003800200 */
[----:B------:R-:W-:Y:S05]  /*3b9b0*/  @!P4 BRA `(.L_x_1981) ;  /* 0x00000000000cc947 */ /* 0x000fea0003800000 */
[----:B01234-:R-:W2:Y:S02]  /*3b9c0*/  LDL.U8 R30, [R1+0x18] ;  /* 0x00001800011e7983 */ /* 0x01fea40000100000 */
[----:B--2---:R-:W-:-:S05]  /*3b9d0*/  LOP3.LUT R30, R30, 0x8, RZ, 0xfc, !PT ;  /* 0x000000081e1e7812 */ /* 0x004fca00078efcff */
[----:B------:R0:W-:Y:S02]  /*3b9e0*/  STL.U8 [R1+0x18], R30 ;  /* 0x0000181e01007387 */ /* 0x0001e40000100000 */
.L_x_1981:
[----:B------:R-:W-:Y:S05]  /*3b9f0*/  BSYNC.RECONVERGENT B0 ;  /* 0x0000000000007941 */ /* 0x000fea0003800200 */
.L_x_1980:
[----:B------:R-:W-:Y:S04]  /*3ba00*/  BSSY.RECONVERGENT B0, `(.L_x_1982) ;  /* 0x0000005000007945 */ /* 0x000fe80003800200 */
[----:B------:R-:W-:Y:S05]  /*3ba10*/  @P5 BRA `(.L_x_1983) ;  /* 0x00000000000c5947 */ /* 0x000fea0003800000 */
[----:B01234-:R-:W2:Y:S02]  /*3ba20*/  LDL.U8 R30, [R1+0x18] ;  /* 0x00001800011e7983 */ /* 0x01fea40000100000 */
[----:B--2---:R-:W-:-:S05]  /*3ba30*/  LOP3.LUT R30, R30, 0x4, RZ, 0xfc, !PT ;  /* 0x000000041e1e7812 */ /* 0x004fca00078efcff */
[----:B------:R0:W-:Y:S02]  /*3ba40*/  STL.U8 [R1+0x18], R30 ;  /* 0x0000181e01007387 */ /* 0x0001e40000100000 */
.L_x_1983:
[----:B------:R-:W-:Y:S05]  /*3ba50*/  BSYNC.RECONVERGENT B0 ;  /* 0x0000000000007941 */ /* 0x000fea0003800200 */
.L_x_1982:
[----:B------:R-:W-:Y:S01]  /*3ba60*/  LOP3.LUT P1, RZ, R27, 0x400, RZ, 0xc0, !PT ;  /* 0x000004001bff7812 */ /* 0x000fe2000782c0ff */
[----:B------:R-:W-:-:S12]  /*3ba70*/  BSSY.RECONVERGENT B0, `(.L_x_1984) ;  /* 0x0000005000007945 */ /* 0x000fd80003800200 */
[----:B------:R-:W-:Y:S05]  /*3ba80*/  @!P1 BRA `(.L_x_1985) ;  /* 0x00000000000c9947 */ /* 0x000fea0003800000 */
[----:B01234-:R-:W2:Y:S02]  /*3ba90*/  LDL.U8 R30, [R1+0x18] ;  /* 0x00001800011e7983 */ /* 0x01fea40000100000 */
[----:B--2---:R-:W-:-:S05]  /*3baa0*/  LOP3.LUT R30, R30, 0x2, RZ, 0xfc, !PT ;  /* 0x000000021e1e7812 */ /* 0x004fca00078efcff */
[----:B------:R0:W-:Y:S02]  /*3bab0*/  STL.U8 [R1+0x18], R30 ;  /* 0x0000181e01007387 */ /* 0x0001e40000100000 */
.L_x_1985:
[----:B------:R-:W-:Y:S05]  /*3bac0*/  BSYNC.RECONVERGENT B0 ;  /* 0x0000000000007941 */ /* 0x000fea0003800200 */
.L_x_1984:
[----:B------:R-:W-:Y:S04]  /*3bad0*/  BSSY.RECONVERGENT B0, `(.L_x_1986) ;  /* 0x0000005000007945 */ /* 0x000fe80003800200 */
[----:B------:R-:W-:Y:S05]  /*3bae0*/  @!P6 BRA `(.L_x_1987) ;  /* 0x00000000000ce947 */ /* 0x000fea0003800000 */
[----:B01234-:R-:W2:Y:S02]  /*3baf0*/  LDL.U8 R30, [R1+0x18] ;  /* 0x00001800011e7983 */ /* 0x01fea40000100000 */
[----:B--2---:R-:W-:-:S05]  /*3bb00*/  LOP3.LUT R30, R30, 0x1, RZ, 0xfc, !PT ;  /* 0x000000011e1e7812 */ /* 0x004fca00078efcff */
[----:B------:R0:W-:Y:S02]  /*3bb10*/  STL.U8 [R1+0x18], R30 ;  /* 0x0000181e01007387 */ /* 0x0001e40000100000 */
.L_x_1987:
[----:B------:R-:W-:Y:S05]  /*3bb20*/  BSYNC.RECONVERGENT B0 ;  /* 0x0000000000007941 */ /* 0x000fea0003800200 */
.L_x_1986:
[----:B------:R-:W-:Y:S04]  /*3bb30*/  BSSY.RECONVERGENT B0, `(.L_x_1988) ;  /* 0x0000005000007945 */ /* 0x000fe80003800200 */
[----:B------:R-:W-:Y:S05]  /*3bb40*/  @!P0 BRA `(.L_x_1989) ;  /* 0x00000000000c8947 */ /* 0x000fea0003800000 */
[----:B01234-:R-:W2:Y:S02]  /*3bb50*/  LDL.U8 R30, [R1+0x19] ;  /* 0x00001900011e7983 */ /* 0x01fea40000100000 */
[----:B--2---:R-:W-:-:S05]  /*3bb60*/  LOP3.LUT R30, R30, 0x80, RZ, 0xfc, !PT ;  /* 0x000000801e1e7812 */ /* 0x004fca00078efcff */
[----:B------:R0:W-:Y:S02]  /*3bb70*/  STL.U8 [R1+0x19], R30 ;  /* 0x0000191e01007387 */ /* 0x0001e40000100000 */
.L_x_1989:
[----:B------:R-:W-:Y:S05]  /*3bb80*/  BSYNC.RECONVERGENT B0 ;  /* 0x0000000000007941 */ /* 0x000fea0003800200 */
.L_x_1988:
        /* <DEDUP_REMOVED lines=28> */
.L_x_1991:
[----:B------:R-:W-:Y:S05]  /*3bd50*/  BSYNC.RECONVERGENT B0 ;  /* 0x0000000000007941 */ /* 0x000fea0003800200 */
.L_x_1990:
        /* <DEDUP_REMOVED lines=8> */
.L_x_1993:
[----:B------:R-:W-:Y:S05]  /*3bde0*/  BSYNC.RECONVERGENT B0 ;  /* 0x0000000000007941 */ /* 0x000fea0003800200 */
.L_x_1992:
        /* <DEDUP_REMOVED lines=8> */
.L_x_1995:
[----:B------:R-:W-:Y:S05]  /*3be70*/  BSYNC.RECONVERGENT B0 ;  /* 0x0000000000007941 */ /* 0x000fea0003800200 */
.L_x_1994:
        /* <DEDUP_REMOVED lines=8> */
.L_x_1997:
[----:B------:R-:W-:Y:S05]  /*3bf00*/  BSYNC.RECONVERGENT B0 ;  /* 0x0000000000007941 */ /* 0x000fea0003800200 */
.L_x_1996:
[----:B------:R-:W-:Y:S01]  /*3bf10*/  BSSY.RECONVERGENT B0, `(.L_x_1998) ;  /* 0x0000006000007945 */ /* 0x000fe20003800200 */
[----:B------:R-:W-:-:S03]  /*3bf20*/  LOP3.LUT P6, RZ, R26, 0x80, RZ, 0xc0, !PT ;  /* 0x000000801aff7812 */ /* 0x000fc600078cc0ff */
[----:B------:R-:W-:Y:S10]  /*3bf30*/  @!P2 BRA `(.L_x_1999) ;  /* 0x00000000000ca947 */ /* 0x000ff40003800000 */
[----:B0123--:R-:W2:Y:S02]  /*3bf40*/  LDL.U8 R27, [R1+0x19] ;  /* 0x00001900011b7983 */ /* 0x00fea40000100000 */
[----:B--2---:R-:W-:-:S05]  /*3bf50*/  LOP3.LUT R27, R27, 0x4, RZ, 0xfc, !PT ;  /* 0x000000041b1b7812 */ /* 0x004fca00078efcff */
[----:B------:R4:W-:Y:S02]  /*3bf60*/  STL.U8 [R1+0x19], R27 ;  /* 0x0000191b01007387 */ /* 0x0009e40000100000 */
.L_x_1999:
[----:B------:R-:W-:Y:S05]  /*3bf70*/  BSYNC.RECONVERGENT B0 ;  /* 0x0000000000007941 */ /* 0x000fea0003800200 */
.L_x_1998:
[----:B------:R-:W-:Y:S01]  /*3bf80*/  BSSY.RECONVERGENT B0, `(.L_x_2000) ;  /* 0x0000006000007945 */ /* 0x000fe20003800200 */
[----:B------:R-:W-:-:S03]  /*3bf90*/  LOP3.LUT P3, RZ, R26, 0x40, RZ, 0xc0, !PT ;  /* 0x000000401aff7812 */ /* 0x000fc6000786c0ff */
[----:B------:R-:W-:Y:S10]  /*3bfa0*/  @!P1 BRA `(.L_x_2001) ;  /* 0x00000000000c9947 */ /* 0x000ff40003800000 */
[----:B01234-:R-:W2:Y:S02]  /*3bfb0*/  LDL.U8 R27, [R1+0x19] ;  /* 0x00001900011b7983 */ /* 0x01fea40000100000 */
[----:B--2---:R-:W-:-:S05]  /*3bfc0*/  LOP3.LUT R27, R27, 0x2, RZ, 0xfc, !PT ;  /* 0x000000021b1b7812 */ /* 0x004fca00078efcff */
[----:B------:R0:W-:Y:S02]  /*3bfd0*/  STL.U8 [R1+0x19], R27 ;  /* 0x0000191b01007387 */ /* 0x0001e40000100000 */
.L_x_2001:
[----:B------:R-:W-:Y:S05]  /*3bfe0*/  BSYNC.RECONVERGENT B0 ;  /* 0x0000000000007941 */ /* 0x000fea0003800200 */
.L_x_2000:
[----:B------:R-:W-:Y:S01]  /*3bff0*/  BSSY.RECONVERGENT B0, `(.L_x_2002) ;  /* 0x0000006000007945 */ /* 0x000fe20003800200 */
[----:B------:R-:W-:-:S03]  /*3c000*/  LOP3.LUT P4, RZ, R26, 0x20, RZ, 0xc0, !PT ;  /* 0x000000201aff7812 */ /* 0x000fc6000788c0ff */
[----:B------:R-:W-:Y:S10]  /*3c010*/  @!P0 BRA `(.L_x_2003) ;  /* 0x00000000000c8947 */ /* 0x000ff40003800000 */
[----:B01234-:R-:W2:Y:S02]  /*3c020*/  LDL.U8 R27, [R1+0x19] ;  /* 0x00001900011b7983 */ /* 0x01fea40000100000 */
[----:B--2---:R-:W-:-:S05]  /*3c030*/  LOP3.LUT R27, R27, 0x1, RZ, 0xfc, !PT ;  /* 0x000000011b1b7812 */ /* 0x004fca00078efcff */
[----:B------:R0:W-:Y:S02]  /*3c040*/  STL.U8 [R1+0x19], R27 ;  /* 0x0000191b01007387 */ /* 0x0001e40000100000 */
.L_x_2003:
[----:B------:R-:W-:Y:S05]  /*3c050*/  BSYNC.RECONVERGENT B0 ;  /* 0x0000000000007941 */ /* 0x000fea0003800200 */
.L_x_2002:
[----:B------:R-:W-:Y:S01]  /*3c060*/  ISETP.NE.U32.AND P0, PT, R44, 0x1, PT ;  /* 0x000000012c00780c */ /* 0x000fe20003f05070 */
[----:B------:R-:W-:Y:S01]  /*3c070*/  BSSY.RECONVERGENT B0, `(.L_x_2004) ;  /* 0x0000006000007945 */ /* 0x000fe20003800200 */
[----:B------:R-:W-:-:S11]  /*3c080*/  LOP3.LUT P5, RZ, R26, 0x10, RZ, 0xc0, !PT ;  /* 0x000000101aff7812 */ /* 0x000fd600078ac0ff */
[----:B------:R-:W-:Y:S05]  /*3c090*/  @P0 BRA `(.L_x_2005) ;  /* 0x00000000000c0947 */ /* 0x000fea0003800000 */
[----:B------:R-:W2:Y:S02]  /*3c0a0*/  LDL.U8 R44, [R1+0x1a] ;  /* 0x00001a00012c7983 */ /* 0x000ea40000100000 */
[----:B--2---:R-:W-:-:S05]  /*3c0b0*/  LOP3.LUT R44, R44, 0x80, RZ, 0xfc, !PT ;  /* 0x000000802c2c7812 */ /* 0x004fca00078efcff */
[----:B------:R2:W-:Y:S02]  /*3c0c0*/  STL.U8 [R1+0x1a], R44 ;  /* 0x00001a2c01007387 */ /* 0x0005e40000100000 */
.L_x_2005:
[----:B------:R-:W-:Y:S05]  /*3c0d0*/  BSYNC.RECONVERGENT B0 ;  /* 0x0000000000007941 */ /* 0x000fea0003800200 */
.L_x_2004:
[C---:B------:R-:W-:Y:S01]  /*3c0e0*/  LOP3.LUT P0, RZ, R26.reuse, 0x400, RZ, 0xc0, !PT ;  /* 0x000004001aff7812 */ /* 0x040fe2000780c0ff */
[----:B------:R-:W-:Y:S01]  /*3c0f0*/  BSSY.RECONVERGENT B0, `(.L_x_2006) ;  /* 0x0000006000007945 */ /* 0x000fe20003800200 */
[----:B------:R-:W-:-:S11]  /*3c100*/  LOP3.LUT P2, RZ, R26, 0x8, RZ, 0xc0, !PT ;  /* 0x000000081aff7812 */ /* 0x000fd6000784c0ff */
[----:B------:R-:W-:Y:S05]  /*3c110*/  @!P0 BRA `(.L_x_2007) ;  /* 0x00000000000c8947 */ /* 0x000fea0003800000 */
[----:B--2---:R-:W2:Y:S02]  /*3c120*/  LDL.U8 R44, [R1+0x1a] ;  /* 0x00001a00012c7983 */ /* 0x004ea40000100000 */
[----:B--2---:R-:W-:-:S05]  /*3c130*/  LOP3.LUT R44, R44, 0x40, RZ, 0xfc, !PT ;  /* 0x000000402c2c7812 */ /* 0x004fca00078efcff */
[----:B------:R2:W-:Y:S02]  /*3c140*/  STL.U8 [R1+0x1a], R44 ;  /* 0x00001a2c01007387 */ /* 0x0005e40000100000 */
.L_x_2007:
[----:B------:R-:W-:Y:S05]  /*3c150*/  BSYNC.RECONVERGENT B0 ;  /* 0x0000000000007941 */ /* 0x000fea0003800200 */
.L_x_2006:
[C---:B------:R-:W-:Y:S01]  /*3c160*/  LOP3.LUT P0, RZ, R26.reuse, 0x200, RZ, 0xc0, !PT ;  /* 0x000002001aff7812 */ /* 0x040fe2000780c0ff */
[----:B------:R-:W-:Y:S01]  /*3c170*/  BSSY.RECONVERGENT B0, `(.L_x_2008) ;  /* 0x0000006000007945 */ /* 0x000fe20003800200 */
[----:B------:R-:W-:-:S11]  /*3c180*/  LOP3.LUT P1, RZ, R26, 0x4, RZ, 0xc0, !PT ;  /* 0x000000041aff7812 */ /* 0x000fd6000782c0ff */
[----:B------:R-:W-:Y:S05]  /*3c190*/  @!P0 BRA `(.L_x_2009) ;  /* 0x00000000000c8947 */ /* 0x000fea0003800000 */
[----:B--2---:R-:W2:Y:S02]  /*3c1a0*/  LDL.U8 R44, [R1+0x1a] ;  /* 0x00001a00012c7983 */ /* 0x004ea40000100000 */
[----:B--2---:R-:W-:-:S05]  /*3c1b0*/  LOP3.LUT R44, R44, 0x20, RZ, 0xfc, !PT ;  /* 0x000000202c2c7812 */ /* 0x004fca00078efcff */
[----:B------:R2:W-:Y:S02]  /*3c1c0*/  STL.U8 [R1+0x1a], R44 ;  /* 0x00001a2c01007387 */ /* 0x0005e40000100000 */
.L_x_2009:
[----:B------:R-:W-:Y:S05]  /*3c1d0*/  BSYNC.RECONVERGENT B0 ;  /* 0x0000000000007941 */ /* 0x000fea0003800200 */
.L_x_2008:
        /* <DEDUP_REMOVED lines=12> */
.L_x_2011:
[----:B------:R-:W-:Y:S05]  /*3c2a0*/  BSYNC.RECONVERGENT B0 ;  /* 0x0000000000007941 */ /* 0x000fea0003800200 */
.L_x_2010:
[----:B------:R-:W-:Y:S01]  /*3c2b0*/  BSSY.RECONVERGENT B0, `(.L_x_2012) ;  /* 0x0000006000007945 */ /* 0x000fe20003800200 */
[----:B------:R-:W-:-:S03]  /*3c2c0*/  ISETP.NE.U32.AND P0, PT, R44, 0x1, PT ;  /* 0x000000012c00780c */ /* 0x000fc60003f05070 */
[----:B------:R-:W-:Y:S10]  /*3c2d0*/  @!P6 BRA `(.L_x_2013) ;  /* 0x00000000000ce947 */ /* 0x000ff40003800000 */
[----:B0-----:R-:W2:Y:S02]  /*3c2e0*/  LDL.U8 R26, [R1+0x1a] ;  /* 0x00001a00011a7983 */ /* 0x001ea40000100000 */
[----:B--2---:R-:W-:-:S05]  /*3c2f0*/  LOP3.LUT R26, R26, 0x8, RZ, 0xfc, !PT ;  /* 0x000000081a1a7812 */ /* 0x004fca00078efcff */
[----:B------:R1:W-:Y:S02]  /*3c300*/  STL.U8 [R1+0x1a], R26 ;  /* 0x00001a1a01007387 */ /* 0x0003e40000100000 */
.L_x_2013:
[----:B------:R-:W-:Y:S05]  /*3c310*/  BSYNC.RECONVERGENT B0 ;  /* 0x0000000000007941 */ /* 0x000fea0003800200 */
.L_x_2012:
        /* <DEDUP_REMOVED lines=8> */
.L_x_2015:
[----:B------:R-:W-:Y:S05]  /*3c3a0*/  BSYNC.RECONVERGENT B0 ;  /* 0x0000000000007941 */ /* 0x000fea0003800200 */
.L_x_2014:
        /* <DEDUP_REMOVED lines=8> */
.L_x_2017:
[----:B------:R-:W-:Y:S05]  /*3c430*/  BSYNC.RECONVERGENT B0 ;  /* 0x0000000000007941 */ /* 0x000fea0003800200 */
.L_x_2016:
        /* <DEDUP_REMOVED lines=8> */
.L_x_2019:
[----:B------:R-:W-:Y:S05]  /*3c4c0*/  BSYNC.RECONVERGENT B0 ;  /* 0x0000000000007941 */ /* 0x000fea0003800200 */
.L_x_2018:
[----:B------:R-:W-:Y:S01]  /*3c4d0*/  BSSY.RECONVERGENT B0, `(.L_x_2020) ;  /* 0x0000006000007945 */ /* 0x000fe20003800200 */
[----:B------:R-:W-:-:S03]  /*3c4e0*/  LOP3.LUT P6, RZ, R25, 0x80, RZ, 0xc0, !PT ;  /* 0x0000008019ff7812 */ /* 0x000fc600078cc0ff */
[----:B------:R-:W-:Y:S10]  /*3c4f0*/  @!P2 BRA `(.L_x_2021) ;  /* 0x00000000000ca947 */ /* 0x000ff40003800000 */
[----:B01234-:R-:W2:Y:S02]  /*3c500*/  LDL.U8 R26, [R1+0x1b] ;  /* 0x00001b00011a7983 */ /* 0x01fea40000100000 */
[----:B--2---:R-:W-:-:S05]  /*3c510*/  LOP3.LUT R26, R26, 0x80, RZ, 0xfc, !PT ;  /* 0x000000801a1a7812 */ /* 0x004fca00078efcff */
[----:B------:R0:W-:Y:S02]  /*3c520*/  STL.U8 [R1+0x1b], R26 ;  /* 0x00001b1a01007387 */ /* 0x0001e40000100000 */
.L_x_2021:
[----:B------:R-:W-:Y:S05]  /*3c530*/  BSYNC.RECONVERGENT B0 ;  /* 0x0000000000007941 */ /* 0x000fea0003800200 */
.L_x_2020:
[----:B------:R-:W-:Y:S01]  /*3c540*/  BSSY.RECONVERGENT B0, `(.L_x_2022) ;  /* 0x0000006000007945 */ /* 0x000fe20003800200 */
[----:B------:R-:W-:-:S03]  /*3c550*/  LOP3.LUT P3, RZ, R25, 0x40, RZ, 0xc0, !PT ;  /* 0x0000004019ff7812 */ /* 0x000fc6000786c0ff */
[----:B------:R-:W-:Y:S10]  /*3c560*/  @!P1 BRA `(.L_x_2023) ;  /* 0x00000000000c9947 */ /* 0x000ff40003800000 */
[----:B01234-:R-:W2:Y:S02]  /*3c570*/  LDL.U8 R26, [R1+0x1b] ;  /* 0x00001b00011a7983 */ /* 0x01fea40000100000 */
[----:B--2---:R-:W-:-:S05]  /*3c580*/  LOP3.LUT R26, R26, 0x40, RZ, 0xfc, !PT ;  /* 0x000000401a1a7812 */ /* 0x004fca00078efcff */
[----:B------:R0:W-:Y:S02]  /*3c590*/  STL.U8 [R1+0x1b], R26 ;  /* 0x00001b1a01007387 */ /* 0x0001e40000100000 */
.L_x_2023:
[----:B------:R-:W-:Y:S05]  /*3c5a0*/  BSYNC.RECONVERGENT B0 ;  /* 0x0000000000007941 */ /* 0x000fea0003800200 */
.L_x_2022:
[----:B------:R-:W-:Y:S01]  /*3c5b0*/  LOP3.LUT P1, RZ, R42, 0x1, RZ, 0xc0, !PT ;  /* 0x000000012aff7812 */ /* 0x000fe2000782c0ff */
[----:B------:R-:W-:Y:S01]  /*3c5c0*/  BSSY.RECONVERGENT B0, `(.L_x_2024) ;  /* 0x0000006000007945 */ /* 0x000fe20003800200 */
[----:B------:R-:W-:-:S11]  /*3c5d0*/  LOP3.LUT P4, RZ, R25, 0x20, RZ, 0xc0, !PT ;  /* 0x0000002019ff7812 */ /* 0x000fd6000788c0ff */
[----:B------:R-:W-:Y:S05]  /*3c5e0*/  @!P1 BRA `(.L_x_2025) ;  /* 0x00000000000c9947 */ /* 0x000fea0003800000 */
[----:B01234-:R-:W2:Y:S02]  /*3c5f0*/  LDL.U8 R26, [R1+0x1b] ;  /* 0x00001b00011a7983 */ /* 0x01fea40000100000 */
[----:B--2---:R-:W-:-:S05]  /*3c600*/  LOP3.LUT R26, R26, 0x20, RZ, 0xfc, !PT ;  /* 0x000000201a1a7812 */ /* 0x004fca00078efcff */
[----:B------:R0:W-:Y:S02]  /*3c610*/  STL.U8 [R1+0x1b], R26 ;  /* 0x00001b1a01007387 */ /* 0x0001e40000100000 */
.L_x_2025:
[----:B------:R-:W-:Y:S05]  /*3c620*/  BSYNC.RECONVERGENT B0 ;  /* 0x0000000000007941 */ /* 0x000fea0003800200 */
.L_x_2024:
[----:B------:R-:W-:Y:S01]  /*3c630*/  BSSY.RECONVERGENT B0, `(.L_x_2026) ;  /* 0x0000006000007945 */ /* 0x000fe20003800200 */
[----:B------:R-:W-:-:S03]  /*3c640*/  LOP3.LUT P5, RZ, R25, 0x10, RZ, 0xc0, !PT ;  /* 0x0000001019ff7812 */ /* 0x000fc600078ac0ff */
[----:B------:R-:W-:Y:S10]  /*3c650*/  @P0 BRA `(.L_x_2027) ;  /* 0x00000000000c0947 */ /* 0x000ff40003800000 */
[----:B01234-:R-:W2:Y:S02]  /*3c660*/  LDL.U8 R26, [R1+0x1b] ;  /* 0x00001b00011a7983 */ /* 0x01fea40000100000 */
[----:B--2---:R-:W-:-:S05]  /*3c670*/  LOP3.LUT R26, R26, 0x10, RZ, 0xfc, !PT ;  /* 0x000000101a1a7812 */ /* 0x004fca00078efcff */
[----:B------:R0:W-:Y:S02]  /*3c680*/  STL.U8 [R1+0x1b], R26 ;  /* 0x00001b1a01007387 */ /* 0x0001e40000100000 */
.L_x_2027:
[----:B------:R-:W-:Y:S05]  /*3c690*/  BSYNC.RECONVERGENT B0 ;  /* 0x0000000000007941 */ /* 0x000fea0003800200 */
.L_x_2026:
[C---:B------:R-:W-:Y:S01]  /*3c6a0*/  LOP3.LUT P0, RZ, R25.reuse, 0x400, RZ, 0xc0, !PT ;  /* 0x0000040019ff7812 */ /* 0x040fe2000780c0ff */
[----:B------:R-:W-:Y:S01]  /*3c6b0*/  BSSY.RECONVERGENT B0, `(.L_x_2028) ;  /* 0x0000006000007945 */ /* 0x000fe20003800200 */
[----:B------:R-:W-:-:S11]  /*3c6c0*/  LOP3.LUT P2, RZ, R25, 0x8, RZ, 0xc0, !PT ;  /* 0x0000000819ff7812 */ /* 0x000fd6000784c0ff */
[----:B------:R-:W-:Y:S05]  /*3c6d0*/  @!P0 BRA `(.L_x_2029) ;  /* 0x00000000000c8947 */ /* 0x000fea0003800000 */
[----:B01234-:R-:W2:Y:S02]  /*3c6e0*/  LDL.U8 R26, [R1+0x1b] ;  /* 0x00001b00011a7983 */ /* 0x01fea40000100000 */
[----:B--2---:R-:W-:-:S05]  /*3c6f0*/  LOP3.LUT R26, R26, 0x8, RZ, 0xfc, !PT ;  /* 0x000000081a1a7812 */ /* 0x004fca00078efcff */
[----:B------:R0:W-:Y:S02]  /*3c700*/  STL.U8 [R1+0x1b], R26 ;  /* 0x00001b1a01007387 */ /* 0x0001e40000100000 */
.L_x_2029:
[----:B------:R-:W-:Y:S05]  /*3c710*/  BSYNC.RECONVERGENT B0 ;  /* 0x0000000000007941 */ /* 0x000fea0003800200 */
.L_x_2028:
[C---:B------:R-:W-:Y:S01]  /*3c720*/  LOP3.LUT P0, RZ, R25.reuse, 0x200, RZ, 0xc0, !PT ;  /* 0x0000020019ff7812 */ /* 0x040fe2000780c0ff */
[----:B------:R-:W-:Y:S01]  /*3c730*/  BSSY.RECONVERGENT B0, `(.L_x_2030) ;  /* 0x0000006000007945 */ /* 0x000fe20003800200 */
[----:B------:R-:W-:-:S11]  /*3c740*/  LOP3.LUT P1, RZ, R25, 0x4, RZ, 0xc0, !PT ;  /* 0x0000000419ff7812 */ /* 0x000fd6000782c0ff */
[----:B------:R-:W-:Y:S05]  /*3c750*/  @!P0 BRA `(.L_x_2031) ;  /* 0x00000000000c8947 */ /* 0x000fea0003800000 */
[----:B01234-:R-:W2:Y:S02]  /*3c760*/  LDL.U8 R26, [R1+0x1b] ;  /* 0x00001b00011a7983 */ /* 0x01fea40000100000 */
[----:B--2---:R-:W-:-:S05]  /*3c770*/  LOP3.LUT R26, R26, 0x4, RZ, 0xfc, !PT ;  /* 0x000000041a1a7812 */ /* 0x004fca00078efcff */
[----:B------:R0:W-:Y:S02]  /*3c780*/  STL.U8 [R1+0x1b], R26 ;  /* 0x00001b1a01007387 */ /* 0x0001e40000100000 */
.L_x_2031:
[----:B------:R-:W-:Y:S05]  /*3c790*/  BSYNC.RECONVERGENT B0 ;  /* 0x0000000000007941 */ /* 0x000fea0003800200 */
.L_x_2030:
        /* <DEDUP_REMOVED lines=12> */
.L_x_2033:
[----:B------:R-:W-:Y:S05]  /*3c860*/  BSYNC.RECONVERGENT B0 ;  /* 0x0000000000007941 */ /* 0x000fea0003800200 */
.L_x_2032:
[----:B------:R-:W-:Y:S01]  /*3c870*/  BSSY.RECONVERGENT B0, `(.L_x_2034) ;  /* 0x0000006000007945 */ /* 0x000fe20003800200 */
[----:B------:R-:W-:-:S03]  /*3c880*/  ISETP.NE.U32.AND P0, PT, R27, 0x1, PT ;  /* 0x000000011b00780c */ /* 0x000fc60003f05070 */
[----:B------:R-:W-:Y:S10]  /*3c890*/  @!P6 BRA `(.L_x_2035) ;  /* 0x00000000000ce947 */ /* 0x000ff40003800000 */
[----:B0-----:R-:W2:Y:S02]  /*3c8a0*/  LDL.U8 R26, [R1+0x1b] ;  /* 0x00001b00011a7983 */ /* 0x001ea40000100000 */
[----:B--2---:R-:W-:-:S05]  /*3c8b0*/  LOP3.LUT R26, R26, 0x1, RZ, 0xfc, !PT ;  /* 0x000000011a1a7812 */ /* 0x004fca00078efcff */
[----:B------:R1:W-:Y:S02]  /*3c8c0*/  STL.U8 [R1+0x1b], R26 ;  /* 0x00001b1a01007387 */ /* 0x0003e40000100000 */
.L_x_2035:
[----:B------:R-:W-:Y:S05]  /*3c8d0*/  BSYNC.RECONVERGENT B0 ;  /* 0x0000000000007941 */ /* 0x000fea0003800200 */
.L_x_2034:
        /* <DEDUP_REMOVED lines=8> */
.L_x_2037:
[----:B------:R-:W-:Y:S05]  /*3c960*/  BSYNC.RECONVERGENT B0 ;  /* 0x0000000000007941 */ /* 0x000fea0003800200 */
.L_x_2036:
        /* <DEDUP_REMOVED lines=8> */
.L_x_2039:
[----:B------:R-:W-:Y:S05]  /*3c9f0*/  BSYNC.RECONVERGENT B0 ;  /* 0x0000000000007941 */ /* 0x000fea0003800200 */
.L_x_2038:
        /* <DEDUP_REMOVED lines=8> */
.L_x_2041:
[----:B------:R-:W-:Y:S05]  /*3ca80*/  BSYNC.RECONVERGENT B0 ;  /* 0x0000000000007941 */ /* 0x000fea0003800200 */
.L_x_2040:
[----:B------:R-:W-:Y:S01]  /*3ca90*/  BSSY.RECONVERGENT B0, `(.L_x_2042) ;  /* 0x0000006000007945 */ /* 0x000fe20003800200 */
[----:B------:R-:W-:-:S03]  /*3caa0*/  LOP3.LUT P6, RZ, R24, 0x80, RZ, 0xc0, !PT ;  /* 0x0000008018ff7812 */ /* 0x000fc600078cc0ff */
[----:B------:R-:W-:Y:S10]  /*3cab0*/  @!P2 BRA `(.L_x_2043) ;  /* 0x00000000000ca947 */ /* 0x000ff40003800000 */
[----:B01234-:R-:W2:Y:S02]  /*3cac0*/  LDL.U8 R26, [R1+0x1c] ;  /* 0x00001c00011a7983 */ /* 0x01fea40000100000 */
[----:B--2---:R-:W-:-:S05]  /*3cad0*/  LOP3.LUT R26, R26, 0x10, RZ, 0xfc, !PT ;  /* 0x000000101a1a7812 */ /* 0x004fca00078efcff */
[----:B------:R0:W-:Y:S02]  /*3cae0*/  STL.U8 [R1+0x1c], R26 ;  /* 0x00001c1a01007387 */ /* 0x0001e40000100000 */
.L_x_2043:
[----:B------:R-:W-:Y:S05]  /*3caf0*/  BSYNC.RECONVERGENT B0 ;  /* 0x0000000000007941 */ /* 0x000fea0003800200 */
.L_x_2042:
[----:B------:R-:W-:Y:S01]  /*3cb00*/  BSSY.RECONVERGENT B0, `(.L_x_2044) ;  /* 0x0000006000007945 */ /* 0x000fe20003800200 */
[----:B------:R-:W-:-:S03]  /*3cb10*/  LOP3.LUT P3, RZ, R24, 0x40, RZ, 0xc0, !PT ;  /* 0x0000004018ff7812 */ /* 0x000fc6000786c0ff */
[----:B------:R-:W-:Y:S10]  /*3cb20*/  @!P1 BRA `(.L_x_2045) ;  /* 0x00000000000c9947 */ /* 0x000ff40003800000 */
[----:B01234-:R-:W2:Y:S02]  /*3cb30*/  LDL.U8 R26, [R1+0x1c] ;  /* 0x00001c00011a7983 */ /* 0x01fea40000100000 */
[----:B--2---:R-:W-:-:S05]  /*3cb40*/  LOP3.LUT R26, R26, 0x8, RZ, 0xfc, !PT ;  /* 0x000000081a1a7812 */ /* 0x004fca00078efcff */
[----:B------:R0:W-:Y:S02]  /*3cb50*/  STL.U8 [R1+0x1c], R26 ;  /* 0x00001c1a01007387 */ /* 0x0001e40000100000 */
.L_x_2045:
[----:B------:R-:W-:Y:S05]  /*3cb60*/  BSYNC.RECONVERGENT B0 ;  /* 0x0000000000007941 */ /* 0x000fea0003800200 */
.L_x_2044:
[----:B------:R-:W-:Y:S01]  /*3cb70*/  LOP3.LUT P1, RZ, R42, 0x1, RZ, 0xc0, !PT ;  /* 0x000000012aff7812 */ /* 0x000fe2000782c0ff */
[----:B------:R-:W-:Y:S01]  /*3cb80*/  BSSY.RECONVERGENT B0, `(.L_x_2046) ;  /* 0x0000006000007945 */ /* 0x000fe20003800200 */
[----:B------:R-:W-:-:S11]  /*3cb90*/  LOP3.LUT P4, RZ, R24, 0x20, RZ, 0xc0, !PT ;  /* 0x0000002018ff7812 */ /* 0x000fd6000788c0ff */
[----:B------:R-:W-:Y:S05]  /*3cba0*/  @!P1 BRA `(.L_x_2047) ;  /* 0x00000000000c9947 */ /* 0x000fea0003800000 */
[----:B01234-:R-:W2:Y:S02]  /*3cbb0*/  LDL.U8 R26, [R1+0x1c] ;  /* 0x00001c00011a7983 */ /* 0x01fea40000100000 */
[----:B--2---:R-:W-:-:S05]  /*3cbc0*/  LOP3.LUT R26, R26, 0x4, RZ, 0xfc, !PT ;  /* 0x000000041a1a7812 */ /* 0x004fca00078efcff */
[----:B------:R0:W-:Y:S02]  /*3cbd0*/  STL.U8 [R1+0x1c], R26 ;  /* 0x00001c1a01007387 */ /* 0x0001e40000100000 */
.L_x_2047:
[----:B------:R-:W-:Y:S05]  /*3cbe0*/  BSYNC.RECONVERGENT B0 ;  /* 0x0000000000007941 */ /* 0x000fea0003800200 */
.L_x_2046:
[----:B------:R-:W-:Y:S01]  /*3cbf0*/  BSSY.RECONVERGENT B0, `(.L_x_2048) ;  /* 0x0000006000007945 */ /* 0x000fe20003800200 */
[----:B------:R-:W-:-:S03]  /*3cc00*/  LOP3.LUT P5, RZ, R24, 0x10, RZ, 0xc0, !PT ;  /* 0x0000001018ff7812 */ /* 0x000fc600078ac0ff */
[----:B------:R-:W-:Y:S10]  /*3cc10*/  @P0 BRA `(.L_x_2049) ;  /* 0x00000000000c0947 */ /* 0x000ff40003800000 */
[----:B01234-:R-:W2:Y:S02]  /*3cc20*/  LDL.U8 R26, [R1+0x1c] ;  /* 0x00001c00011a7983 */ /* 0x01fea40000100000 */
[----:B--2---:R-:W-:-:S05]  /*3cc30*/  LOP3.LUT R26, R26, 0x2, RZ, 0xfc, !PT ;  /* 0x000000021a1a7812 */ /* 0x004fca00078efcff */
[----:B------:R0:W-:Y:S02]  /*3cc40*/  STL.U8 [R1+0x1c], R26 ;  /* 0x00001c1a01007387 */ /* 0x0001e40000100000 */
.L_x_2049:
[----:B------:R-:W-:Y:S05]  /*3cc50*/  BSYNC.RECONVERGENT B0 ;  /* 0x0000000000007941 */ /* 0x000fea0003800200 */
.L_x_2048:
[C---:B------:R-:W-:Y:S01]  /*3cc60*/  LOP3.LUT P0, RZ, R24.reuse, 0x400, RZ, 0xc0, !PT ;  /* 0x0000040018ff7812 */ /* 0x040fe2000780c0ff */
[----:B------:R-:W-:Y:S01]  /*3cc70*/  BSSY.RECONVERGENT B0, `(.L_x_2050) ;  /* 0x0000006000007945 */ /* 0x000fe20003800200 */
[----:B------:R-:W-:-:S11]  /*3cc80*/  LOP3.LUT P1, RZ, R24, 0x8, RZ, 0xc0, !PT ;  /* 0x0000000818ff7812 */ /* 0x000fd6000782c0ff */
[----:B------:R-:W-:Y:S05]  /*3cc90*/  @!P0 BRA `(.L_x_2051) ;  /* 0x00000000000c8947 */ /* 0x000fea0003800000 */
[----:B01234-:R-:W2:Y:S02]  /*3cca0*/  LDL.U8 R26, [R1+0x1c] ;  /* 0x00001c00011a7983 */ /* 0x01fea40000100000 */
[----:B--2---:R-:W-:-:S05]  /*3ccb0*/  LOP3.LUT R26, R26, 0x1, RZ, 0xfc, !PT ;  /* 0x000000011a1a7812 */ /* 0x004fca00078efcff */
[----:B------:R0:W-:Y:S02]  /*3ccc0*/  STL.U8 [R1+0x1c], R26 ;  /* 0x00001c1a01007387 */ /* 0x0001e40000100000 */
.L_x_2051:
[----:B------:R-:W-:Y:S05]  /*3ccd0*/  BSYNC.RECONVERGENT B0 ;  /* 0x0000000000007941 */ /* 0x000fea0003800200 */
.L_x_2050:
[C---:B------:R-:W-:Y:S01]  /*3cce0*/  LOP3.LUT P2, RZ, R24.reuse, 0x200, RZ, 0xc0, !PT ;  /* 0x0000020018ff7812 */ /* 0x040fe2000784c0ff */
[----:B------:R-:W-:Y:S01]  /*3ccf0*/  BSSY.RECONVERGENT B0, `(.L_x_2052) ;  /* 0x0000006000007945 */ /* 0x000fe20003800200 */
[----:B------:R-:W-:-:S11]  /*3cd00*/  LOP3.LUT P0, RZ, R24, 0x4, RZ, 0xc0, !PT ;  /* 0x0000000418ff7812 */ /* 0x000fd6000780c0ff */
[----:B------:R-:W-:Y:S05]  /*3cd10*/  @!P2 BRA `(.L_x_2053) ;  /* 0x00000000000ca947 */ /* 0x000fea0003800000 */
[----:B01234-:R-:W2:Y:S02]  /*3cd20*/  LDL.U8 R26, [R1+0x1d] ;  /* 0x00001d00011a7983 */ /* 0x01fea40000100000 */
[----:B--2---:R-:W-:-:S05]  /*3cd30*/  LOP3.LUT R26, R26, 0x80, RZ, 0xfc, !PT ;  /* 0x000000801a1a7812 */ /* 0x004fca00078efcff */
[----:B------:R0:W-:Y:S02]  /*3cd40*/  STL.U8 [R1+0x1d], R26 ;  /* 0x00001d1a01007387 */ /* 0x0001e40000100000 */
.L_x_2053:
[----:B------:R-:W-:Y:S05]  /*3cd50*/  BSYNC.RECONVERGENT B0 ;  /* 0x0000000000007941 */ /* 0x000fea0003800200 */
.L_x_2052:
        /* <DEDUP_REMOVED lines=12> */
.L_x_2055:
[----:B------:R-:W-:Y:S05]  /*3ce20*/  BSYNC.RECONVERGENT B0 ;  /* 0x0000000000007941 */ /* 0x000fea0003800200 */
.L_x_2054:
[----:B------:R-:W-:Y:S01]  /*3ce30*/  BSSY.RECONVERGENT B0, `(.L_x_2056) ;  /* 0x0000007000007945 */ /* 0x000fe20003800200 */
[----:B------:R-:W-:Y:S02]  /*3ce40*/  LOP3.LUT R25, R23, 0x1, RZ, 0xc0, !PT ;  /* 0x0000000117197812 */ /* 0x000fe400078ec0ff */
[----:B------:R-:W-:Y:S01]  /*3ce50*/  ISETP.NE.U32.AND P2, PT, R26, 0x1, PT ;  /* 0x000000011a00780c */ /* 0x000fe20003f45070 */
[----:B------:R-:W-:-:S12]  /*3ce60*/  @!P6 BRA `(.L_x_2057) ;  /* 0x00000000000ce947 */ /* 0x000fd80003800000 */
[----:B0-----:R-:W2:Y:S02]  /*3ce70*/  LDL.U8 R24, [R1+0x1d] ;  /* 0x00001d0001187983 */ /* 0x001ea40000100000 */
[----:B--2---:R-:W-:-:S05]  /*3ce80*/  LOP3.LUT R24, R24, 0x20, RZ, 0xfc, !PT ;  /* 0x0000002018187812 */ /* 0x004fca00078efcff */
[----:B------:R1:W-:Y:S02]  /*3ce90*/  STL.U8 [R1+0x1d], R24 ;  /* 0x00001d1801007387 */ /* 0x0003e40000100000 */
.L_x_2057:
[----:B------:R-:W-:Y:S05]  /*3cea0*/  BSYNC.RECONVERGENT B0 ;  /* 0x0000000000007941 */ /* 0x000fea0003800200 */
.L_x_2056:
        /* <DEDUP_REMOVED lines=8> */
.L_x_2059:
[----:B------:R-:W-:Y:S05]  /*3cf30*/  BSYNC.RECONVERGENT B0 ;  /* 0x0000000000007941 */ /* 0x000fea0003800200 */
.L_x_2058:
        /* <DEDUP_REMOVED lines=8> */
.L_x_2061:
[----:B------:R-:W-:Y:S05]  /*3cfc0*/  BSYNC.RECONVERGENT B0 ;  /* 0x0000000000007941 */ /* 0x000fea0003800200 */
.L_x_2060:
        /* <DEDUP_REMOVED lines=8> */
.L_x_2063:
[----:B------:R-:W-:Y:S05]  /*3d050*/  BSYNC.RECONVERGENT B0 ;  /* 0x0000000000007941 */ /* 0x000fea0003800200 */
.L_x_2062:
[----:B------:R-:W-:Y:S01]  /*3d060*/  BSSY.RECONVERGENT B0, `(.L_x_2064) ;  /* 0x0000006000007945 */ /* 0x000fe20003800200 */
[----:B------:R-:W-:-:S03]  /*3d070*/  LOP3.LUT P6, RZ, R23, 0x80, RZ, 0xc0, !PT ;  /* 0x0000008017ff7812 */ /* 0x000fc600078cc0ff */
[----:B------:R-:W-:Y:S10]  /*3d080*/  @!P1 BRA `(.L_x_2065) ;  /* 0x00000000000c9947 */ /* 0x000ff40003800000 */
[----:B01234-:R-:W2:Y:S02]  /*3d090*/  LDL.U8 R24, [R1+0x1d] ;  /* 0x00001d0001187983 */ /* 0x01fea40000100000 */
[----:B--2---:R-:W-:-:S05]  /*3d0a0*/  LOP3.LUT R24, R24, 0x2, RZ, 0xfc, !PT ;  /* 0x0000000218187812 */ /* 0x004fca00078efcff */
[----:B------:R0:W-:Y:S02]  /*3d0b0*/  STL.U8 [R1+0x1d], R24 ;  /* 0x00001d1801007387 */ /* 0x0001e40000100000 */
.L_x_2065:
[----:B------:R-:W-:Y:S05]  /*3d0c0*/  BSYNC.RECONVERGENT B0 ;  /* 0x0000000000007941 */ /* 0x000fea0003800200 */
.L_x_2064:
        /* <DEDUP_REMOVED lines=8> */
.L_x_2067:
[----:B------:R-:W-:Y:S05]  /*3d150*/  BSYNC.RECONVERGENT B0 ;  /* 0x0000000000007941 */ /* 0x000fea0003800200 */
.L_x_2066:
[----:B------:R-:W-:Y:S01]  /*3d160*/  LOP3.LUT P1, RZ, R42, 0x2, RZ, 0xc0, !PT ;  /* 0x000000022aff7812 */ /* 0x000fe2000782c0ff */
[----:B------:R-:W-:Y:S01]  /*3d170*/  BSSY.RECONVERGENT B0, `(.L_x_2068) ;  /* 0x0000006000007945 */ /* 0x000fe20003800200 */
[----:B------:R-:W-:-:S11]  /*3d180*/  LOP3.LUT P0, RZ, R23, 0x20, RZ, 0xc0, !PT ;  /* 0x0000002017ff7812 */ /* 0x000fd6000780c0ff */
[----:B------:R-:W-:Y:S05]  /*3d190*/  @!P1 BRA `(.L_x_2069) ;  /* 0x00000000000c9947 */ /* 0x000fea0003800000 */
[----:B01234-:R-:W2:Y:S02]  /*3d1a0*/  LDL.U8 R24, [R1+0x1e] ;  /* 0x00001e0001187983 */ /* 0x01fea40000100000 */
[----:B--2---:R-:W-:-:S05]  /*3d1b0*/  LOP3.LUT R24, R24, 0x80, RZ, 0xfc, !PT ;  /* 0x0000008018187812 */ /* 0x004fca00078efcff */
[----:B------:R0:W-:Y:S02]  /*3d1c0*/  STL.U8 [R1+0x1e], R24 ;  /* 0x00001e1801007387 */ /* 0x0001e40000100000 */
.L_x_2069:
[----:B------:R-:W-:Y:S05]  /*3d1d0*/  BSYNC.RECONVERGENT B0 ;  /* 0x0000000000007941 */ /* 0x000fea0003800200 */
.L_x_2068:
[----:B------:R-:W-:Y:S01]  /*3d1e0*/  BSSY.RECONVERGENT B0, `(.L_x_2070) ;  /* 0x0000006000007945 */ /* 0x000fe20003800200 */
[----:B------:R-:W-:-:S03]  /*3d1f0*/  LOP3.LUT P1, RZ, R23, 0x10, RZ, 0xc0, !PT ;  /* 0x0000001017ff7812 */ /* 0x000fc6000782c0ff */
[----:B------:R-:W-:Y:S10]  /*3d200*/  @P2 BRA `(.L_x_2071) ;  /* 0x00000000000c2947 */ /* 0x000ff40003800000 */
[----:B01234-:R-:W2:Y:S02]  /*3d210*/  LDL.U8 R24, [R1+0x1e] ;  /* 0x00001e0001187983 */ /* 0x01fea40000100000 */
[----:B--2---:R-:W-:-:S05]  /*3d220*/  LOP3.LUT R24, R24, 0x40, RZ, 0xfc, !PT ;  /* 0x0000004018187812 */ /* 0x004fca00078efcff */
[----:B------:R0:W-:Y:S02]  /*3d230*/  STL.U8 [R1+0x1e], R24 ;  /* 0x00001e1801007387 */ /* 0x0001e40000100000 */
.L_x_2071:
[----:B------:R-:W-:Y:S05]  /*3d240*/  BSYNC.RECONVERGENT B0 ;  /* 0x0000000000007941 */ /* 0x000fea0003800200 */
.L_x_2070:
[C---:B------:R-:W-:Y:S01]  /*3d250*/  LOP3.LUT P3, RZ, R23.reuse, 0x400, RZ, 0xc0, !PT ;  /* 0x0000040017ff7812 */ /* 0x040fe2000786c0ff */
[----:B------:R-:W-:Y:S01]  /*3d260*/  BSSY.RECONVERGENT B0, `(.L_x_2072) ;  /* 0x0000006000007945 */ /* 0x000fe20003800200 */
[----:B------:R-:W-:-:S11]  /*3d270*/  LOP3.LUT P2, RZ, R23, 0x8, RZ, 0xc0, !PT ;  /* 0x0000000817ff7812 */ /* 0x000fd6000784c0ff */
[----:B------:R-:W-:Y:S05]  /*3d280*/  @!P3 BRA `(.L_x_2073) ;  /* 0x00000000000cb947 */ /* 0x000fea0003800000 */
[----:B01234-:R-:W2:Y:S02]  /*3d290*/  LDL.U8 R24, [R1+0x1e] ;  /* 0x00001e0001187983 */ /* 0x01fea40000100000 */
[----:B--2---:R-:W-:-:S05]  /*3d2a0*/  LOP3.LUT R24, R24, 0x20, RZ, 0xfc, !PT ;  /* 0x0000002018187812 */ /* 0x004fca00078efcff */
[----:B------:R0:W-:Y:S02]  /*3d2b0*/  STL.U8 [R1+0x1e], R24 ;  /* 0x00001e1801007387 */ /* 0x0001e40000100000 */
.L_x_2073:
[----:B------:R-:W-:Y:S05]  /*3d2c0*/  BSYNC.RECONVERGENT B0 ;  /* 0x0000000000007941 */ /* 0x000fea0003800200 */
.L_x_2072:
[C---:B------:R-:W-:Y:S01]  /*3d2d0*/  LOP3.LUT P4, RZ, R23.reuse, 0x200, RZ, 0xc0, !PT ;  /* 0x0000020017ff7812 */ /* 0x040fe2000788c0ff */
[----:B------:R-:W-:Y:S01]  /*3d2e0*/  BSSY.RECONVERGENT B0, `(.L_x_2074) ;  /* 0x0000006000007945 */ /* 0x000fe20003800200 */
[----:B------:R-:W-:-:S11]  /*3d2f0*/  LOP3.LUT P3, RZ, R23, 0x4, RZ, 0xc0, !PT ;  /* 0x0000000417ff7812 */ /* 0x000fd6000786c0ff */
[----:B------:R-:W-:Y:S05]  /*3d300*/  @!P4 BRA `(.L_x_2075) ;  /* 0x00000000000cc947 */ /* 0x000fea0003800000 */
[----:B01234-:R-:W2:Y:S02]  /*3d310*/  LDL.U8 R24, [R1+0x1e] ;  /* 0x00001e0001187983 */ /* 0x01fea40000100000 */
[----:B--2---:R-:W-:-:S05]  /*3d320*/  LOP3.LUT R24, R24, 0x10, RZ, 0xfc, !PT ;  /* 0x0000001018187812 */ /* 0x004fca00078efcff */
[----:B------:R0:W-:Y:S02]  /*3d330*/  STL.U8 [R1+0x1e], R24 ;  /* 0x00001e1801007387 */ /* 0x0001e40000100000 */
.L_x_2075:
[----:B------:R-:W-:Y:S05]  /*3d340*/  BSYNC.RECONVERGENT B0 ;  /* 0x0000000000007941 */ /* 0x000fea0003800200 */
.L_x_2074:
[C---:B------:R-:W-:Y:S01]  /*3d350*/  LOP3.LUT P5, RZ, R23.reuse, 0x100, RZ, 0xc0, !PT ;  /* 0x0000010017ff7812 */ /* 0x040fe200078ac0ff */
[----:B------:R-:W-:Y:S01]  /*3d360*/  BSSY.RECONVERGENT B0, `(.L_x_2076) ;  /* 0x0000006000007945 */ /* 0x000fe20003800200 */
[----:B------:R-:W-:-:S11]  /*3d370*/  LOP3.LUT P4, RZ, R23, 0x2, RZ, 0xc0, !PT ;  /* 0x0000000217ff7812 */ /* 0x000fd6000788c0ff */
[----:B------:R-:W-:Y:S05]  /*3d380*/  @!P5 BRA `(.L_x_2077) ;  /* 0x00000000000cd947 */ /* 0x000fea0003800000 */
[----:B01234-:R-:W2:Y:S02]  /*3d390*/  LDL.U8 R24, [R1+0x1e] ;  /* 0x00001e0001187983 */ /* 0x01fea40000100000 */
[----:B--2---:R-:W-:-:S05]  /*3d3a0*/  LOP3.LUT R24, R24, 0x8, RZ, 0xfc, !PT ;  /* 0x0000000818187812 */ /* 0x004fca00078efcff */
[----:B------:R0:W-:Y:S02]  /*3d3b0*/  STL.U8 [R1+0x1e], R24 ;  /* 0x00001e1801007387 */ /* 0x0001e40000100000 */
.L_x_2077:
[----:B------:R-:W-:Y:S05]  /*3d3c0*/  BSYNC.RECONVERGENT B0 ;  /* 0x0000000000007941 */ /* 0x000fea0003800200 */
.L_x_2076:
[----:B------:R-:W-:Y:S01]  /*3d3d0*/  BSSY.RECONVERGENT B0, `(.L_x_2078) ;  /* 0x0000006000007945 */ /* 0x000fe20003800200 */
[----:B------:R-:W-:-:S03]  /*3d3e0*/  ISETP.NE.U32.AND P5, PT, R25, 0x1, PT ;  /* 0x000000011900780c */ /* 0x000fc60003fa5070 */
[----:B------:R-:W-:Y:S10]  /*3d3f0*/  @!P6 BRA `(.L_x_2079) ;  /* 0x00000000000ce947 */ /* 0x000ff40003800000 */
[----:B01234-:R-:W2:Y:S02]  /*3d400*/  LDL.U8 R24, [R1+0x1e] ;  /* 0x00001e0001187983 */ /* 0x01fea40000100000 */
[----:B--2---:R-:W-:-:S05]  /*3d410*/  LOP3.LUT R24, R24, 0x4, RZ, 0xfc, !PT ;  /* 0x0000000418187812 */ /* 0x004fca00078efcff */
[----:B------:R0:W-:Y:S02]  /*3d420*/  STL.U8 [R1+0x1e], R24 ;  /* 0x00001e1801007387 */ /* 0x0001e40000100000 */
.L_x_2079:
[----:B------:R-:W-:Y:S05]  /*3d430*/  BSYNC.RECONVERGENT B0 ;  /* 0x0000000000007941 */ /* 0x000fea0003800200 */
.L_x_2078:
        /* <DEDUP_REMOVED lines=8> */
[----:B01234-:R-:W2:Y:S02]  /*3d4c0*/  LDL.U8 R24, [R1+0x1e] ;  /* 0x00001e0001187983 */ /* 0x01fea40000100000 */
[----:B--2---:R-:W-:-:S05]  /*3d4d0*/  LOP3.LUT R24, R24, 0x2, RZ, 0xfc, !PT ;  /* 0x0000000218187812 */ /* 0x004fca00078efcff */
[----:B------:R0:W-:Y:S02]  /*3d4e0*/  STL.U8 [R1+0x1e], R24 ;  /* 0x00001e1801007387 */ /* 0x0001e40000100000 */
.L_x_2081:
[----:B------:R-:W-:Y:S05]  /*3d4f0*/  BSYNC.RECONVERGENT B0 ;  /* 0x0000000000007941 */ /* 0x000fea0003800200 */
.L_x_2080:
[----:B------:R-:W-:Y:S01]  /*3d500*/  BSSY.RECONVERGENT B0, `(.L_x_2082) ;  /* 0x0000006000007945 */ /* 0x000fe20003800200 */
[----:B------:R-:W-:-:S03]  /*3d510*/  LOP3.LUT P6, RZ, R46, 0x200, RZ, 0xc0, !PT ;  /* 0x000002002eff7812 */ /* 0x000fc600078cc0ff */
[----:B------:R-:W-:Y:S10]  /*3d520*/  @!P0 BRA `(.L_x_2083) ;  /* 0x00000000000c8947 */ /* 0x000ff40003800000 */
[----:B01234-:R-:W2:Y:S02]  /*3d530*/  LDL.U8 R24, [R1+0x1e] ;  /* 0x00001e0001187983 */ /* 0x01fea40000100000 */
[----:B--2---:R-:W-:-:S05]  /*3d540*/  LOP3.LUT R24, R24, 0x1, RZ, 0xfc, !PT ;  /* 0x0000000118187812 */ /* 0x004fca00078efcff */
[----:B------:R0:W-:Y:S02]  /*3d550*/  STL.U8 [R1+0x1e], R24 ;  /* 0x00001e1801007387 */ /* 0x0001e40000100000 */
.L_x_2083:
[----:B------:R-:W-:Y:S05]  /*3d560*/  BSYNC.RECONVERGENT B0 ;  /* 0x0000000000007941 */ /* 0x000fea0003800200 */
.L_x_2082:
        /* <DEDUP_REMOVED lines=8> */
.L_x_2085:
[----:B------:R-:W-:Y:S05]  /*3d5f0*/  BSYNC.RECONVERGENT B0 ;  /* 0x0000000000007941 */ /* 0x000fea0003800200 */
.L_x_2084:
        /* <DEDUP_REMOVED lines=8> */
.L_x_2087:
[----:B------:R-:W-:Y:S05]  /*3d680*/  BSYNC.RECONVERGENT B0 ;  /* 0x0000000000007941 */ /* 0x000fea0003800200 */
.L_x_2086:
[----:B------:R-:W-:Y:S01]  /*3d690*/  BSSY.RECONVERGENT B0, `(.L_x_2088) ;  /* 0x0000006000007945 */ /* 0x000fe20003800200 */
[----:B------:R-:W-:-:S03]  /*3d6a0*/  LOP3.LUT P0, RZ, R46, 0x40, RZ, 0xc0, !PT ;  /* 0x000000402eff7812 */ /* 0x000fc6000780c0ff */
[----:B------:R-:W-:Y:S10]  /*3d6b0*/  @!P3 BRA `(.L_x_2089) ;  /* 0x00000000000cb947 */ /* 0x000ff40003800000 */
[----:B01234-:R-:W2:Y:S02]  /*3d6c0*/  LDL.U8 R24, [R1+0x1f] ;  /* 0x00001f0001187983 */ /* 0x01fea40000100000 */
[----:B--2---:R-:W-:-:S05]  /*3d6d0*/  LOP3.LUT R24, R24, 0x20, RZ, 0xfc, !PT ;  /* 0x0000002018187812 */ /* 0x004fca00078efcff */
[----:B------:R0:W-:Y:S02]  /*3d6e0*/  STL.U8 [R1+0x1f], R24 ;  /* 0x00001f1801007387 */ /* 0x0001e40000100000 */
.L_x_2089:
[----:B------:R-:W-:Y:S05]  /*3d6f0*/  BSYNC.RECONVERGENT B0 ;  /* 0x0000000000007941 */ /* 0x000fea0003800200 */
.L_x_2088:
[----:B------:R-:W-:Y:S01]  /*3d700*/  BSSY.RECONVERGENT B0, `(.L_x_2090) ;  /* 0x0000006000007945 */ /* 0x000fe20003800200 */
[----:B------:R-:W-:-:S03]  /*3d710*/  LOP3.LUT P1, RZ, R46, 0x20, RZ, 0xc0, !PT ;  /* 0x000000202eff7812 */ /* 0x000fc6000782c0ff */
[----:B------:R-:W-:Y:S10]  /*3d720*/  @!P4 BRA `(.L_x_2091) ;  /* 0x00000000000cc947 */ /* 0x000ff40003800000 */
[----:B01234-:R-:W2:Y:S02]  /*3d730*/  LDL.U8 R24, [R1+0x1f] ;  /* 0x00001f0001187983 */ /* 0x01fea40000100000 */
[----:B--2---:R-:W-:-:S05]  /*3d740*/  LOP3.LUT R24, R24, 0x10, RZ, 0xfc, !PT ;  /* 0x0000001018187812 */ /* 0x004fca00078efcff */
[----:B------:R0:W-:Y:S02]  /*3d750*/  STL.U8 [R1+0x1f], R24 ;  /* 0x00001f1801007387 */ /* 0x0001e40000100000 */
.L_x_2091:
[----:B------:R-:W-:Y:S05]  /*3d760*/  BSYNC.RECONVERGENT B0 ;  /* 0x0000000000007941 */ /* 0x000fea0003800200 */
.L_x_2090:
[----:B------:R-:W-:Y:S01]  /*3d770*/  BSSY.RECONVERGENT B0, `(.L_x_2092) ;  /* 0x0000006000007945 */ /* 0x000fe20003800200 */
[----:B------:R-:W-:-:S03]  /*3d780*/  LOP3.LUT P2, RZ, R46, 0x10, RZ, 0xc0, !PT ;  /* 0x000000102eff7812 */ /* 0x000fc6000784c0ff */
[----:B------:R-:W-:Y:S10]  /*3d790*/  @P5 BRA `(.L_x_2093) ;  /* 0x00000000000c5947 */ /* 0x000ff40003800000 */
[----:B01234-:R-:W2:Y:S02]  /*3d7a0*/  LDL.U8 R24, [R1+0x1f] ;  /* 0x00001f0001187983 */ /* 0x01fea40000100000 */
[----:B--2---:R-:W-:-:S05]  /*3d7b0*/  LOP3.LUT R24, R24, 0x8, RZ, 0xfc, !PT ;  /* 0x0000000818187812 */ /* 0x004fca00078efcff */
[----:B------:R0:W-:Y:S02]  /*3d7c0*/  STL.U8 [R1+0x1f], R24 ;  /* 0x00001f1801007387 */ /* 0x0001e40000100000 */
.L_x_2093:
[----:B------:R-:W-:Y:S05]  /*3d7d0*/  BSYNC.RECONVERGENT B0 ;  /* 0x0000000000007941 */ /* 0x000fea0003800200 */
.L_x_2092:
[C---:B------:R-:W-:Y:S01]  /*3d7e0*/  LOP3.LUT P4, RZ, R46.reuse, 0x400, RZ, 0xc0, !PT ;  /* 0x000004002eff7812 */ /* 0x040fe2000788c0ff */
[----:B------:R-:W-:Y:S01]  /*3d7f0*/  BSSY.RECONVERGENT B0, `(.L_x_2094) ;  /* 0x0000006000007945 */ /* 0x000fe20003800200 */
[----:B------:R-:W-:-:S11]  /*3d800*/  LOP3.LUT P3, RZ, R46, 0x8, RZ, 0xc0, !PT ;  /* 0x000000082eff7812 */ /* 0x000fd6000786c0ff */
[----:B------:R-:W-:Y:S05]  /*3d810*/  @!P4 BRA `(.L_x_2095) ;  /* 0x00000000000cc947 */ /* 0x000fea0003800000 */
[----:B01234-:R-:W2:Y:S02]  /*3d820*/  LDL.U8 R24, [R1+0x1f] ;  /* 0x00001f0001187983 */ /* 0x01fea40000100000 */
[----:B--2---:R-:W-:-:S05]  /*3d830*/  LOP3.LUT R24, R24, 0x4, RZ, 0xfc, !PT ;  /* 0x0000000418187812 */ /* 0x004fca00078efcff */
[----:B------:R0:W-:Y:S02]  /*3d840*/  STL.U8 [R1+0x1f], R24 ;  /* 0x00001f1801007387 */ /* 0x0001e40000100000 */
.L_x_2095:
[----:B------:R-:W-:Y:S05]  /*3d850*/  BSYNC.RECONVERGENT B0 ;  /* 0x0000000000007941 */ /* 0x000fea0003800200 */
.L_x_2094:
[----:B------:R-:W-:Y:S01]  /*3d860*/  BSSY.RECONVERGENT B0, `(.L_x_2096) ;  /* 0x0000006000007945 */ /* 0x000fe20003800200 */
[----:B------:R-:W-:-:S03]  /*3d870*/  LOP3.LUT P4, RZ, R46, 0x4, RZ, 0xc0, !PT ;  /* 0x000000042eff7812 */ /* 0x000fc6000788c0ff */
[----:B------:R-:W-:Y:S10]  /*3d880*/  @!P6 BRA `(.L_x_2097) ;  /* 0x00000000000ce947 */ /* 0x000ff40003800000 */
[----:B01234-:R-:W2:Y:S02]  /*3d890*/  LDL.U8 R24, [R1+0x1f] ;  /* 0x00001f0001187983 */ /* 0x01fea40000100000 */
[----:B--2---:R-:W-:-:S05]  /*3d8a0*/  LOP3.LUT R24, R24, 0x2, RZ, 0xfc, !PT ;  /* 0x0000000218187812 */ /* 0x004fca00078efcff */
[----:B------:R0:W-:Y:S02]  /*3d8b0*/  STL.U8 [R1+0x1f], R24 ;  /* 0x00001f1801007387 */ /* 0x0001e40000100000 */
.L_x_2097:
[----:B------:R-:W-:Y:S05]  /*3d8c0*/  BSYNC.RECONVERGENT B0 ;  /* 0x0000000000007941 */ /* 0x000fea0003800200 */
.L_x_2096:
[C---:B------:R-:W-:Y:S01]  /*3d8d0*/  LOP3.LUT P6, RZ, R46.reuse, 0x100, RZ, 0xc0, !PT ;  /* 0x000001002eff7812 */ /* 0x040fe200078cc0ff */
[----:B------:R-:W-:Y:S01]  /*3d8e0*/  BSSY.RECONVERGENT B0, `(.L_x_2098) ;  /* 0x0000006000007945 */ /* 0x000fe20003800200 */
[----:B------:R-:W-:-:S11]  /*3d8f0*/  LOP3.LUT P5, RZ, R46, 0x2, RZ, 0xc0, !PT ;  /* 0x000000022eff7812 */ /* 0x000fd600078ac0ff */
[----:B------:R-:W-:Y:S05]  /*3d900*/  @!P6 BRA `(.L_x_2099) ;  /* 0x00000000000ce947 */ /* 0x000fea0003800000 */
[----:B01234-:R-:W2:Y:S02]  /*3d910*/  LDL.U8 R24, [R1+0x1f] ;  /* 0x00001f0001187983 */ /* 0x01fea40000100000 */
[----:B--2---:R-:W-:-:S05]  /*3d920*/  LOP3.LUT R24, R24, 0x1, RZ, 0xfc, !PT ;  /* 0x0000000118187812 */ /* 0x004fca00078efcff */
[----:B------:R0:W-:Y:S02]  /*3d930*/  STL.U8 [R1+0x1f], R24 ;  /* 0x00001f1801007387 */ /* 0x0001e40000100000 */
.L_x_2099:
[----:B------:R-:W-:Y:S05]  /*3d940*/  BSYNC.RECONVERGENT B0 ;  /* 0x0000000000007941 */ /* 0x000fea0003800200 */
.L_x_2098:
[----:B------:R-:W-:Y:S01]  /*3d950*/  LOP3.LUT P6, RZ, R46, 0x80, RZ, 0xc0, !PT ;  /* 0x000000802eff7812 */ /* 0x000fe200078cc0ff */
[----:B------:R-:W-:-:S12]  /*3d960*/  BSSY.RECONVERGENT B0, `(.L_x_2100) ;  /* 0x0000005000007945 */ /* 0x000fd80003800200 */
[----:B------:R-:W-:Y:S05]  /*3d970*/  @!P6 BRA `(.L_x_2101) ;  /* 0x00000000000ce947 */ /* 0x000fea0003800000 */
[----:B01234-:R-:W2:Y:S02]  /*3d980*/  LDL.U8 R24, [R1+0x20] ;  /* 0x0000200001187983 */ /* 0x01fea40000100000 */
[----:B--2---:R-:W-:-:S05]  /*3d990*/  LOP3.LUT R24, R24, 0x80, RZ, 0xfc, !PT ;  /* 0x0000008018187812 */ /* 0x004fca00078efcff */
[----:B------:R0:W-:Y:S02]  /*3d9a0*/  STL.U8 [R1+0x20], R24 ;  /* 0x0000201801007387 */ /* 0x0001e40000100000 */
.L_x_2101:
[----:B------:R-:W-:Y:S05]  /*3d9b0*/  BSYNC.RECONVERGENT B0 ;  /* 0x0000000000007941 */ /* 0x000fea0003800200 */
.L_x_2100:
[----:B------:R-:W-:Y:S04]  /*3d9c0*/  BSSY.RECONVERGENT B0, `(.L_x_2102) ;  /* 0x0000005000007945 */ /* 0x000fe80003800200 */
[----:B------:R-:W-:Y:S05]  /*3d9d0*/  @!P0 BRA `(.L_x_2103) ;  /* 0x00000000000c8947 */ /* 0x000fea0003800000 */
[----:B01234-:R-:W2:Y:S02]  /*3d9e0*/  LDL.U8 R24, [R1+0x20] ;  /* 0x0000200001187983 */ /* 0x01fea40000100000 */
[----:B--2---:R-:W-:-:S05]  /*3d9f0*/  LOP3.LUT R24, R24, 0x40, RZ, 0xfc, !PT ;  /* 0x0000004018187812 */ /* 0x004fca00078efcff */
[----:B------:R0:W-:Y:S02]  /*3da00*/  STL.U8 [R1+0x20], R24 ;  /* 0x0000201801007387 */ /* 0x0001e40000100000 */
.L_x_2103:
[----:B------:R-:W-:Y:S05]  /*3da10*/  BSYNC.RECONVERGENT B0 ;  /* 0x0000000000007941 */ /* 0x000fea0003800200 */
.L_x_2102:
[----:B------:R-:W-:Y:S04]  /*3da20*/  BSSY.RECONVERGENT B0, `(.L_x_2104) ;  /* 0x0000005000007945 */ /* 0x000fe80003800200 */
[----:B------:R-:W-:Y:S05]  /*3da30*/  @!P1 BRA `(.L_x_2105) ;  /* 0x00000000000c9947 */ /* 0x000fea0003800000 */
[----:B01234-:R-:W2:Y:S02]  /*3da40*/  LDL.U8 R24, [R1+0x20] ;  /* 0x0000200001187983 */ /* 0x01fea40000100000 */
[----:B--2---:R-:W-:-:S05]  /*3da50*/  LOP3.LUT R24, R24, 0x20, RZ, 0xfc, !PT ;  /* 0x0000002018187812 */ /* 0x004fca00078efcff */
[----:B------:R0:W-:Y:S02]  /*3da60*/  STL.U8 [R1+0x20], R24 ;  /* 0x0000201801007387 */ /* 0x0001e40000100000 */
.L_x_2105:
[----:B------:R-:W-:Y:S05]  /*3da70*/  BSYNC.RECONVERGENT B0 ;  /* 0x0000000000007941 */ /* 0x000fea0003800200 */
.L_x_2104:
[----:B------:R-:W-:Y:S04]  /*3da80*/  BSSY.RECONVERGENT B0, `(.L_x_2106) ;  /* 0x0000005000007945 */ /* 0x000fe80003800200 */
[----:B------:R-:W-:Y:S05]  /*3da90*/  @!P2 BRA `(.L_x_2107) ;  /* 0x00000000000ca947 */ /* 0x000fea0003800000 */
[----:B01234-:R-:W2:Y:S02]  /*3daa0*/  LDL.U8 R24, [R1+0x20] ;  /* 0x0000200001187983 */ /* 0x01fea40000100000 */
[----:B--2---:R-:W-:-:S05]  /*3dab0*/  LOP3.LUT R24, R24, 0x10, RZ, 0xfc, !PT ;  /* 0x0000001018187812 */ /* 0x004fca00078efcff */
[----:B------:R0:W-:Y:S02]  /*3dac0*/  STL.U8 [R1+0x20], R24 ;  /* 0x0000201801007387 */ /* 0x0001e40000100000 */
.L_x_2107:
[----:B------:R-:W-:Y:S05]  /*3dad0*/  BSYNC.RECONVERGENT B0 ;  /* 0x0000000000007941 */ /* 0x000fea0003800200 */
.L_x_2106:
[----:B------:R-:W-:Y:S04]  /*3dae0*/  BSSY.RECONVERGENT B0, `(.L_x_2108) ;  /* 0x0000005000007945 */ /* 0x000fe80003800200 */
[----:B------:R-:W-:Y:S05]  /*3daf0*/  @!P3 BRA `(.L_x_2109) ;  /* 0x00000000000cb947 */ /* 0x000fea0003800000 */
[----:B01234-:R-:W2:Y:S02]  /*3db00*/  LDL.U8 R24, [R1+0x20] ;  /* 0x0000200001187983 */ /* 0x01fea40000100000 */
[----:B--2---:R-:W-:-:S05]  /*3db10*/  LOP3.LUT R24, R24, 0x8, RZ, 0xfc, !PT ;  /* 0x0000000818187812 */ /* 0x004fca00078efcff */
[----:B------:R0:W-:Y:S02]  /*3db20*/  STL.U8 [R1+0x20], R24 ;  /* 0x0000201801007387 */ /* 0x0001e40000100000 */
.L_x_2109:
[----:B------:R-:W-:Y:S05]  /*3db30*/  BSYNC.RECONVERGENT B0 ;  /* 0x0000000000007941 */ /* 0x000fea0003800200 */
.L_x_2108:
[----:B------:R-:W-:Y:S04]  /*3db40*/  BSSY.RECONVERGENT B0, `(.L_x_2110) ;  /* 0x0000005000007945 */ /* 0x000fe80003800200 */
[----:B------:R-:W-:Y:S05]  /*3db50*/  @!P4 BRA `(.L_x_2111) ;  /* 0x00000000000cc947 */ /* 0x000fea0003800000 */
[----:B01234-:R-:W2:Y:S02]  /*3db60*/  LDL.U8 R24, [R1+0x20] ;  /* 0x0000200001187983 */ /* 0x01fea40000100000 */
[----:B--2---:R-:W-:-:S05]  /*3db70*/  LOP3.LUT R24, R24, 0x4, RZ, 0xfc, !PT ;  /* 0x0000000418187812 */ /* 0x004fca00078efcff */
[----:B------:R0:W-:Y:S02]  /*3db80*/  STL.U8 [R1+0x20], R24 ;  /* 0x0000201801007387 */ /* 0x0001e40000100000 */
.L_x_2111:
[----:B------:R-:W-:Y:S05]  /*3db90*/  BSYNC.RECONVERGENT B0 ;  /* 0x0000000000007941 */ /* 0x000fea0003800200 */
.L_x_2110:
[----:B------:R-:W-:Y:S04]  /*3dba0*/  BSSY.RECONVERGENT B0, `(.L_x_2112) ;  /* 0x0000005000007945 */ /* 0x000fe80003800200 */
[----:B------:R-:W-:Y:S05]  /*3dbb0*/  @!P5 BRA `(.L_x_2113) ;  /* 0x00000000000cd947 */ /* 0x000fea0003800000 */
[----:B01234-:R-:W2:Y:S02]  /*3dbc0*/  LDL.U8 R24, [R1+0x20] ;  /* 0x0000200001187983 */ /* 0x01fea40000100000 */
[----:B--2---:R-:W-:-:S05]  /*3dbd0*/  LOP3.LUT R24, R24, 0x2, RZ, 0xfc, !PT ;  /* 0x0000000218187812 */ /* 0x004fca00078efcff */
[----:B------:R0:W-:Y:S02]  /*3dbe0*/  STL.U8 [R1+0x20], R24 ;  /* 0x0000201801007387 */ /* 0x0001e40000100000 */
.L_x_2113:
[----:B------:R-:W-:Y:S05]  /*3dbf0*/  BSYNC.RECONVERGENT B0 ;  /* 0x0000000000007941 */ /* 0x000fea0003800200 */
.L_x_2112:
[----:B------:R-:W0:Y:S01]  /*3dc00*/  LDCU UR4, c[0x3][URZ] ;  /* 0x00c00000ff0477ac */ /* 0x000e220008000800 */
[----:B-----5:R-:W-:Y:S01]  /*3dc10*/  IMAD R50, R50, 0x100, R19 ;  /* 0x0000010032327824 */ /* 0x020fe200078e0213 */
[----:B------:R-:W2:Y:S01]  /*3dc20*/  LDL.U8 R23, [R1+0x13] ;  /* 0x0000130001177983 */ /* 0x000ea20000100000 */
[----:B------:R-:W-:Y:S02]  /*3dc30*/  IMAD R22, R22, 0x100, R49 ;  /* 0x0000010016167824 */ /* 0x000fe400078e0231 */
[----:B------:R-:W-:Y:S02]  /*3dc40*/  IMAD R18, R18, 0x100, R7 ;  /* 0x0000010012127824 */ /* 0x000fe400078e0207 */
[----:B------:R-:W-:Y:S01]  /*3dc50*/  IMAD R5, R5, 0x100, R52 ;  /* 0x0000010005057824 */ /* 0x000fe200078e0234 */
[----:B------:R-:W2:Y:S01]  /*3dc60*/  LDL.U8 R7, [R1+0x17] ;  /* 0x0000170001077983 */ /* 0x000ea20000100000 */
[----:B------:R-:W-:Y:S01]  /*3dc70*/  IMAD R17, R50, 0x100, R17 ;  /* 0x0000010032117824 */ /* 0x000fe200078e0211 */
[----:B------:R-:W-:Y:S01]  /*3dc80*/  LOP3.LUT R46, R46, 0x1, RZ, 0xc0, !PT ;  /* 0x000000012e2e7812 */ /* 0x000fe200078ec0ff */
[----:B------:R-:W-:Y:S01]  /*3dc90*/  IMAD R21, R22, 0x100, R21 ;  /* 0x0000010016157824 */ /* 0x000fe200078e0215 */
[----:B------:R-:W0:Y:S01]  /*3dca0*/  LDCU.128 UR16, c[0x3][0x40] ;  /* 0x00c00800ff1077ac */ /* 0x000e220008000c00 */
[----:B------:R-:W-:-:S02]  /*3dcb0*/  IMAD.SHL.U32 R17, R17, 0x100, RZ ;  /* 0x0000010011117824 */ /* 0x000fc400078e00ff */
[----:B01234-:R-:W-:Y:S02]  /*3dcc0*/  IMAD.U32 R24, R21, 0x100, R20 ;  /* 0x0000010015187824 */ /* 0x01ffe400078e0014 */
[----:B------:R-:W-:Y:S01]  /*3dcd0*/  IMAD.IADD R48, R48, 0x1, R17 ;  /* 0x0000000130307824 */ /* 0x000fe200078e0211 */
[----:B------:R-:W-:-:S04]  /*3dce0*/  UIADD3 UR4, UPT, UPT, UR4, -0x4f124230, URZ ;  /* 0xb0edbdd004047890 */ /* 0x000fc8000fffe0ff */
        /* <DEDUP_REMOVED lines=1429> */
[----:B------:R0:W-:Y:S04]  /*43640*/  STL.U8 [R1], RZ ;  /* 0x000000ff01007387 */ /* 0x0001e80000100000 */
[----:B-1----:R0:W-:Y:S01]  /*43650*/  STL.U16 [R1+0x5e], R48 ;  /* 0x00005e3001007387 */ /* 0x0021e20000100400 */
        /* <DEDUP_REMOVED lines=13> */
.L_x_2115:
[----:B------:R-:W-:Y:S05]  /*43730*/  BSYNC.RECONVERGENT B0 ;  /* 0x0000000000007941 */ /* 0x000fea0003800200 */
.L_x_2114:
[----:B------:R-:W-:Y:S01]  /*43740*/  LOP3.LUT P6, RZ, R51, 0x200, RZ, 0xc0, !PT ;  /* 0x0000020033ff7812 */ /* 0x000fe200078cc0ff */
[----:B------:R-:W-:-:S12]  /*43750*/  BSSY.RECONVERGENT B0, `(.L_x_2116) ;  /* 0x0000005000007945 */ /* 0x000fd80003800200 */
[----:B------:R-:W-:Y:S05]  /*43760*/  @!P6 BRA `(.L_x_2117) ;  /* 0x00000000000ce947 */ /* 0x000fea0003800000 */
[----:B0-----:R-:W2:Y:S02]  /*43770*/  LDL.U8 R48, [R1] ;  /* 0x0000000001307983 */ /* 0x001ea40000100000 */
[----:B--2---:R-:W-:-:S05]  /*43780*/  LOP3.LUT R48, R48, 0x40, RZ, 0xfc, !PT ;  /* 0x0000004030307812 */ /* 0x004fca00078efcff */
[----:B------:R1:W-:Y:S02]  /*43790*/  STL.U8 [R1], R48 ;  /* 0x0000003001007387 */ /* 0x0003e40000100000 */
.L_x_2117:
[----:B------:R-:W-:Y:S05]  /*437a0*/  BSYNC.RECONVERGENT B0 ;  /* 0x0000000000007941 */ /* 0x000fea0003800200 */
.L_x_2116:
[----:B------:R-:W-:Y:S04]  /*437b0*/  BSSY.RECONVERGENT B0, `(.L_x_2118) ;  /* 0x0000005000007945 */ /* 0x000fe80003800200 */
[----:B------:R-:W-:Y:S05]  /*437c0*/  @!P0 BRA `(.L_x_2119) ;  /* 0x00000000000c8947 */ /* 0x000fea0003800000 */
[----:B01----:R-:W2:Y:S02]  /*437d0*/  LDL.U8 R48, [R1] ;  /* 0x0000000001307983 */ /* 0x003ea40000100000 */
[----:B--2---:R-:W-:-:S05]  /*437e0*/  LOP3.LUT R48, R48, 0x20, RZ, 0xfc, !PT ;  /* 0x0000002030307812 */ /* 0x004fca00078efcff */
[----:B------:R2:W-:Y:S02]  /*437f0*/  STL.U8 [R1], R48 ;  /* 0x0000003001007387 */ /* 0x0005e40000100000 */
.L_x_2119:
[----:B------:R-:W-:Y:S05]  /*43800*/  BSYNC.RECONVERGENT B0 ;  /* 0x0000000000007941 */ /* 0x000fea0003800200 */
.L_x_2118:
[----:B------:R-:W-:Y:S04]  /*43810*/  BSSY.RECONVERGENT B0, `(.L_x_2120) ;  /* 0x0000005000007945 */ /* 0x000fe80003800200 */
[----:B------:R-:W-:Y:S05]  /*43820*/  @!P1 BRA `(.L_x_2121) ;  /* 0x00000000000c9947 */ /* 0x000fea0003800000 */
[----:B012---:R-:W2:Y:S02]  /*43830*/  LDL.U8 R48, [R1] ;  /* 0x0000000001307983 */ /* 0x007ea40000100000 */
[----:B--2---:R-:W-:-:S05]  /*43840*/  LOP3.LUT R48, R48, 0x10, RZ, 0xfc, !PT ;  /* 0x0000001030307812 */ /* 0x004fca00078efcff */
[----:B------:R3:W-:Y:S02]  /*43850*/  STL.U8 [R1], R48 ;  /* 0x0000003001007387 */ /* 0x0007e40000100000 */
.L_x_2121:
[----:B------:R-:W-:Y:S05]  /*43860*/  BSYNC.RECONVERGENT B0 ;  /* 0x0000000000007941 */ /* 0x000fea0003800200 */
.L_x_2120:
[----:B------:R-:W-:Y:S04]  /*43870*/  BSSY.RECONVERGENT B0, `(.L_x_2122) ;  /* 0x0000005000007945 */ /* 0x000fe80003800200 */
[----:B------:R-:W-:Y:S05]  /*43880*/  @!P2 BRA `(.L_x_2123) ;  /* 0x00000000000ca947 */ /* 0x000fea0003800000 */
[----:B0123--:R-:W2:Y:S02]  /*43890*/  LDL.U8 R48, [R1] ;  /* 0x0000000001307983 */ /* 0x00fea40000100000 */
[----:B--2---:R-:W-:-:S05]  /*438a0*/  LOP3.LUT R48, R48, 0x8, RZ, 0xfc, !PT ;  /* 0x0000000830307812 */ /* 0x004fca00078efcff */
[----:B------:R4:W-:Y:S02]  /*438b0*/  STL.U8 [R1], R48 ;  /* 0x0000003001007387 */ /* 0x0009e40000100000 */
.L_x_2123:
[----:B------:R-:W-:Y:S05]  /*438c0*/  BSYNC.RECONVERGENT B0 ;  /* 0x0000000000007941 */ /* 0x000fea0003800200 */
.L_x_2122:
[----:B------:R-:W-:Y:S04]  /*438d0*/  BSSY.RECONVERGENT B0, `(.L_x_2124) ;  /* 0x0000005000007945 */ /* 0x000fe80003800200 */
[----:B------:R-:W-:Y:S05]  /*438e0*/  @!P3 BRA `(.L_x_2125) ;  /* 0x00000000000cb947 */ /* 0x000fea0003800000 */
[----:B01234-:R-:W2:Y:S02]  /*438f0*/  LDL.U8 R48, [R1] ;  /* 0x0000000001307983 */ /* 0x01fea40000100000 */
[----:B--2---:R-:W-:-:S05]  /*43900*/  LOP3.LUT R48, R48, 0x4, RZ, 0xfc, !PT ;  /* 0x0000000430307812 */ /* 0x004fca00078efcff */
[----:B------:R0:W-:Y:S02]  /*43910*/  STL.U8 [R1], R48 ;  /* 0x0000003001007387 */ /* 0x0001e40000100000 */
.L_x_2125:
[----:B------:R-:W-:Y:S05]  /*43920*/  BSYNC.RECONVERGENT B0 ;  /* 0x0000000000007941 */ /* 0x000fea0003800200 */
.L_x_2124:
[----:B------:R-:W-:Y:S04]  /*43930*/  BSSY.RECONVERGENT B0, `(.L_x_2126) ;  /* 0x0000005000007945 */ /* 0x000fe80003800200 */
[----:B------:R-:W-:Y:S05]  /*43940*/  @!P4 BRA `(.L_x_2127) ;  /* 0x00000000000cc947 */ /* 0x000fea0003800000 */
[----:B01234-:R-:W2:Y:S02]  /*43950*/  LDL.U8 R48, [R1] ;  /* 0x0000000001307983 */ /* 0x01fea40000100000 */
[----:B--2---:R-:W-:-:S05]  /*43960*/  LOP3.LUT R48, R48, 0x2, RZ, 0xfc, !PT ;  /* 0x0000000230307812 */ /* 0x004fca00078efcff */
[----:B------:R0:W-:Y:S02]  /*43970*/  STL.U8 [R1], R48 ;  /* 0x0000003001007387 */ /* 0x0001e40000100000 */
.L_x_2127:
[----:B------:R-:W-:Y:S05]  /*43980*/  BSYNC.RECONVERGENT B0 ;  /* 0x0000000000007941 */ /* 0x000fea0003800200 */
.L_x_2126:
[----:B------:R-:W-:Y:S04]  /*43990*/  BSSY.RECONVERGENT B0, `(.L_x_2128) ;  /* 0x0000005000007945 */ /* 0x000fe80003800200 */
[----:B------:R-:W-:Y:S05]  /*439a0*/  @!P5 BRA `(.L_x_2129) ;  /* 0x00000000000cd947 */ /* 0x000fea0003800000 */
[----:B01234-:R-:W2:Y:S02]  /*439b0*/  LDL.U8 R48, [R1] ;  /* 0x0000000001307983 */ /* 0x01fea40000100000 */
[----:B--2---:R-:W-:-:S05]  /*439c0*/  LOP3.LUT R48, R48, 0x1, RZ, 0xfc, !PT ;  /* 0x0000000130307812 */ /* 0x004fca00078efcff */
[----:B------:R0:W-:Y:S02]  /*439d0*/  STL.U8 [R1], R48 ;  /* 0x0000003001007387 */ /* 0x0001e40000100000 */
.L_x_2129:
[----:B------:R-:W-:Y:S05]  /*439e0*/  BSYNC.RECONVERGENT B0 ;  /* 0x0000000000007941 */ /* 0x000fea0003800200 */
.L_x_2128:
        /* <DEDUP_REMOVED lines=23> */
.L_x_2131:
[----:B------:R-:W-:Y:S05]  /*43b60*/  BSYNC.RECONVERGENT B0 ;  /* 0x0000000000007941 */ /* 0x000fea0003800200 */
.L_x_2130:
[----:B------:R-:W-:Y:S01]  /*43b70*/  BSSY.RECONVERGENT B0, `(.L_x_2132) ;  /* 0x0000006000007945 */ /* 0x000fe20003800200 */
[----:B------:R-:W-:-:S03]  /*43b80*/  LOP3.LUT P4, RZ, R21, 0x20, RZ, 0xc0, !PT ;  /* 0x0000002015ff7812 */ /* 0x000fc6000788c0ff */
[----:B------:R-:W-:Y:S10]  /*43b90*/  @!P5 BRA `(.L_x_2133) ;  /* 0x00000000000cd947 */ /* 0x000ff40003800000 */
[----:B-1----:R-:W2:Y:S02]  /*43ba0*/  LDL.U8 R48, [R1+0x1] ;  /* 0x0000010001307983 */ /* 0x002ea40000100000 */
[----:B--2---:R-:W-:-:S05]  /*43bb0*/  LOP3.LUT R48, R48, 0x40, RZ, 0xfc, !PT ;  /* 0x0000004030307812 */ /* 0x004fca00078efcff */
[----:B------:R2:W-:Y:S02]  /*43bc0*/  STL.U8 [R1+0x1], R48 ;  /* 0x0000013001007387 */ /* 0x0005e40000100000 */
.L_x_2133:
[----:B------:R-:W-:Y:S05]  /*43bd0*/  BSYNC.RECONVERGENT B0 ;  /* 0x0000000000007941 */ /* 0x000fea0003800200 */
.L_x_2132:
[----:B------:R-:W-:Y:S01]  /*43be0*/  BSSY.RECONVERGENT B0, `(.L_x_2134) ;  /* 0x0000006000007945 */ /* 0x000fe20003800200 */
[----:B------:R-:W-:-:S03]  /*43bf0*/  LOP3.LUT P5, RZ, R21, 0x10, RZ, 0xc0, !PT ;  /* 0x0000001015ff7812 */ /* 0x000fc600078ac0ff */
[----:B------:R-:W-:Y:S10]  /*43c00*/  @P1 BRA `(.L_x_2135) ;  /* 0x00000000000c1947 */ /* 0x000ff40003800000 */
[----:B-12---:R-:W2:Y:S02]  /*43c10*/  LDL.U8 R48, [R1+0x1] ;  /* 0x0000010001307983 */ /* 0x006ea40000100000 */
[----:B--2---:R-:W-:-:S05]  /*43c20*/  LOP3.LUT R48, R48, 0x20, RZ, 0xfc, !PT ;  /* 0x0000002030307812 */ /* 0x004fca00078efcff */
[----:B------:R3:W-:Y:S02]  /*43c30*/  STL.U8 [R1+0x1], R48 ;  /* 0x0000013001007387 */ /* 0x0007e40000100000 */
.L_x_2135:
[----:B------:R-:W-:Y:S05]  /*43c40*/  BSYNC.RECONVERGENT B0 ;  /* 0x0000000000007941 */ /* 0x000fea0003800200 */
.L_x_2134:
[----:B------:R-:W-:Y:S01]  /*43c50*/  BSSY.RECONVERGENT B0, `(.L_x_2136) ;  /* 0x0000006000007945 */ /* 0x000fe20003800200 */
[----:B------:R-:W-:-:S03]  /*43c60*/  LOP3.LUT P1, RZ, R21, 0x8, RZ, 0xc0, !PT ;  /* 0x0000000815ff7812 */ /* 0x000fc6000782c0ff */
[----:B------:R-:W-:Y:S10]  /*43c70*/  @!P0 BRA `(.L_x_2137) ;  /* 0x00000000000c8947 */ /* 0x000ff40003800000 */
[----:B-123--:R-:W2:Y:S02]  /*43c80*/  LDL.U8 R48, [R1+0x1] ;  /* 0x0000010001307983 */ /* 0x00eea40000100000 */
[----:B--2---:R-:W-:-:S05]  /*43c90*/  LOP3.LUT R48, R48, 0x10, RZ, 0xfc, !PT ;  /* 0x0000001030307812 */ /* 0x004fca00078efcff */
[----:B------:R4:W-:Y:S02]  /*43ca0*/  STL.U8 [R1+0x1], R48 ;  /* 0x0000013001007387 */ /* 0x0009e40000100000 */
.L_x_2137:
[----:B------:R-:W-:Y:S05]  /*43cb0*/  BSYNC.RECONVERGENT B0 ;  /* 0x0000000000007941 */ /* 0x000fea0003800200 */
.L_x_2136:
[----:B------:R-:W-:Y:S01]  /*43cc0*/  BSSY.RECONVERGENT B0, `(.L_x_2138) ;  /* 0x0000006000007945 */ /* 0x000fe20003800200 */
[----:B------:R-:W-:-:S03]  /*43cd0*/  LOP3.LUT P0, RZ, R21, 0x4, RZ, 0xc0, !PT ;  /* 0x0000000415ff7812 */ /* 0x000fc6000780c0ff */
[----:B------:R-:W-:Y:S10]  /*43ce0*/  @!P2 BRA `(.L_x_2139) ;  /* 0x00000000000ca947 */ /* 0x000ff40003800000 */
[----:B-1234-:R-:W2:Y:S02]  /*43cf0*/  LDL.U8 R48, [R1+0x1] ;  /* 0x0000010001307983 */ /* 0x01eea40000100000 */
[----:B--2---:R-:W-:-:S05]  /*43d00*/  LOP3.LUT R48, R48, 0x8, RZ, 0xfc, !PT ;  /* 0x0000000830307812 */ /* 0x004fca00078efcff */
[----:B------:R1:W-:Y:S02]  /*43d10*/  STL.U8 [R1+0x1], R48 ;  /* 0x0000013001007387 */ /* 0x0003e40000100000 */
.L_x_2139:
[----:B------:R-:W-:Y:S05]  /*43d20*/  BSYNC.RECONVERGENT B0 ;  /* 0x0000000000007941 */ /* 0x000fea0003800200 */
.L_x_2138:
        /* <DEDUP_REMOVED lines=12> */
.L_x_2141:
[----:B------:R-:W-:Y:S05]  /*43df0*/  BSYNC.RECONVERGENT B0 ;  /* 0x0000000000007941 */ /* 0x000fea0003800200 */
.L_x_2140:
[----:B------:R-:W-:Y:S01]  /*43e00*/  BSSY.RECONVERGENT B0, `(.L_x_2142) ;  /* 0x0000006000007945 */ /* 0x000fe20003800200 */
[----:B------:R-:W-:-:S03]  /*43e10*/  ISETP.NE.U32.AND P2, PT, R51, 0x1, PT ;  /* 0x000000013300780c */ /* 0x000fc60003f45070 */
[----:B------:R-:W-:Y:S10]  /*43e20*/  @!P6 BRA `(.L_x_2143) ;  /* 0x00000000000ce947 */ /* 0x000ff40003800000 */
[----:B-1----:R-:W2:Y:S02]  /*43e30*/  LDL.U8 R48, [R1+0x1] ;  /* 0x0000010001307983 */ /* 0x002ea40000100000 */
[----:B--2---:R-:W-:-:S05]  /*43e40*/  LOP3.LUT R48, R48, 0x2, RZ, 0xfc, !PT ;  /* 0x0000000230307812 */ /* 0x004fca00078efcff */
[----:B------:R2:W-:Y:S02]  /*43e50*/  STL.U8 [R1+0x1], R48 ;  /* 0x0000013001007387 */ /* 0x0005e40000100000 */
.L_x_2143:
[----:B------:R-:W-:Y:S05]  /*43e60*/  BSYNC.RECONVERGENT B0 ;  /* 0x0000000000007941 */ /* 0x000fea0003800200 */
.L_x_2142:
        /* <DEDUP_REMOVED lines=8> */
.L_x_2145:
[----:B------:R-:W-:Y:S05]  /*43ef0*/  BSYNC.RECONVERGENT B0 ;  /* 0x0000000000007941 */ /* 0x000fea0003800200 */
.L_x_2144:
        /* <DEDUP_REMOVED lines=8> */
.L_x_2147:
[----:B------:R-:W-:Y:S05]  /*43f80*/  BSYNC.RECONVERGENT B0 ;  /* 0x0000000000007941 */ /* 0x000fea0003800200 */
.L_x_2146:
        /* <DEDUP_REMOVED lines=8> */
.L_x_2149:
[----:B------:R-:W-:Y:S05]  /*44010*/  BSYNC.RECONVERGENT B0 ;  /* 0x0000000000007941 */ /* 0x000fea0003800200 */
.L_x_2148:
[----:B------:R-:W-:Y:S01]  /*44020*/  BSSY.RECONVERGENT B0, `(.L_x_2150) ;  /* 0x0000006000007945 */ /* 0x000fe20003800200 */
[----:B------:R-:W-:-:S03]  /*44030*/  LOP3.LUT P6, RZ, R22, 0x80, RZ, 0xc0, !PT ;  /* 0x0000008016ff7812 */ /* 0x000fc600078cc0ff */
[----:B------:R-:W-:Y:S10]  /*44040*/  @!P1 BRA `(.L_x_2151) ;  /* 0x00000000000c9947 */ /* 0x000ff40003800000 */
[----:B-1234-:R-:W2:Y:S02]  /*44050*/  LDL.U8 R48, [R1+0x2] ;  /* 0x0000020001307983 */ /* 0x01eea40000100000 */
[----:B--2---:R-:W-:-:S05]  /*44060*/  LOP3.LUT R48, R48, 0x20, RZ, 0xfc, !PT ;  /* 0x0000002030307812 */ /* 0x004fca00078efcff */
[----:B------:R1:W-:Y:S02]  /*44070*/  STL.U8 [R1+0x2], R48 ;  /* 0x0000023001007387 */ /* 0x0003e40000100000 */
.L_x_2151:
[----:B------:R-:W-:Y:S05]  /*44080*/  BSYNC.RECONVERGENT B0 ;  /* 0x0000000000007941 */ /* 0x000fea0003800200 */
.L_x_2150:
        /* <DEDUP_REMOVED lines=8> */
.L_x_2153:
[----:B------:R-:W-:Y:S05]  /*44110*/  BSYNC.RECONVERGENT B0 ;  /* 0x0000000000007941 */ /* 0x000fea0003800200 */
.L_x_2152:
[----:B------:R-:W-:Y:S01]  /*44120*/  LOP3.LUT P1, RZ, R42, 0x2, RZ, 0xc0, !PT ;  /* 0x000000022aff7812 */ /* 0x000fe2000782c0ff */
[----:B------:R-:W-:Y:S01]  /*44130*/  BSSY.RECONVERGENT B0, `(.L_x_2154) ;  /* 0x0000006000007945 */ /* 0x000fe20003800200 */
[----:B------:R-:W-:-:S11]  /*44140*/  LOP3.LUT P0, RZ, R22, 0x20, RZ, 0xc0, !PT ;  /* 0x0000002016ff7812 */ /* 0x000fd6000780c0ff */
[----:B------:R-:W-:Y:S05]  /*44150*/  @!P1 BRA `(.L_x_2155) ;  /* 0x00000000000c9947 */ /* 0x000fea0003800000 */
[----:B-1234-:R-:W2:Y:S02]  /*44160*/  LDL.U8 R48, [R1+0x2] ;  /* 0x0000020001307983 */ /* 0x01eea40000100000 */
[----:B--2---:R-:W-:-:S05]  /*44170*/  LOP3.LUT R48, R48, 0x8, RZ, 0xfc, !PT ;  /* 0x0000000830307812 */ /* 0x004fca00078efcff */
[----:B------:R1:W-:Y:S02]  /*44180*/  STL.U8 [R1+0x2], R48 ;  /* 0x0000023001007387 */ /* 0x0003e40000100000 */
.L_x_2155:
[----:B------:R-:W-:Y:S05]  /*44190*/  BSYNC.RECONVERGENT B0 ;  /* 0x0000000000007941 */ /* 0x000fea0003800200 */
.L_x_2154:
[----:B------:R-:W-:Y:S01]  /*441a0*/  BSSY.RECONVERGENT B0, `(.L_x_2156) ;  /* 0x0000006000007945 */ /* 0x000fe20003800200 */
[----:B------:R-:W-:-:S03]  /*441b0*/  LOP3.LUT P1, RZ, R22, 0x10, RZ, 0xc0, !PT ;  /* 0x0000001016ff7812 */ /* 0x000fc6000782c0ff */
[----:B------:R-:W-:Y:S10]  /*441c0*/  @P2 BRA `(.L_x_2157) ;  /* 0x00000000000c2947 */ /* 0x000ff40003800000 */
[----:B-1234-:R-:W2:Y:S02]  /*441d0*/  LDL.U8 R48, [R1+0x2] ;  /* 0x0000020001307983 */ /* 0x01eea40000100000 */
[----:B--2---:R-:W-:-:S05]  /*441e0*/  LOP3.LUT R48, R48, 0x4, RZ, 0xfc, !PT ;  /* 0x0000000430307812 */ /* 0x004fca00078efcff */
[----:B------:R1:W-:Y:S02]  /*441f0*/  STL.U8 [R1+0x2], R48 ;  /* 0x0000023001007387 */ /* 0x0003e40000100000 */
.L_x_2157:
[----:B------:R-:W-:Y:S05]  /*44200*/  BSYNC.RECONVERGENT B0 ;  /* 0x0000000000007941 */ /* 0x000fea0003800200 */
.L_x_2156:
[C---:B------:R-:W-:Y:S01]  /*44210*/  LOP3.LUT P3, RZ, R22.reuse, 0x400, RZ, 0xc0, !PT ;  /* 0x0000040016ff7812 */ /* 0x040fe2000786c0ff */
[----:B------:R-:W-:Y:S01]  /*44220*/  BSSY.RECONVERGENT B0, `(.L_x_2158) ;  /* 0x0000006000007945 */ /* 0x000fe20003800200 */
[----:B------:R-:W-:-:S11]  /*44230*/  LOP3.LUT P2, RZ, R22, 0x8, RZ, 0xc0, !PT ;  /* 0x0000000816ff7812 */ /* 0x000fd6000784c0ff */
[----:B------:R-:W-:Y:S05]  /*44240*/  @!P3 BRA `(.L_x_2159) ;  /* 0x00000000000cb947 */ /* 0x000fea0003800000 */
[----:B-1234-:R-:W2:Y:S02]  /*44250*/  LDL.U8 R48, [R1+0x2] ;  /* 0x0000020001307983 */ /* 0x01eea40000100000 */
[----:B--2---:R-:W-:-:S05]  /*44260*/  LOP3.LUT R48, R48, 0x2, RZ, 0xfc, !PT ;  /* 0x0000000230307812 */ /* 0x004fca00078efcff */
[----:B------:R1:W-:Y:S02]  /*44270*/  STL.U8 [R1+0x2], R48 ;  /* 0x0000023001007387 */ /* 0x0003e40000100000 */
.L_x_2159:
[----:B------:R-:W-:Y:S05]  /*44280*/  BSYNC.RECONVERGENT B0 ;  /* 0x0000000000007941 */ /* 0x000fea0003800200 */
.L_x_2158:
[C---:B------:R-:W-:Y:S01]  /*44290*/  LOP3.LUT P4, RZ, R22.reuse, 0x200, RZ, 0xc0, !PT ;  /* 0x0000020016ff7812 */ /* 0x040fe2000788c0ff */
[----:B------:R-:W-:Y:S01]  /*442a0*/  BSSY.RECONVERGENT B0, `(.L_x_2160) ;  /* 0x0000006000007945 */ /* 0x000fe20003800200 */
[----:B------:R-:W-:-:S11]  /*442b0*/  LOP3.LUT P3, RZ, R22, 0x4, RZ, 0xc0, !PT ;  /* 0x0000000416ff7812 */ /* 0x000fd6000786c0ff */
[----:B------:R-:W-:Y:S05]  /*442c0*/  @!P4 BRA `(.L_x_2161) ;  /* 0x00000000000cc947 */ /* 0x000fea0003800000 */
[----:B-1234-:R-:W2:Y:S02]  /*442d0*/  LDL.U8 R48, [R1+0x2] ;  /* 0x0000020001307983 */ /* 0x01eea40000100000 */
[----:B--2---:R-:W-:-:S05]  /*442e0*/  LOP3.LUT R48, R48, 0x1, RZ, 0xfc, !PT ;  /* 0x0000000130307812 */ /* 0x004fca00078efcff */
[----:B------:R1:W-:Y:S02]  /*442f0*/  STL.U8 [R1+0x2], R48 ;  /* 0x0000023001007387 */ /* 0x0003e40000100000 */
.L_x_2161:
[----:B------:R-:W-:Y:S05]  /*44300*/  BSYNC.RECONVERGENT B0 ;  /* 0x0000000000007941 */ /* 0x000fea0003800200 */
.L_x_2160:
        /* <DEDUP_REMOVED lines=8> */
.L_x_2163:
[----:B------:R-:W-:Y:S05]  /*44390*/  BSYNC.RECONVERGENT B0 ;  /* 0x0000000000007941 */ /* 0x000fea0003800200 */
.L_x_2162:
[----:B------:R-:W-:Y:S01]  /*443a0*/  BSSY.RECONVERGENT B0, `(.L_x_2164) ;  /* 0x0000006000007945 */ /* 0x000fe20003800200 */
[----:B------:R-:W-:-:S03]  /*443b0*/  ISETP.NE.U32.AND P5, PT, R21, 0x1, PT ;  /* 0x000000011500780c */ /* 0x000fc60003fa5070 */
[----:B------:R-:W-:Y:S10]  /*443c0*/  @!P6 BRA `(.L_x_2165) ;  /* 0x00000000000ce947 */ /* 0x000ff40003800000 */
[----:B0-----:R-:W5:Y:S02]  /*443d0*/  LDL.U8 R22, [R1+0x3] ;  /* 0x0000030001167983 */ /* 0x001f640000100000 */
[----:B-----5:R-:W-:-:S05]  /*443e0*/  LOP3.LUT R22, R22, 0x40, RZ, 0xfc, !PT ;  /* 0x0000004016167812 */ /* 0x020fca00078efcff */
[----:B------:R0:W-:Y:S02]  /*443f0*/  STL.U8 [R1+0x3], R22 ;  /* 0x0000031601007387 */ /* 0x0001e40000100000 */
.L_x_2165:
[----:B------:R-:W-:Y:S05]  /*44400*/  BSYNC.RECONVERGENT B0 ;  /* 0x0000000000007941 */ /* 0x000fea0003800200 */
.L_x_2164:
        /* <DEDUP_REMOVED lines=11> */
.L_x_2167:
[----:B------:R-:W-:Y:S05]  /*444c0*/  BSYNC.RECONVERGENT B0 ;  /* 0x0000000000007941 */ /* 0x000fea0003800200 */
.L_x_2166:
[----:B------:R-:W-:Y:S01]  /*444d0*/  BSSY.RECONVERGENT B0, `(.L_x_2168) ;  /* 0x0000006000007945 */ /* 0x000fe20003800200 */
[----:B------:R-:W-:-:S03]  /*444e0*/  LOP3.LUT P6, RZ, R19, 0x200, RZ, 0xc0, !PT ;  /* 0x0000020013ff7812 */ /* 0x000fc600078cc0ff */
[----:B------:R-:W-:Y:S10]  /*444f0*/  @!P0 BRA `(.L_x_2169) ;  /* 0x00000000000c8947 */ /* 0x000ff40003800000 */
[----:B0-----:R-:W5:Y:S02]  /*44500*/  LDL.U8 R22, [R1+0x3] ;  /* 0x0000030001167983 */ /* 0x001f640000100000 */
[----:B-----5:R-:W-:-:S05]  /*44510*/  LOP3.LUT R22, R22, 0x10, RZ, 0xfc, !PT ;  /* 0x0000001016167812 */ /* 0x020fca00078efcff */
[----:B------:R0:W-:Y:S02]  /*44520*/  STL.U8 [R1+0x3], R22 ;  /* 0x0000031601007387 */ /* 0x0001e40000100000 */
.L_x_2169:
[----:B------:R-:W-:Y:S05]  /*44530*/  BSYNC.RECONVERGENT B0 ;  /* 0x0000000000007941 */ /* 0x000fea0003800200 */
.L_x_2168:
[----:B------:R-:W-:Y:S01]  /*44540*/  BSSY.RECONVERGENT B0, `(.L_x_2170) ;  /* 0x0000006000007945 */ /* 0x000fe20003800200 */
[----:B------:R-:W-:-:S03]  /*44550*/  LOP3.LUT P0, RZ, R19, 0x100, RZ, 0xc0, !PT ;  /* 0x0000010013ff7812 */ /* 0x000fc6000780c0ff */
[----:B------:R-:W-:Y:S10]  /*44560*/  @!P1 BRA `(.L_x_2171) ;  /* 0x00000000000c9947 */ /* 0x000ff40003800000 */
[----:B0-----:R-:W5:Y:S02]  /*44570*/  LDL.U8 R22, [R1+0x3] ;  /* 0x0000030001167983 */ /* 0x001f640000100000 */
[----:B-----5:R-:W-:-:S05]  /*44580*/  LOP3.LUT R22, R22, 0x8, RZ, 0xfc, !PT ;  /* 0x0000000816167812 */ /* 0x020fca00078efcff */
[----:B------:R0:W-:Y:S02]  /*44590*/  STL.U8 [R1+0x3], R22 ;  /* 0x0000031601007387 */ /* 0x0001e40000100000 */
.L_x_2171:
[----:B------:R-:W-:Y:S05]  /*445a0*/  BSYNC.RECONVERGENT B0 ;  /* 0x0000000000007941 */ /* 0x000fea0003800200 */
.L_x_2170:
[----:B------:R-:W-:Y:S04]  /*445b0*/  BSSY.RECONVERGENT B0, `(.L_x_2172) ;  /* 0x0000005000007945 */ /* 0x000fe80003800200 */
[----:B------:R-:W-:Y:S05]  /*445c0*/  @!P2 BRA `(.L_x_2173) ;  /* 0x00000000000ca947 */ /* 0x000fea0003800000 */
[----:B0-----:R-:W5:Y:S02]  /*445d0*/  LDL.U8 R22, [R1+0x3] ;  /* 0x0000030001167983 */ /* 0x001f640000100000 */
[----:B-----5:R-:W-:-:S05]  /*445e0*/  LOP3.LUT R22, R22, 0x4, RZ, 0xfc, !PT ;  /* 0x0000000416167812 */ /* 0x020fca00078efcff */
[----:B------:R0:W-:Y:S02]  /*445f0*/  STL.U8 [R1+0x3], R22 ;  /* 0x0000031601007387 */ /* 0x0001e40000100000 */
.L_x_2173:
[----:B------:R-:W-:Y:S05]  /*44600*/  BSYNC.RECONVERGENT B0 ;  /* 0x0000000000007941 */ /* 0x000fea0003800200 */
.L_x_2172:
[----:B------:R-:W-:Y:S04]  /*44610*/  BSSY.RECONVERGENT B0, `(.L_x_2174) ;  /* 0x0000005000007945 */ /* 0x000fe80003800200 */
[----:B------:R-:W-:Y:S05]  /*44620*/  @!P3 BRA `(.L_x_2175) ;  /* 0x00000000000cb947 */ /* 0x000fea0003800000 */
[----:B0-----:R-:W5:Y:S02]  /*44630*/  LDL.U8 R22, [R1+0x3] ;  /* 0x0000030001167983 */ /* 0x001f640000100000 */
[----:B-----5:R-:W-:-:S05]  /*44640*/  LOP3.LUT R22, R22, 0x2, RZ, 0xfc, !PT ;  /* 0x0000000216167812 */ /* 0x020fca00078efcff */
[----:B------:R0:W-:Y:S02]  /*44650*/  STL.U8 [R1+0x3], R22 ;  /* 0x0000031601007387 */ /* 0x0001e40000100000 */
.L_x_2175:
[----:B------:R-:W-:Y:S05]  /*44660*/  BSYNC.RECONVERGENT B0 ;  /* 0x0000000000007941 */ /* 0x000fea0003800200 */
.L_x_2174:
[----:B------:R-:W-:Y:S04]  /*44670*/  BSSY.RECONVERGENT B0, `(.L_x_2176) ;  /* 0x0000005000007945 */ /* 0x000fe80003800200 */
[----:B------:R-:W-:Y:S05]  /*44680*/  @!P4 BRA `(.L_x_2177) ;  /* 0x00000000000cc947 */ /* 0x000fea0003800000 */
[----:B0-----:R-:W5:Y:S02]  /*44690*/  LDL.U8 R22, [R1+0x3] ;  /* 0x0000030001167983 */ /* 0x001f640000100000 */
[----:B-----5:R-:W-:-:S05]  /*446a0*/  LOP3.LUT R22, R22, 0x1, RZ, 0xfc, !PT ;  /* 0x0000000116167812 */ /* 0x020fca00078efcff */
[----:B------:R0:W-:Y:S02]  /*446b0*/  STL.U8 [R1+0x3], R22 ;  /* 0x0000031601007387 */ /* 0x0001e40000100000 */
.L_x_2177:
[----:B------:R-:W-:Y:S05]  /*446c0*/  BSYNC.RECONVERGENT B0 ;  /* 0x0000000000007941 */ /* 0x000fea0003800200 */
.L_x_2176:
[----:B------:R-:W-:Y:S04]  /*446d0*/  BSSY.RECONVERGENT B0, `(.L_x_2178) ;  /* 0x0000005000007945 */ /* 0x000fe80003800200 */
[----:B------:R-:W-:Y:S05]  /*446e0*/  @P5 BRA `(.L_x_2179) ;  /* 0x00000000000c5947 */ /* 0x000fea0003800000 */
[----:B0-----:R-:W5:Y:S02]  /*446f0*/  LDL.U8 R22, [R1+0x4] ;  /* 0x0000040001167983 */ /* 0x001f640000100000 */
[----:B-----5:R-:W-:-:S05]  /*44700*/  LOP3.LUT R22, R22, 0x80, RZ, 0xfc, !PT ;  /* 0x0000008016167812 */ /* 0x020fca00078efcff */
[----:B------:R0:W-:Y:S02]  /*44710*/  STL.U8 [R1+0x4], R22 ;  /* 0x0000041601007387 */ /* 0x0001e40000100000 */
.L_x_2179:
[----:B------:R-:W-:Y:S05]  /*44720*/  BSYNC.RECONVERGENT B0 ;  /* 0x0000000000007941 */ /* 0x000fea0003800200 */
.L_x_2178:
[----:B------:R-:W-:Y:S01]  /*44730*/  LOP3.LUT P1, RZ, R19, 0x400, RZ, 0xc0, !PT ;  /* 0x0000040013ff7812 */ /* 0x000fe2000782c0ff */
[----:B------:R-:W-:-:S12]  /*44740*/  BSSY.RECONVERGENT B0, `(.L_x_2180) ;  /* 0x0000005000007945 */ /* 0x000fd80003800200 */
[----:B------:R-:W-:Y:S05]  /*44750*/  @!P1 BRA `(.L_x_2181) ;  /* 0x00000000000c9947 */ /* 0x000fea0003800000 */
[----:B0-----:R-:W5:Y:S02]  /*44760*/  LDL.U8 R22, [R1+0x4] ;  /* 0x0000040001167983 */ /* 0x001f640000100000 */
[----:B-----5:R-:W-:-:S05]  /*44770*/  LOP3.LUT R22, R22, 0x40, RZ, 0xfc, !PT ;  /* 0x0000004016167812 */ /* 0x020fca00078efcff */
[----:B------:R0:W-:Y:S02]  /*44780*/  STL.U8 [R1+0x4], R22 ;  /* 0x0000041601007387 */ /* 0x0001e40000100000 */
.L_x_2181:
[----:B------:R-:W-:Y:S05]  /*44790*/  BSYNC.RECONVERGENT B0 ;  /* 0x0000000000007941 */ /* 0x000fea0003800200 */
.L_x_2180:
[----:B------:R-:W-:Y:S04]  /*447a0*/  BSSY.RECONVERGENT B0, `(.L_x_2182) ;  /* 0x0000005000007945 */ /* 0x000fe80003800200 */
[----:B------:R-:W-:Y:S05]  /*447b0*/  @!P6 BRA `(.L_x_2183) ;  /* 0x00000000000ce947 */ /* 0x000fea0003800000 */
[----:B0-----:R-:W5:Y:S02]  /*447c0*/  LDL.U8 R22, [R1+0x4] ;  /* 0x0000040001167983 */ /* 0x001f640000100000 */
[----:B-----5:R-:W-:-:S05]  /*447d0*/  LOP3.LUT R22, R22, 0x20, RZ, 0xfc, !PT ;  /* 0x0000002016167812 */ /* 0x020fca00078efcff */
[----:B------:R0:W-:Y:S02]  /*447e0*/  STL.U8 [R1+0x4], R22 ;  /* 0x0000041601007387 */ /* 0x0001e40000100000 */
.L_x_2183:
[----:B------:R-:W-:Y:S05]  /*447f0*/  BSYNC.RECONVERGENT B0 ;  /* 0x0000000000007941 */ /* 0x000fea0003800200 */
.L_x_2182:
[----:B------:R-:W-:Y:S04]  /*44800*/  BSSY.RECONVERGENT B0, `(.L_x_2184) ;  /* 0x0000005000007945 */ /* 0x000fe80003800200 */
[----:B------:R-:W-:Y:S05]  /*44810*/  @!P0 BRA `(.L_x_2185) ;  /* 0x00000000000c8947 */ /* 0x000fea0003800000 */
[----:B0-----:R-:W5:Y:S02]  /*44820*/  LDL.U8 R22, [R1+0x4] ;  /* 0x0000040001167983 */ /* 0x001f640000100000 */
[----:B-----5:R-:W-:-:S05]  /*44830*/  LOP3.LUT R22, R22, 0x10, RZ, 0xfc, !PT ;  /* 0x0000001016167812 */ /* 0x020fca00078efcff */
[----:B------:R0:W-:Y:S02]  /*44840*/  STL.U8 [R1+0x4], R22 ;  /* 0x0000041601007387 */ /* 0x0001e40000100000 */
.L_x_2185:
[----:B------:R-:W-:Y:S05]  /*44850*/  BSYNC.RECONVERGENT B0 ;  /* 0x0000000000007941 */ /* 0x000fea0003800200 */
.L_x_2184:
        /* <DEDUP_REMOVED lines=25> */
.L_x_2187:
[----:B------:R-:W-:Y:S05]  /*449f0*/  BSYNC.RECONVERGENT B0 ;  /* 0x0000000000007941 */ /* 0x000fea0003800200 */
.L_x_2186:
        /* <DEDUP_REMOVED lines=8> */
.L_x_2189:
[----:B------:R-:W-:Y:S05]  /*44a80*/  BSYNC.RECONVERGENT B0 ;  /* 0x0000000000007941 */ /* 0x000fea0003800200 */
.L_x_2188:
        /* <DEDUP_REMOVED lines=8> */
.L_x_2191:
[----:B------:R-:W-:Y:S05]  /*44b10*/  BSYNC.RECONVERGENT B0 ;  /* 0x0000000000007941 */ /* 0x000fea0003800200 */
.L_x_2190:
        /* <DEDUP_REMOVED lines=8> */
.L_x_2193:
[----:B------:R-:W-:Y:S05]  /*44ba0*/  BSYNC.RECONVERGENT B0 ;  /* 0x0000000000007941 */ /* 0x000fea0003800200 */
.L_x_2192:
[----:B------:R-:W-:Y:S01]  /*44bb0*/  BSSY.RECONVERGENT B0, `(.L_x_2194) ;  /* 0x0000006000007945 */ /* 0x000fe20003800200 */
[----:B------:R-:W-:-:S03]  /*44bc0*/  LOP3.LUT P6, RZ, R20, 0x80, RZ, 0xc0, !PT ;  /* 0x0000008014ff7812 */ /* 0x000fc600078cc0ff */
[----:B------:R-:W-:Y:S10]  /*44bd0*/  @!P2 BRA `(.L_x_2195) ;  /* 0x00000000000ca947 */ /* 0x000ff40003800000 */
[----:B0123--:R-:W2:Y:S02]  /*44be0*/  LDL.U8 R52, [R1+0x5] ;  /* 0x0000050001347983 */ /* 0x00fea40000100000 */
[----:B--2---:R-:W-:-:S05]  /*44bf0*/  LOP3.LUT R52, R52, 0x80, RZ, 0xfc, !PT ;  /* 0x0000008034347812 */ /* 0x004fca00078efcff */
[----:B------:R4:W-:Y:S02]  /*44c00*/  STL.U8 [R1+0x5], R52 ;  /* 0x0000053401007387 */ /* 0x0009e40000100000 */
.L_x_2195:
[----:B------:R-:W-:Y:S05]  /*44c10*/  BSYNC.RECONVERGENT B0 ;  /* 0x0000000000007941 */ /* 0x000fea0003800200 */
.L_x_2194:
[----:B------:R-:W-:Y:S01]  /*44c20*/  BSSY.RECONVERGENT B0, `(.L_x_2196) ;  /* 0x0000006000007945 */ /* 0x000fe20003800200 */
[----:B------:R-:W-:-:S03]  /*44c30*/  LOP3.LUT P3, RZ, R20, 0x40, RZ, 0xc0, !PT ;  /* 0x0000004014ff7812 */ /* 0x000fc6000786c0ff */
[----:B------:R-:W-:Y:S10]  /*44c40*/  @!P1 BRA `(.L_x_2197) ;  /* 0x00000000000c9947 */ /* 0x000ff40003800000 */
[----:B01234-:R-:W2:Y:S02]  /*44c50*/  LDL.U8 R52, [R1+0x5] ;  /* 0x0000050001347983 */ /* 0x01fea40000100000 */
[----:B--2---:R-:W-:-:S05]  /*44c60*/  LOP3.LUT R52, R52, 0x40, RZ, 0xfc, !PT ;  /* 0x0000004034347812 */ /* 0x004fca00078efcff */
[----:B------:R0:W-:Y:S02]  /*44c70*/  STL.U8 [R1+0x5], R52 ;  /* 0x0000053401007387 */ /* 0x0001e40000100000 */
.L_x_2197:
[----:B------:R-:W-:Y:S05]  /*44c80*/  BSYNC.RECONVERGENT B0 ;  /* 0x0000000000007941 */ /* 0x000fea0003800200 */
.L_x_2196:
[----:B------:R-:W-:Y:S01]  /*44c90*/  BSSY.RECONVERGENT B0, `(.L_x_2198) ;  /* 0x0000006000007945 */ /* 0x000fe20003800200 */
[----:B------:R-:W-:-:S03]  /*44ca0*/  LOP3.LUT P4, RZ, R20, 0x20, RZ, 0xc0, !PT ;  /* 0x0000002014ff7812 */ /* 0x000fc6000788c0ff */
[----:B------:R-:W-:Y:S10]  /*44cb0*/  @!P0 BRA `(.L_x_2199) ;  /* 0x00000000000c8947 */ /* 0x000ff40003800000 */
[----:B01234-:R-:W2:Y:S02]  /*44cc0*/  LDL.U8 R52, [R1+0x5] ;  /* 0x0000050001347983 */ /* 0x01fea40000100000 */
[----:B--2---:R-:W-:-:S05]  /*44cd0*/  LOP3.LUT R52, R52, 0x20, RZ, 0xfc, !PT ;  /* 0x0000002034347812 */ /* 0x004fca00078efcff */
[----:B------:R0:W-:Y:S02]  /*44ce0*/  STL.U8 [R1+0x5], R52 ;  /* 0x0000053401007387 */ /* 0x0001e40000100000 */
.L_x_2199:
[----:B------:R-:W-:Y:S05]  /*44cf0*/  BSYNC.RECONVERGENT B0 ;  /* 0x0000000000007941 */ /* 0x000fea0003800200 */
.L_x_2198:
[----:B------:R-:W-:Y:S01]  /*44d00*/  ISETP.NE.U32.AND P0, PT, R51, 0x1, PT ;  /* 0x000000013300780c */ /* 0x000fe20003f05070 */
[----:B------:R-:W-:Y:S01]  /*44d10*/  BSSY.RECONVERGENT B0, `(.L_x_2200) ;  /* 0x0000006000007945 */ /* 0x000fe20003800200 */
[----:B------:R-:W-:-:S11]  /*44d20*/  LOP3.LUT P5, RZ, R20, 0x10, RZ, 0xc0, !PT ;  /* 0x0000001014ff7812 */ /* 0x000fd600078ac0ff */
[----:B------:R-:W-:Y:S05]  /*44d30*/  @P0 BRA `(.L_x_2201) ;  /* 0x00000000000c0947 */ /* 0x000fea0003800000 */
[----:B01234-:R-:W2:Y:S02]  /*44d40*/  LDL.U8 R52, [R1+0x5] ;  /* 0x0000050001347983 */ /* 0x01fea40000100000 */
[----:B--2---:R-:W-:-:S05]  /*44d50*/  LOP3.LUT R52, R52, 0x10, RZ, 0xfc, !PT ;  /* 0x0000001034347812 */ /* 0x004fca00078efcff */
[----:B------:R0:W-:Y:S02]  /*44d60*/  STL.U8 [R1+0x5], R52 ;  /* 0x0000053401007387 */ /* 0x0001e40000100000 */
.L_x_2201:
[----:B------:R-:W-:Y:S05]  /*44d70*/  BSYNC.RECONVERGENT B0 ;  /* 0x0000000000007941 */ /* 0x000fea0003800200 */
.L_x_2200:
[C---:B------:R-:W-:Y:S01]  /*44d80*/  LOP3.LUT P0, RZ, R20.reuse, 0x400, RZ, 0xc0, !PT ;  /* 0x0000040014ff7812 */ /* 0x040fe2000780c0ff */
[----:B------:R-:W-:Y:S01]  /*44d90*/  BSSY.RECONVERGENT B0, `(.L_x_2202) ;  /* 0x0000006000007945 */ /* 0x000fe20003800200 */
[----:B------:R-:W-:-:S11]  /*44da0*/  LOP3.LUT P1, RZ, R20, 0x8, RZ, 0xc0, !PT ;  /* 0x0000000814ff7812 */ /* 0x000fd6000782c0ff */
[----:B------:R-:W-:Y:S05]  /*44db0*/  @!P0 BRA `(.L_x_2203) ;  /* 0x00000000000c8947 */ /* 0x000fea0003800000 */
[----:B01234-:R-:W2:Y:S02]  /*44dc0*/  LDL.U8 R52, [R1+0x5] ;  /* 0x0000050001347983 */ /* 0x01fea40000100000 */
[----:B--2---:R-:W-:-:S05]  /*44dd0*/  LOP3.LUT R52, R52, 0x8, RZ, 0xfc, !PT ;  /* 0x0000000834347812 */ /* 0x004fca00078efcff */
[----:B------:R0:W-:Y:S02]  /*44de0*/  STL.U8 [R1+0x5], R52 ;  /* 0x0000053401007387 */ /* 0x0001e40000100000 */
.L_x_2203:
[----:B------:R-:W-:Y:S05]  /*44df0*/  BSYNC.RECONVERGENT B0 ;  /* 0x0000000000007941 */ /* 0x000fea0003800200 */
.L_x_2202:
[C---:B------:R-:W-:Y:S01]  /*44e00*/  LOP3.LUT P2, RZ, R20.reuse, 0x200, RZ, 0xc0, !PT ;  /* 0x0000020014ff7812 */ /* 0x040fe2000784c0ff */
[----:B------:R-:W-:Y:S01]  /*44e10*/  BSSY.RECONVERGENT B0, `(.L_x_2204) ;  /* 0x0000006000007945 */ /* 0x000fe20003800200 */
[----:B------:R-:W-:-:S11]  /*44e20*/  LOP3.LUT P0, RZ, R20, 0x4, RZ, 0xc0, !PT ;  /* 0x0000000414ff7812 */ /* 0x000fd6000780c0ff */
[----:B------:R-:W-:Y:S05]  /*44e30*/  @!P2 BRA `(.L_x_2205) ;  /* 0x00000000000ca947 */ /* 0x000fea0003800000 */
[----:B01234-:R-:W2:Y:S02]  /*44e40*/  LDL.U8 R52, [R1+0x5] ;  /* 0x0000050001347983 */ /* 0x01fea40000100000 */
[----:B--2---:R-:W-:-:S05]  /*44e50*/  LOP3.LUT R52, R52, 0x4, RZ, 0xfc, !PT ;  /* 0x0000000434347812 */ /* 0x004fca00078efcff */
[----:B------:R0:W-:Y:S02]  /*44e60*/  STL.U8 [R1+0x5], R52 ;  /* 0x0000053401007387 */ /* 0x0001e40000100000 */
.L_x_2205:
[----:B------:R-:W-:Y:S05]  /*44e70*/  BSYNC.RECONVERGENT B0 ;  /* 0x0000000000007941 */ /* 0x000fea0003800200 */
.L_x_2204:
        /* <DEDUP_REMOVED lines=12> */
.L_x_2207:
[----:B------:R-:W-:Y:S05]  /*44f40*/  BSYNC.RECONVERGENT B0 ;  /* 0x0000000000007941 */ /* 0x000fea0003800200 */
.L_x_2206:
[----:B------:R-:W-:Y:S01]  /*44f50*/  BSSY.RECONVERGENT B0, `(.L_x_2208) ;  /* 0x0000006000007945 */ /* 0x000fe20003800200 */
[----:B------:R-:W-:-:S03]  /*44f60*/  ISETP.NE.U32.AND P2, PT, R51, 0x1, PT ;  /* 0x000000013300780c */ /* 0x000fc60003f45070 */
[----:B------:R-:W-:Y:S10]  /*44f70*/  @!P6 BRA `(.L_x_2209) ;  /* 0x00000000000ce947 */ /* 0x000ff40003800000 */
[----:B--2---:R-:W2:Y:S02]  /*44f80*/  LDL.U8 R20, [R1+0x5] ;  /* 0x0000050001147983 */ /* 0x004ea40000100000 */
[----:B--2---:R-:W-:-:S05]  /*44f90*/  LOP3.LUT R20, R20, 0x1, RZ, 0xfc, !PT ;  /* 0x0000000114147812 */ /* 0x004fca00078efcff */
[----:B------:R2:W-:Y:S02]  /*44fa0*/  STL.U8 [R1+0x5], R20 ;  /* 0x0000051401007387 */ /* 0x0005e40000100000 */
.L_x_2209:
[----:B------:R-:W-:Y:S05]  /*44fb0*/  BSYNC.RECONVERGENT B0 ;  /* 0x0000000000007941 */ /* 0x000fea0003800200 */
.L_x_2208:
        /* <DEDUP_REMOVED lines=8> */
.L_x_2211:
[----:B------:R-:W-:Y:S05]  /*45040*/  BSYNC.RECONVERGENT B0 ;  /* 0x0000000000007941 */ /* 0x000fea0003800200 */
.L_x_2210:
        /* <DEDUP_REMOVED lines=8> */
.L_x_2213:
[----:B------:R-:W-:Y:S05]  /*450d0*/  BSYNC.RECONVERGENT B0 ;  /* 0x0000000000007941 */ /* 0x000fea0003800200 */
.L_x_2212:
        /* <DEDUP_REMOVED lines=8> */
.L_x_2215:
[----:B------:R-:W-:Y:S05]  /*45160*/  BSYNC.RECONVERGENT B0 ;  /* 0x0000000000007941 */ /* 0x000fea0003800200 */
.L_x_2214:
[----:B------:R-:W-:Y:S01]  /*45170*/  BSSY.RECONVERGENT B0, `(.L_x_2216) ;  /* 0x0000006000007945 */ /* 0x000fe20003800200 */
[----:B------:R-:W-:-:S03]  /*45180*/  LOP3.LUT P6, RZ, R49, 0x80, RZ, 0xc0, !PT ;  /* 0x0000008031ff7812 */ /* 0x000fc600078cc0ff */
[----:B------:R-:W-:Y:S10]  /*45190*/  @!P1 BRA `(.L_x_2217) ;  /* 0x00000000000c9947 */ /* 0x000ff40003800000 */
[----:B--2---:R-:W2:Y:S02]  /*451a0*/  LDL.U8 R20, [R1+0x6] ;  /* 0x0000060001147983 */ /* 0x004ea40000100000 */
[----:B--2---:R-:W-:-:S05]  /*451b0*/  LOP3.LUT R20, R20, 0x10, RZ, 0xfc, !PT ;  /* 0x0000001014147812 */ /* 0x004fca00078efcff */
[----:B------:R2:W-:Y:S02]  /*451c0*/  STL.U8 [R1+0x6], R20 ;  /* 0x0000061401007387 */ /* 0x0005e40000100000 */
.L_x_2217:
[----:B------:R-:W-:Y:S05]  /*451d0*/  BSYNC.RECONVERGENT B0 ;  /* 0x0000000000007941 */ /* 0x000fea0003800200 */
.L_x_2216:
        /* <DEDUP_REMOVED lines=8> */
.L_x_2219:
[----:B------:R-:W-:Y:S05]  /*45260*/  BSYNC.RECONVERGENT B0 ;  /* 0x0000000000007941 */ /* 0x000fea0003800200 */
.L_x_2218:
[----:B------:R-:W-:Y:S01]  /*45270*/  LOP3.LUT P1, RZ, R42, 0x2, RZ, 0xc0, !PT ;  /* 0x000000022aff7812 */ /* 0x000fe2000782c0ff */
[----:B------:R-:W-:Y:S01]  /*45280*/  BSSY.RECONVERGENT B0, `(.L_x_2220) ;  /* 0x0000006000007945 */ /* 0x000fe20003800200 */
[----:B------:R-:W-:-:S11]  /*45290*/  LOP3.LUT P0, RZ, R49, 0x20, RZ, 0xc0, !PT ;  /* 0x0000002031ff7812 */ /* 0x000fd6000780c0ff */
[----:B------:R-:W-:Y:S05]  /*452a0*/  @!P1 BRA `(.L_x_2221) ;  /* 0x00000000000c9947 */ /* 0x000fea0003800000 */
[----:B--2---:R-:W2:Y:S02]  /*452b0*/  LDL.U8 R20, [R1+0x6] ;  /* 0x0000060001147983 */ /* 0x004ea40000100000 */
[----:B--2---:R-:W-:-:S05]  /*452c0*/  LOP3.LUT R20, R20, 0x4, RZ, 0xfc, !PT ;  /* 0x0000000414147812 */ /* 0x004fca00078efcff */
[----:B------:R2:W-:Y:S02]  /*452d0*/  STL.U8 [R1+0x6], R20 ;  /* 0x0000061401007387 */ /* 0x0005e40000100000 */
.L_x_2221:
[----:B------:R-:W-:Y:S05]  /*452e0*/  BSYNC.RECONVERGENT B0 ;  /* 0x0000000000007941 */ /* 0x000fea0003800200 */
.L_x_2220:
[----:B------:R-:W-:Y:S01]  /*452f0*/  BSSY.RECONVERGENT B0, `(.L_x_2222) ;  /* 0x0000006000007945 */ /* 0x000fe20003800200 */
[----:B------:R-:W-:-:S03]  /*45300*/  LOP3.LUT P1, RZ, R49, 0x10, RZ, 0xc0, !PT ;  /* 0x0000001031ff7812 */ /* 0x000fc6000782c0ff */
[----:B------:R-:W-:Y:S10]  /*45310*/  @P2 BRA `(.L_x_2223) ;  /* 0x00000000000c2947 */ /* 0x000ff40003800000 */
[----:B--2---:R-:W2:Y:S02]  /*45320*/  LDL.U8 R20, [R1+0x6] ;  /* 0x0000060001147983 */ /* 0x004ea40000100000 */
[----:B--2---:R-:W-:-:S05]  /*45330*/  LOP3.LUT R20, R20, 0x2, RZ, 0xfc, !PT ;  /* 0x0000000214147812 */ /* 0x004fca00078efcff */
[----:B------:R2:W-:Y:S02]  /*45340*/  STL.U8 [R1+0x6], R20 ;  /* 0x0000061401007387 */ /* 0x0005e40000100000 */
.L_x_2223:
[----:B------:R-:W-:Y:S05]  /*45350*/  BSYNC.RECONVERGENT B0 ;  /* 0x0000000000007941 */ /* 0x000fea0003800200 */
.L_x_2222:
[C---:B------:R-:W-:Y:S01]  /*45360*/  LOP3.LUT P3, RZ, R49.reuse, 0x400, RZ, 0xc0, !PT ;  /* 0x0000040031ff7812 */ /* 0x040fe2000786c0ff */
[----:B------:R-:W-:Y:S01]  /*45370*/  BSSY.RECONVERGENT B0, `(.L_x_2224) ;  /* 0x0000006000007945 */ /* 0x000fe20003800200 */
[----:B------:R-:W-:-:S11]  /*45380*/  LOP3.LUT P2, RZ, R49, 0x8, RZ, 0xc0, !PT ;  /* 0x0000000831ff7812 */ /* 0x000fd6000784c0ff */
[----:B------:R-:W-:Y:S05]  /*45390*/  @!P3 BRA `(.L_x_2225) ;  /* 0x00000000000cb947 */ /* 0x000fea0003800000 */
[----:B--2---:R-:W2:Y:S02]  /*453a0*/  LDL.U8 R20, [R1+0x6] ;  /* 0x0000060001147983 */ /* 0x004ea40000100000 */
[----:B--2---:R-:W-:-:S05]  /*453b0*/  LOP3.LUT R20, R20, 0x1, RZ, 0xfc, !PT ;  /* 0x0000000114147812 */ /* 0x004fca00078efcff */
[----:B------:R2:W-:Y:S02]  /*453c0*/  STL.U8 [R1+0x6], R20 ;  /* 0x0000061401007387 */ /* 0x0005e40000100000 */
.L_x_2225:
[----:B------:R-:W-:Y:S05]  /*453d0*/  BSYNC.RECONVERGENT B0 ;  /* 0x0000000000007941 */ /* 0x000fea0003800200 */
.L_x_2224:
[C---:B------:R-:W-:Y:S01]  /*453e0*/  LOP3.LUT P4, RZ, R49.reuse, 0x200, RZ, 0xc0, !PT ;  /* 0x0000020031ff7812 */ /* 0x040fe2000788c0ff */
[----:B------:R-:W-:Y:S01]  /*453f0*/  BSSY.RECONVERGENT B0, `(.L_x_2226) ;  /* 0x0000006000007945 */ /* 0x000fe20003800200 */
[----:B------:R-:W-:-:S11]  /*45400*/  LOP3.LUT P3, RZ, R49, 0x4, RZ, 0xc0, !PT ;  /* 0x0000000431ff7812 */ /* 0x000fd6000786c0ff */
[----:B------:R-:W-:Y:S05]  /*45410*/  @!P4 BRA `(.L_x_2227) ;  /* 0x00000000000cc947 */ /* 0x000fea0003800000 */
[----:B--2---:R-:W2:Y:S02]  /*45420*/  LDL.U8 R20, [R1+0x7] ;  /* 0x0000070001147983 */ /* 0x004ea40000100000 */
[----:B--2---:R-:W-:-:S05]  /*45430*/  LOP3.LUT R20, R20, 0x80, RZ, 0xfc, !PT ;  /* 0x0000008014147812 */ /* 0x004fca00078efcff */
[----:B------:R2:W-:Y:S02]  /*45440*/  STL.U8 [R1+0x7], R20 ;  /* 0x0000071401007387 */ /* 0x0005e40000100000 */
.L_x_2227:
[----:B------:R-:W-:Y:S05]  /*45450*/  BSYNC.RECONVERGENT B0 ;  /* 0x0000000000007941 */ /* 0x000fea0003800200 */
.L_x_2226:
        /* <DEDUP_REMOVED lines=8> */
.L_x_2229:
[----:B------:R-:W-:Y:S05]  /*454e0*/  BSYNC.RECONVERGENT B0 ;  /* 0x0000000000007941 */ /* 0x000fea0003800200 */
.L_x_2228:
[----:B------:R-:W-:Y:S01]  /*454f0*/  BSSY.RECONVERGENT B0, `(.L_x_2230) ;  /* 0x0000006000007945 */ /* 0x000fe20003800200 */
[----:B------:R-:W-:-:S03]  /*45500*/  ISETP.NE.U32.AND P5, PT, R19, 0x1, PT ;  /* 0x000000011300780c */ /* 0x000fc60003fa5070 */
[----:B------:R-:W-:Y:S10]  /*45510*/  @!P6 BRA `(.L_x_2231) ;  /* 0x00000000000ce947 */ /* 0x000ff40003800000 */
[----:B--2---:R-:W2:Y:S02]  /*45520*/  LDL.U8 R20, [R1+0x7] ;  /* 0x0000070001147983 */ /* 0x004ea40000100000 */
[----:B--2---:R-:W-:-:S05]  /*45530*/  LOP3.LUT R20, R20, 0x20, RZ, 0xfc, !PT ;  /* 0x0000002014147812 */ /* 0x004fca00078efcff */
[----:B------:R2:W-:Y:S02]  /*45540*/  STL.U8 [R1+0x7], R20 ;  /* 0x0000071401007387 */ /* 0x0005e40000100000 */
.L_x_2231:
[----:B------:R-:W-:Y:S05]  /*45550*/  BSYNC.RECONVERGENT B0 ;  /* 0x0000000000007941 */ /* 0x000fea0003800200 */
.L_x_2230:
        /* <DEDUP_REMOVED lines=11> */
.L_x_2233:
[----:B------:R-:W-:Y:S05]  /*45610*/  BSYNC.RECONVERGENT B0 ;  /* 0x0000000000007941 */ /* 0x000fea0003800200 */
.L_x_2232:
[----:B------:R-:W-:Y:S01]  /*45620*/  BSSY.RECONVERGENT B0, `(.L_x_2234) ;  /* 0x0000006000007945 */ /* 0x000fe20003800200 */
[----:B------:R-:W-:-:S03]  /*45630*/  LOP3.LUT P6, RZ, R6, 0x200, RZ, 0xc0, !PT ;  /* 0x0000020006ff7812 */ /* 0x000fc600078cc0ff */
[----:B------:R-:W-:Y:S10]  /*45640*/  @!P0 BRA `(.L_x_2235) ;  /* 0x00000000000c8947 */ /* 0x000ff40003800000 */
[----:B--2---:R-:W2:Y:S02]  /*45650*/  LDL.U8 R20, [R1+0x7] ;  /* 0x0000070001147983 */ /* 0x004ea40000100000 */
[----:B--2---:R-:W-:-:S05]  /*45660*/  LOP3.LUT R20, R20, 0x8, RZ, 0xfc, !PT ;  /* 0x0000000814147812 */ /* 0x004fca00078efcff */
[----:B------:R2:W-:Y:S02]  /*45670*/  STL.U8 [R1+0x7], R20 ;  /* 0x0000071401007387 */ /* 0x0005e40000100000 */
.L_x_2235:
[----:B------:R-:W-:Y:S05]  /*45680*/  BSYNC.RECONVERGENT B0 ;  /* 0x0000000000007941 */ /* 0x000fea0003800200 */
.L_x_2234:
[----:B------:R-:W-:Y:S01]  /*45690*/  BSSY.RECONVERGENT B0, `(.L_x_2236) ;  /* 0x0000006000007945 */ /* 0x000fe20003800200 */
[----:B------:R-:W-:-:S03]  /*456a0*/  LOP3.LUT P0, RZ, R6, 0x100, RZ, 0xc0, !PT ;  /* 0x0000010006ff7812 */ /* 0x000fc6000780c0ff */
[----:B------:R-:W-:Y:S10]  /*456b0*/  @!P1 BRA `(.L_x_2237) ;  /* 0x00000000000c9947 */ /* 0x000ff40003800000 */
[----:B--2---:R-:W2:Y:S02]  /*456c0*/  LDL.U8 R20, [R1+0x7] ;  /* 0x0000070001147983 */ /* 0x004ea40000100000 */
[----:B--2---:R-:W-:-:S05]  /*456d0*/  LOP3.LUT R20, R20, 0x4, RZ, 0xfc, !PT ;  /* 0x0000000414147812 */ /* 0x004fca00078efcff */
[----:B------:R2:W-:Y:S02]  /*456e0*/  STL.U8 [R1+0x7], R20 ;  /* 0x0000071401007387 */ /* 0x0005e40000100000 */
.L_x_2237:
[----:B------:R-:W-:Y:S05]  /*456f0*/  BSYNC.RECONVERGENT B0 ;  /* 0x0000000000007941 */ /* 0x000fea0003800200 */
.L_x_2236:
[----:B------:R-:W-:Y:S04]  /*45700*/  BSSY.RECONVERGENT B0, `(.L_x_2238) ;  /* 0x0000005000007945 */ /* 0x000fe80003800200 */
[----:B------:R-:W-:Y:S05]  /*45710*/  @!P2 BRA `(.L_x_2239) ;  /* 0x00000000000ca947 */ /* 0x000fea0003800000 */
[----:B--2---:R-:W2:Y:S02]  /*45720*/  LDL.U8 R20, [R1+0x7] ;  /* 0x0000070001147983 */ /* 0x004ea40000100000 */
[----:B--2---:R-:W-:-:S05]  /*45730*/  LOP3.LUT R20, R20, 0x2, RZ, 0xfc, !PT ;  /* 0x0000000214147812 */ /* 0x004fca00078efcff */
[----:B------:R2:W-:Y:S02]  /*45740*/  STL.U8 [R1+0x7], R20 ;  /* 0x0000071401007387 */ /* 0x0005e40000100000 */
.L_x_2239:
[----:B------:R-:W-:Y:S05]  /*45750*/  BSYNC.RECONVERGENT B0 ;  /* 0x0000000000007941 */ /* 0x000fea0003800200 */
.L_x_2238:
[----:B------:R-:W-:Y:S04]  /*45760*/  BSSY.RECONVERGENT B0, `(.L_x_2240) ;  /* 0x0000005000007945 */ /* 0x000fe80003800200 */
[----:B------:R-:W-:Y:S05]  /*45770*/  @!P3 BRA `(.L_x_2241) ;  /* 0x00000000000cb947 */ /* 0x000fea0003800000 */
[----:B--2---:R-:W2:Y:S02]  /*45780*/  LDL.U8 R20, [R1+0x7] ;  /* 0x0000070001147983 */ /* 0x004ea40000100000 */
[----:B--2---:R-:W-:-:S05]  /*45790*/  LOP3.LUT R20, R20, 0x1, RZ, 0xfc, !PT ;  /* 0x0000000114147812 */ /* 0x004fca00078efcff */
[----:B------:R2:W-:Y:S02]  /*457a0*/  STL.U8 [R1+0x7], R20 ;  /* 0x0000071401007387 */ /* 0x0005e40000100000 */
.L_x_2241:
[----:B------:R-:W-:Y:S05]  /*457b0*/  BSYNC.RECONVERGENT B0 ;  /* 0x0000000000007941 */ /* 0x000fea0003800200 */
.L_x_2240:
[----:B------:R-:W-:Y:S04]  /*457c0*/  BSSY.RECONVERGENT B0, `(.L_x_2242) ;  /* 0x0000005000007945 */ /* 0x000fe80003800200 */
[----:B------:R-:W-:Y:S05]  /*457d0*/  @!P4 BRA `(.L_x_2243) ;  /* 0x00000000000cc947 */ /* 0x000fea0003800000 */
[----:B--2---:R-:W2:Y:S02]  /*457e0*/  LDL.U8 R20, [R1+0x8] ;  /* 0x0000080001147983 */ /* 0x004ea40000100000 */
[----:B--2---:R-:W-:-:S05]  /*457f0*/  LOP3.LUT R20, R20, 0x80, RZ, 0xfc, !PT ;  /* 0x0000008014147812 */ /* 0x004fca00078efcff */
[----:B------:R2:W-:Y:S02]  /*45800*/  STL.U8 [R1+0x8], R20 ;  /* 0x0000081401007387 */ /* 0x0005e40000100000 */
.L_x_2243:
[----:B------:R-:W-:Y:S05]  /*45810*/  BSYNC.RECONVERGENT B0 ;  /* 0x0000000000007941 */ /* 0x000fea0003800200 */
.L_x_2242:
[----:B------:R-:W-:Y:S04]  /*45820*/  BSSY.RECONVERGENT B0, `(.L_x_2244) ;  /* 0x0000005000007945 */ /* 0x000fe80003800200 */
[----:B------:R-:W-:Y:S05]  /*45830*/  @P5 BRA `(.L_x_2245) ;  /* 0x00000000000c5947 */ /* 0x000fea0003800000 */
[----:B--2---:R-:W2:Y:S02]  /*45840*/  LDL.U8 R20, [R1+0x8] ;  /* 0x0000080001147983 */ /* 0x004ea40000100000 */
[----:B--2---:R-:W-:-:S05]  /*45850*/  LOP3.LUT R20, R20, 0x40, RZ, 0xfc, !PT ;  /* 0x0000004014147812 */ /* 0x004fca00078efcff */
[----:B------:R2:W-:Y:S02]  /*45860*/  STL.U8 [R1+0x8], R20 ;  /* 0x0000081401007387 */ /* 0x0005e40000100000 */
.L_x_2245:
[----:B------:R-:W-:Y:S05]  /*45870*/  BSYNC.RECONVERGENT B0 ;  /* 0x0000000000007941 */ /* 0x000fea0003800200 */
.L_x_2244:
[----:B------:R-:W-:Y:S01]  /*45880*/  LOP3.LUT P1, RZ, R6, 0x400, RZ, 0xc0, !PT ;  /* 0x0000040006ff7812 */ /* 0x000fe2000782c0ff */
[----:B------:R-:W-:-:S12]  /*45890*/  BSSY.RECONVERGENT B0, `(.L_x_2246) ;  /* 0x0000005000007945 */ /* 0x000fd80003800200 */
[----:B------:R-:W-:Y:S05]  /*458a0*/  @!P1 BRA `(.L_x_2247) ;  /* 0x00000000000c9947 */ /* 0x000fea0003800000 */
[----:B--2---:R-:W2:Y:S02]  /*458b0*/  LDL.U8 R20, [R1+0x8] ;  /* 0x0000080001147983 */ /* 0x004ea40000100000 */
[----:B--2---:R-:W-:-:S05]  /*458c0*/  LOP3.LUT R20, R20, 0x20, RZ, 0xfc, !PT ;  /* 0x0000002014147812 */ /* 0x004fca00078efcff */
[----:B------:R2:W-:Y:S02]  /*458d0*/  STL.U8 [R1+0x8], R20 ;  /* 0x0000081401007387 */ /* 0x0005e40000100000 */
.L_x_2247:
[----:B------:R-:W-:Y:S05]  /*458e0*/  BSYNC.RECONVERGENT B0 ;  /* 0x0000000000007941 */ /* 0x000fea0003800200 */
.L_x_2246:
[----:B------:R-:W-:Y:S04]  /*458f0*/  BSSY.RECONVERGENT B0, `(.L_x_2248) ;  /* 0x0000005000007945 */ /* 0x000fe80003800200 */
[----:B------:R-:W-:Y:S05]  /*45900*/  @!P6 BRA `(.L_x_2249) ;  /* 0x00000000000ce947 */ /* 0x000fea0003800000 */
[----:B--2---:R-:W2:Y:S02]  /*45910*/  LDL.U8 R20, [R1+0x8] ;  /* 0x0000080001147983 */ /* 0x004ea40000100000 */
[----:B--2---:R-:W-:-:S05]  /*45920*/  LOP3.LUT R20, R20, 0x10, RZ, 0xfc, !PT ;  /* 0x0000001014147812 */ /* 0x004fca00078efcff */
[----:B------:R2:W-:Y:S02]  /*45930*/  STL.U8 [R1+0x8], R20 ;  /* 0x0000081401007387 */ /* 0x0005e40000100000 */
.L_x_2249:
[----:B------:R-:W-:Y:S05]  /*45940*/  BSYNC.RECONVERGENT B0 ;  /* 0x0000000000007941 */ /* 0x000fea0003800200 */
.L_x_2248:
[----:B------:R-:W-:Y:S04]  /*45950*/  BSSY.RECONVERGENT B0, `(.L_x_2250) ;  /* 0x0000005000007945 */ /* 0x000fe80003800200 */
[----:B------:R-:W-:Y:S05]  /*45960*/  @!P0 BRA `(.L_x_2251) ;  /* 0x00000000000c8947 */ /* 0x000fea0003800000 */
[----:B--2---:R-:W2:Y:S02]  /*45970*/  LDL.U8 R20, [R1+0x8] ;  /* 0x0000080001147983 */ /* 0x004ea40000100000 */
[----:B--2---:R-:W-:-:S05]  /*45980*/  LOP3.LUT R20, R20, 0x8, RZ, 0xfc, !PT ;  /* 0x0000000814147812 */ /* 0x004fca00078efcff */
[----:B------:R2:W-:Y:S02]  /*45990*/  STL.U8 [R1+0x8], R20 ;  /* 0x0000081401007387 */ /* 0x0005e40000100000 */
.L_x_2251:
[----:B------:R-:W-:Y:S05]  /*459a0*/  BSYNC.RECONVERGENT B0 ;  /* 0x0000000000007941 */ /* 0x000fea0003800200 */
.L_x_2250:
        /* <DEDUP_REMOVED lines=25> */
.L_x_2253:
[----:B------:R-:W-:Y:S05]  /*45b40*/  BSYNC.RECONVERGENT B0 ;  /* 0x0000000000007941 */ /* 0x000fea0003800200 */
.L_x_2252:
        /* <DEDUP_REMOVED lines=8> */
.L_x_2255:
[----:B------:R-:W-:Y:S05]  /*45bd0*/  BSYNC.RECONVERGENT B0 ;  /* 0x0000000000007941 */ /* 0x000fea0003800200 */
.L_x_2254:
        /* <DEDUP_REMOVED lines=8> */
.L_x_2257:
[----:B------:R-:W-:Y:S05]  /*45c60*/  BSYNC.RECONVERGENT B0 ;  /* 0x0000000000007941 */ /* 0x000fea0003800200 */
.L_x_2256:
        /* <DEDUP_REMOVED lines=8> */
.L_x_2259:
[----:B------:R-:W-:Y:S05]  /*45cf0*/  BSYNC.RECONVERGENT B0 ;  /* 0x0000000000007941 */ /* 0x000fea0003800200 */
.L_x_2258:
[----:B------:R-:W-:Y:S01]  /*45d00*/  BSSY.RECONVERGENT B0, `(.L_x_2260) ;  /* 0x0000006000007945 */ /* 0x000fe20003800200 */
[----:B------:R-:W-:-:S03]  /*45d10*/  LOP3.LUT P6, RZ, R7, 0x80, RZ, 0xc0, !PT ;  /* 0x0000008007ff7812 */ /* 0x000fc600078cc0ff */
[----:B------:R-:W-:Y:S10]  /*45d20*/  @!P2 BRA `(.L_x_2261) ;  /* 0x00000000000ca947 */ /* 0x000ff40003800000 */
[----:B0123--:R-:W2:Y:S02]  /*45d30*/  LDL.U8 R6, [R1+0x9] ;  /* 0x0000090001067983 */ /* 0x00fea40000100000 */
[----:B--2---:R-:W-:-:S05]  /*45d40*/  LOP3.LUT R6, R6, 0x40, RZ, 0xfc, !PT ;  /* 0x0000004006067812 */ /* 0x004fca00078efcff */
[----:B------:R4:W-:Y:S02]  /*45d50*/  STL.U8 [R1+0x9], R6 ;  /* 0x0000090601007387 */ /* 0x0009e40000100000 */
.L_x_2261:
[----:B------:R-:W-:Y:S05]  /*45d60*/  BSYNC.RECONVERGENT B0 ;  /* 0x0000000000007941 */ /* 0x000fea0003800200 */
.L_x_2260:
[----:B------:R-:W-:Y:S01]  /*45d70*/  BSSY.RECONVERGENT B0, `(.L_x_2262) ;  /* 0x0000006000007945 */ /* 0x000fe20003800200 */
[----:B------:R-:W-:-:S03]  /*45d80*/  LOP3.LUT P3, RZ, R7, 0x40, RZ, 0xc0, !PT ;  /* 0x0000004007ff7812 */ /* 0x000fc6000786c0ff */
[----:B------:R-:W-:Y:S10]  /*45d90*/  @!P1 BRA `(.L_x_2263) ;  /* 0x00000000000c9947 */ /* 0x000ff40003800000 */
[----:B01234-:R-:W2:Y:S02]  /*45da0*/  LDL.U8 R6, [R1+0x9] ;  /* 0x0000090001067983 */ /* 0x01fea40000100000 */
[----:B--2---:R-:W-:-:S05]  /*45db0*/  LOP3.LUT R6, R6, 0x20, RZ, 0xfc, !PT ;  /* 0x0000002006067812 */ /* 0x004fca00078efcff */
[----:B------:R0:W-:Y:S02]  /*45dc0*/  STL.U8 [R1+0x9], R6 ;  /* 0x0000090601007387 */ /* 0x0001e40000100000 */
.L_x_2263:
[----:B------:R-:W-:Y:S05]  /*45dd0*/  BSYNC.RECONVERGENT B0 ;  /* 0x0000000000007941 */ /* 0x000fea0003800200 */
.L_x_2262:
[----:B------:R-:W-:Y:S01]  /*45de0*/  BSSY.RECONVERGENT B0, `(.L_x_2264) ;  /* 0x0000006000007945 */ /* 0x000fe20003800200 */
[----:B------:R-:W-:-:S03]  /*45df0*/  LOP3.LUT P4, RZ, R7, 0x20, RZ, 0xc0, !PT ;  /* 0x0000002007ff7812 */ /* 0x000fc6000788c0ff */
[----:B------:R-:W-:Y:S10]  /*45e00*/  @!P0 BRA `(.L_x_2265) ;  /* 0x00000000000c8947 */ /* 0x000ff40003800000 */
[----:B01234-:R-:W2:Y:S02]  /*45e10*/  LDL.U8 R6, [R1+0x9] ;  /* 0x0000090001067983 */ /* 0x01fea40000100000 */
[----:B--2---:R-:W-:-:S05]  /*45e20*/  LOP3.LUT R6, R6, 0x10, RZ, 0xfc, !PT ;  /* 0x0000001006067812 */ /* 0x004fca00078efcff */
[----:B------:R0:W-:Y:S02]  /*45e30*/  STL.U8 [R1+0x9], R6 ;  /* 0x0000090601007387 */ /* 0x0001e40000100000 */
.L_x_2265:
[----:B------:R-:W-:Y:S05]  /*45e40*/  BSYNC.RECONVERGENT B0 ;  /* 0x0000000000007941 */ /* 0x000fea0003800200 */
.L_x_2264:
[----:B------:R-:W-:Y:S01]  /*45e50*/  ISETP.NE.U32.AND P0, PT, R51, 0x1, PT ;  /* 0x000000013300780c */ /* 0x000fe20003f05070 */
[----:B------:R-:W-:Y:S01]  /*45e60*/  BSSY.RECONVERGENT B0, `(.L_x_2266) ;  /* 0x0000006000007945 */ /* 0x000fe20003800200 */
[----:B------:R-:W-:-:S11]  /*45e70*/  LOP3.LUT P5, RZ, R7, 0x10, RZ, 0xc0, !PT ;  /* 0x0000001007ff7812 */ /* 0x000fd600078ac0ff */
[----:B------:R-:W-:Y:S05]  /*45e80*/  @P0 BRA `(.L_x_2267) ;  /* 0x00000000000c0947 */ /* 0x000fea0003800000 */
[----:B01234-:R-:W2:Y:S02]  /*45e90*/  LDL.U8 R6, [R1+0x9] ;  /* 0x0000090001067983 */ /* 0x01fea40000100000 */
[----:B--2---:R-:W-:-:S05]  /*45ea0*/  LOP3.LUT R6, R6, 0x8, RZ, 0xfc, !PT ;  /* 0x0000000806067812 */ /* 0x004fca00078efcff */
[----:B------:R0:W-:Y:S02]  /*45eb0*/  STL.U8 [R1+0x9], R6 ;  /* 0x0000090601007387 */ /* 0x0001e40000100000 */
.L_x_2267:
[----:B------:R-:W-:Y:S05]  /*45ec0*/  BSYNC.RECONVERGENT B0 ;  /* 0x0000000000007941 */ /* 0x000fea0003800200 */
.L_x_2266:
[C---:B------:R-:W-:Y:S01]  /*45ed0*/  LOP3.LUT P0, RZ, R7.reuse, 0x400, RZ, 0xc0, !PT ;  /* 0x0000040007ff7812 */ /* 0x040fe2000780c0ff */
[----:B------:R-:W-:Y:S01]  /*45ee0*/  BSSY.RECONVERGENT B0, `(.L_x_2268) ;  /* 0x0000006000007945 */ /* 0x000fe20003800200 */
[----:B------:R-:W-:-:S11]  /*45ef0*/  LOP3.LUT P1, RZ, R7, 0x8, RZ, 0xc0, !PT ;  /* 0x0000000807ff7812 */ /* 0x000fd6000782c0ff */
[----:B------:R-:W-:Y:S05]  /*45f00*/  @!P0 BRA `(.L_x_2269) ;  /* 0x00000000000c8947 */ /* 0x000fea0003800000 */
[----:B01234-:R-:W2:Y:S02]  /*45f10*/  LDL.U8 R6, [R1+0x9] ;  /* 0x0000090001067983 */ /* 0x01fea40000100000 */
[----:B--2---:R-:W-:-:S05]  /*45f20*/  LOP3.LUT R6, R6, 0x4, RZ, 0xfc, !PT ;  /* 0x0000000406067812 */ /* 0x004fca00078efcff */
[----:B------:R0:W-:Y:S02]  /*45f30*/  STL.U8 [R1+0x9], R6 ;  /* 0x0000090601007387 */ /* 0x0001e40000100000 */
.L_x_2269:
[----:B------:R-:W-:Y:S05]  /*45f40*/  BSYNC.RECONVERGENT B0 ;  /* 0x0000000000007941 */ /* 0x000fea0003800200 */
.L_x_2268:
[C---:B------:R-:W-:Y:S01]  /*45f50*/  LOP3.LUT P2, RZ, R7.reuse, 0x200, RZ, 0xc0, !PT ;  /* 0x0000020007ff7812 */ /* 0x040fe2000784c0ff */
[----:B------:R-:W-:Y:S01]  /*45f60*/  BSSY.RECONVERGENT B0, `(.L_x_2270) ;  /* 0x0000006000007945 */ /* 0x000fe20003800200 */
[----:B------:R-:W-:-:S11]  /*45f70*/  LOP3.LUT P0, RZ, R7, 0x4, RZ, 0xc0, !PT ;  /* 0x0000000407ff7812 */ /* 0x000fd6000780c0ff */
[----:B------:R-:W-:Y:S05]  /*45f80*/  @!P2 BRA `(.L_x_2271) ;  /* 0x00000000000ca947 */ /* 0x000fea0003800000 */
[----:B01234-:R-:W2:Y:S02]  /*45f90*/  LDL.U8 R6, [R1+0x9] ;  /* 0x0000090001067983 */ /* 0x01fea40000100000 */
[----:B--2---:R-:W-:-:S05]  /*45fa0*/  LOP3.LUT R6, R6, 0x2, RZ, 0xfc, !PT ;  /* 0x0000000206067812 */ /* 0x004fca00078efcff */
[----:B------:R0:W-:Y:S02]  /*45fb0*/  STL.U8 [R1+0x9], R6 ;  /* 0x0000090601007387 */ /* 0x0001e40000100000 */
.L_x_2271:
[----:B------:R-:W-:Y:S05]  /*45fc0*/  BSYNC.RECONVERGENT B0 ;  /* 0x0000000000007941 */ /* 0x000fea0003800200 */
.L_x_2270:
        /* <DEDUP_REMOVED lines=12> */
.L_x_2273:
[----:B------:R-:W-:Y:S05]  /*46090*/  BSYNC.RECONVERGENT B0 ;  /* 0x0000000000007941 */ /* 0x000fea0003800200 */
.L_x_2272:
[----:B------:R-:W-:Y:S01]  /*460a0*/  BSSY.RECONVERGENT B0, `(.L_x_2274) ;  /* 0x0000006000007945 */ /* 0x000fe20003800200 */
[----:B------:R-:W-:-:S03]  /*460b0*/  ISETP.NE.U32.AND P2, PT, R51, 0x1, PT ;  /* 0x000000013300780c */ /* 0x000fc60003f45070 */
[----:B------:R-:W-:Y:S10]  /*460c0*/  @!P6 BRA `(.L_x_2275) ;  /* 0x00000000000ce947 */ /* 0x000ff40003800000 */
[----:B0-----:R-:W2:Y:S02]  /*460d0*/  LDL.U8 R6, [R1+0xa] ;  /* 0x00000a0001067983 */ /* 0x001ea40000100000 */
[----:B--2---:R-:W-:-:S05]  /*460e0*/  LOP3.LUT R6, R6, 0x80, RZ, 0xfc, !PT ;  /* 0x0000008006067812 */ /* 0x004fca00078efcff */
[----:B------:R1:W-:Y:S02]  /*460f0*/  STL.U8 [R1+0xa], R6 ;  /* 0x00000a0601007387 */ /* 0x0003e40000100000 */
.L_x_2275:
[----:B------:R-:W-:Y:S05]  /*46100*/  BSYNC.RECONVERGENT B0 ;  /* 0x0000000000007941 */ /* 0x000fea0003800200 */
.L_x_2274:
        /* <DEDUP_REMOVED lines=8> */
.L_x_2277:
[----:B------:R-:W-:Y:S05]  /*46190*/  BSYNC.RECONVERGENT B0 ;  /* 0x0000000000007941 */ /* 0x000fea0003800200 */
.L_x_2276:
        /* <DEDUP_REMOVED lines=8> */
.L_x_2279:
[----:B------:R-:W-:Y:S05]  /*46220*/  BSYNC.RECONVERGENT B0 ;  /* 0x0000000000007941 */ /* 0x000fea0003800200 */
.L_x_2278:
        /* <DEDUP_REMOVED lines=8> */
.L_x_2281:
[----:B------:R-:W-:Y:S05]  /*462b0*/  BSYNC.RECONVERGENT B0 ;  /* 0x0000000000007941 */ /* 0x000fea0003800200 */
.L_x_2280:
[----:B------:R-:W-:Y:S01]  /*462c0*/  BSSY.RECONVERGENT B0, `(.L_x_2282) ;  /* 0x0000006000007945 */ /* 0x000fe20003800200 */
[----:B------:R-:W-:-:S03]  /*462d0*/  LOP3.LUT P6, RZ, R47, 0x80, RZ, 0xc0, !PT ;  /* 0x000000802fff7812 */ /* 0x000fc600078cc0ff */
[----:B------:R-:W-:Y:S10]  /*462e0*/  @!P1 BRA `(.L_x_2283) ;  /* 0x00000000000c9947 */ /* 0x000ff40003800000 */
[----:B01234-:R-:W2:Y:S02]  /*462f0*/  LDL.U8 R6, [R1+0xa] ;  /* 0x00000a0001067983 */ /* 0x01fea40000100000 */
[----:B--2---:R-:W-:-:S05]  /*46300*/  LOP3.LUT R6, R6, 0x8, RZ, 0xfc, !PT ;  /* 0x0000000806067812 */ /* 0x004fca00078efcff */
[----:B------:R0:W-:Y:S02]  /*46310*/  STL.U8 [R1+0xa], R6 ;  /* 0x00000a0601007387 */ /* 0x0001e40000100000 */
.L_x_2283:
[----:B------:R-:W-:Y:S05]  /*46320*/  BSYNC.RECONVERGENT B0 ;  /* 0x0000000000007941 */ /* 0x000fea0003800200 */
.L_x_2282:
        /* <DEDUP_REMOVED lines=8> */
.L_x_2285:
[----:B------:R-:W-:Y:S05]  /*463b0*/  BSYNC.RECONVERGENT B0 ;  /* 0x0000000000007941 */ /* 0x000fea0003800200 */
.L_x_2284:
[----:B------:R-:W-:Y:S01]  /*463c0*/  LOP3.LUT P1, RZ, R42, 0x2, RZ, 0xc0, !PT ;  /* 0x000000022aff7812 */ /* 0x000fe2000782c0ff */
[----:B------:R-:W-:Y:S01]  /*463d0*/  BSSY.RECONVERGENT B0, `(.L_x_2286) ;  /* 0x0000006000007945 */ /* 0x000fe20003800200 */
[----:B------:R-:W-:-:S11]  /*463e0*/  LOP3.LUT P0, RZ, R47, 0x20, RZ, 0xc0, !PT ;  /* 0x000000202fff7812 */ /* 0x000fd6000780c0ff */
[----:B------:R-:W-:Y:S05]  /*463f0*/  @!P1 BRA `(.L_x_2287) ;  /* 0x00000000000c9947 */ /* 0x000fea0003800000 */
[----:B01234-:R-:W2:Y:S02]  /*46400*/  LDL.U8 R6, [R1+0xa] ;  /* 0x00000a0001067983 */ /* 0x01fea40000100000 */
[----:B--2---:R-:W-:-:S05]  /*46410*/  LOP3.LUT R6, R6, 0x2, RZ, 0xfc, !PT ;  /* 0x0000000206067812 */ /* 0x004fca00078efcff */
[----:B------:R0:W-:Y:S02]  /*46420*/  STL.U8 [R1+0xa], R6 ;  /* 0x00000a0601007387 */ /* 0x0001e40000100000 */
.L_x_2287:
[----:B------:R-:W-:Y:S05]  /*46430*/  BSYNC.RECONVERGENT B0 ;  /* 0x0000000000007941 */ /* 0x000fea0003800200 */
.L_x_2286:
[----:B------:R-:W-:Y:S01]  /*46440*/  BSSY.RECONVERGENT B0, `(.L_x_2288) ;  /* 0x0000006000007945 */ /* 0x000fe20003800200 */
[----:B------:R-:W-:-:S03]  /*46450*/  LOP3.LUT P1, RZ, R47, 0x10, RZ, 0xc0, !PT ;  /* 0x000000102fff7812 */ /* 0x000fc6000782c0ff */
[----:B------:R-:W-:Y:S10]  /*46460*/  @P2 BRA `(.L_x_2289) ;  /* 0x00000000000c2947 */ /* 0x000ff40003800000 */
[----:B01234-:R-:W2:Y:S02]  /*46470*/  LDL.U8 R6, [R1+0xa] ;  /* 0x00000a0001067983 */ /* 0x01fea40000100000 */
[----:B--2---:R-:W-:-:S05]  /*46480*/  LOP3.LUT R6, R6, 0x1, RZ, 0xfc, !PT ;  /* 0x0000000106067812 */ /* 0x004fca00078efcff */
[----:B------:R0:W-:Y:S02]  /*46490*/  STL.U8 [R1+0xa], R6 ;  /* 0x00000a0601007387 */ /* 0x0001e40000100000 */
.L_x_2289:
[----:B------:R-:W-:Y:S05]  /*464a0*/  BSYNC.RECONVERGENT B0 ;  /* 0x0000000000007941 */ /* 0x000fea0003800200 */
.L_x_2288:
[C---:B------:R-:W-:Y:S01]  /*464b0*/  LOP3.LUT P3, RZ, R47.reuse, 0x400, RZ, 0xc0, !PT ;  /* 0x000004002fff7812 */ /* 0x040fe2000786c0ff */
[----:B------:R-:W-:Y:S01]  /*464c0*/  BSSY.RECONVERGENT B0, `(.L_x_2290) ;  /* 0x0000006000007945 */ /* 0x000fe20003800200 */
[----:B------:R-:W-:-:S11]  /*464d0*/  LOP3.LUT P2, RZ, R47, 0x8, RZ, 0xc0, !PT ;  /* 0x000000082fff7812 */ /* 0x000fd6000784c0ff */
[----:B------:R-:W-:Y:S05]  /*464e0*/  @!P3 BRA `(.L_x_2291) ;  /* 0x00000000000cb947 */ /* 0x000fea0003800000 */
[----:B01234-:R-:W2:Y:S02]  /*464f0*/  LDL.U8 R6, [R1+0xb] ;  /* 0x00000b0001067983 */ /* 0x01fea40000100000 */
[----:B--2---:R-:W-:-:S05]  /*46500*/  LOP3.LUT R6, R6, 0x80, RZ, 0xfc, !PT ;  /* 0x0000008006067812 */ /* 0x004fca00078efcff */
[----:B------:R0:W-:Y:S02]  /*46510*/  STL.U8 [R1+0xb], R6 ;  /* 0x00000b0601007387 */ /* 0x0001e40000100000 */
.L_x_2291:
[----:B------:R-:W-:Y:S05]  /*46520*/  BSYNC.RECONVERGENT B0 ;  /* 0x0000000000007941 */ /* 0x000fea0003800200 */
.L_x_2290:
[C---:B------:R-:W-:Y:S01]  /*46530*/  LOP3.LUT P4, RZ, R47.reuse, 0x200, RZ, 0xc0, !PT ;  /* 0x000002002fff7812 */ /* 0x040fe2000788c0ff */
[----:B------:R-:W-:Y:S01]  /*46540*/  BSSY.RECONVERGENT B0, `(.L_x_2292) ;  /* 0x0000006000007945 */ /* 0x000fe20003800200 */
[----:B------:R-:W-:-:S11]  /*46550*/  LOP3.LUT P3, RZ, R47, 0x4, RZ, 0xc0, !PT ;  /* 0x000000042fff7812 */ /* 0x000fd6000786c0ff */
[----:B------:R-:W-:Y:S05]  /*46560*/  @!P4 BRA `(.L_x_2293) ;  /* 0x00000000000cc947 */ /* 0x000fea0003800000 */
[----:B01234-:R-:W2:Y:S02]  /*46570*/  LDL.U8 R6, [R1+0xb] ;  /* 0x00000b0001067983 */ /* 0x01fea40000100000 */
[----:B--2---:R-:W-:-:S05]  /*46580*/  LOP3.LUT R6, R6, 0x40, RZ, 0xfc, !PT ;  /* 0x0000004006067812 */ /* 0x004fca00078efcff */
[----:B------:R0:W-:Y:S02]  /*46590*/  STL.U8 [R1+0xb], R6 ;  /* 0x00000b0601007387 */ /* 0x0001e40000100000 */
.L_x_2293:
[----:B------:R-:W-:Y:S05]  /*465a0*/  BSYNC.RECONVERGENT B0 ;  /* 0x0000000000007941 */ /* 0x000fea0003800200 */
.L_x_2292:
        /* <DEDUP_REMOVED lines=8> */
.L_x_2295:
[----:B------:R-:W-:Y:S05]  /*46630*/  BSYNC.RECONVERGENT B0 ;  /* 0x0000000000007941 */ /* 0x000fea0003800200 */
.L_x_2294:
[----:B------:R-:W-:Y:S01]  /*46640*/  BSSY.RECONVERGENT B0, `(.L_x_2296) ;  /* 0x0000006000007945 */ /* 0x000fe20003800200 */
[----:B------:R-:W-:-:S03]  /*46650*/  ISETP.NE.U32.AND P5, PT, R7, 0x1, PT ;  /* 0x000000010700780c */ /* 0x000fc60003fa5070 */
[----:B------:R-:W-:Y:S10]  /*46660*/  @!P6 BRA `(.L_x_2297) ;  /* 0x00000000000ce947 */ /* 0x000ff40003800000 */
[----:B01234-:R-:W2:Y:S02]  /*46670*/  LDL.U8 R6, [R1+0xb] ;  /* 0x00000b0001067983 */ /* 0x01fea40000100000 */
[----:B--2---:R-:W-:-:S05]  /*46680*/  LOP3.LUT R6, R6, 0x10, RZ, 0xfc, !PT ;  /* 0x0000001006067812 */ /* 0x004fca00078efcff */
[----:B------:R0:W-:Y:S02]  /*46690*/  STL.U8 [R1+0xb], R6 ;  /* 0x00000b0601007387 */ /* 0x0001e40000100000 */
.L_x_2297:
[----:B------:R-:W-:Y:S05]  /*466a0*/  BSYNC.RECONVERGENT B0 ;  /* 0x0000000000007941 */ /* 0x000fea0003800200 */
.L_x_2296:
        /* <DEDUP_REMOVED lines=11> */
.L_x_2299:
[----:B------:R-:W-:Y:S05]  /*46760*/  BSYNC.RECONVERGENT B0 ;  /* 0x0000000000007941 */ /* 0x000fea0003800200 */
.L_x_2298:
[----:B------:R-:W-:Y:S01]  /*46770*/  BSSY.RECONVERGENT B0, `(.L_x_2300) ;  /* 0x0000006000007945 */ /* 0x000fe20003800200 */
[----:B------:R-:W-:-:S03]  /*46780*/  LOP3.LUT P6, RZ, R17, 0x200, RZ, 0xc0, !PT ;  /* 0x0000020011ff7812 */ /* 0x000fc600078cc0ff */
[----:B------:R-:W-:Y:S10]  /*46790*/  @!P0 BRA `(.L_x_2301) ;  /* 0x00000000000c8947 */ /* 0x000ff40003800000 */
[----:B0-----:R-:W2:Y:S02]  /*467a0*/  LDL.U8 R6, [R1+0xb] ;  /* 0x00000b0001067983 */ /* 0x001ea40000100000 */
[----:B--2---:R-:W-:-:S05]  /*467b0*/  LOP3.LUT R6, R6, 0x4, RZ, 0xfc, !PT ;  /* 0x0000000406067812 */ /* 0x004fca00078efcff */
[----:B------:R1:W-:Y:S02]  /*467c0*/  STL.U8 [R1+0xb], R6 ;  /* 0x00000b0601007387 */ /* 0x0003e40000100000 */
.L_x_2301:
[----:B------:R-:W-:Y:S05]  /*467d0*/  BSYNC.RECONVERGENT B0 ;  /* 0x0000000000007941 */ /* 0x000fea0003800200 */
.L_x_2300:
[----:B------:R-:W-:Y:S01]  /*467e0*/  BSSY.RECONVERGENT B0, `(.L_x_2302) ;  /* 0x0000006000007945 */ /* 0x000fe20003800200 */
[----:B------:R-:W-:-:S03]  /*467f0*/  LOP3.LUT P0, RZ, R17, 0x100, RZ, 0xc0, !PT ;  /* 0x0000010011ff7812 */ /* 0x000fc6000780c0ff */
[----:B------:R-:W-:Y:S10]  /*46800*/  @!P1 BRA `(.L_x_2303) ;  /* 0x00000000000c9947 */ /* 0x000ff40003800000 */
[----:B01----:R-:W2:Y:S02]  /*46810*/  LDL.U8 R6, [R1+0xb] ;  /* 0x00000b0001067983 */ /* 0x003ea40000100000 */
[----:B--2---:R-:W-:-:S05]  /*46820*/  LOP3.LUT R6, R6, 0x2, RZ, 0xfc, !PT ;  /* 0x0000000206067812 */ /* 0x004fca00078efcff */
[----:B------:R2:W-:Y:S02]  /*46830*/  STL.U8 [R1+0xb], R6 ;  /* 0x00000b0601007387 */ /* 0x0005e40000100000 */
.L_x_2303:
[----:B------:R-:W-:Y:S05]  /*46840*/  BSYNC.RECONVERGENT B0 ;  /* 0x0000000000007941 */ /* 0x000fea0003800200 */
.L_x_2302:
[----:B------:R-:W-:Y:S04]  /*46850*/  BSSY.RECONVERGENT B0, `(.L_x_2304) ;  /* 0x0000005000007945 */ /* 0x000fe80003800200 */
[----:B------:R-:W-:Y:S05]  /*46860*/  @!P2 BRA `(.L_x_2305) ;  /* 0x00000000000ca947 */ /* 0x000fea0003800000 */
[----:B012---:R-:W2:Y:S02]  /*46870*/  LDL.U8 R6, [R1+0xb] ;  /* 0x00000b0001067983 */ /* 0x007ea40000100000 */
[----:B--2---:R-:W-:-:S05]  /*46880*/  LOP3.LUT R6, R6, 0x1, RZ, 0xfc, !PT ;  /* 0x0000000106067812 */ /* 0x004fca00078efcff */
[----:B------:R3:W-:Y:S02]  /*46890*/  STL.U8 [R1+0xb], R6 ;  /* 0x00000b0601007387 */ /* 0x0007e40000100000 */
.L_x_2305:
[----:B------:R-:W-:Y:S05]  /*468a0*/  BSYNC.RECONVERGENT B0 ;  /* 0x0000000000007941 */ /* 0x000fea0003800200 */
.L_x_2304:
[----:B------:R-:W-:Y:S04]  /*468b0*/  BSSY.RECONVERGENT B0, `(.L_x_2306) ;  /* 0x0000005000007945 */ /* 0x000fe80003800200 */
[----:B------:R-:W-:Y:S05]  /*468c0*/  @!P3 BRA `(.L_x_2307) ;  /* 0x00000000000cb947 */ /* 0x000fea0003800000 */
[----:B0123--:R-:W2:Y:S02]  /*468d0*/  LDL.U8 R6, [R1+0xc] ;  /* 0x00000c0001067983 */ /* 0x00fea40000100000 */
[----:B--2---:R-:W-:-:S05]  /*468e0*/  LOP3.LUT R6, R6, 0x80, RZ, 0xfc, !PT ;  /* 0x0000008006067812 */ /* 0x004fca00078efcff */
[----:B------:R4:W-:Y:S02]  /*468f0*/  STL.U8 [R1+0xc], R6 ;  /* 0x00000c0601007387 */ /* 0x0009e40000100000 */
.L_x_2307:
[----:B------:R-:W-:Y:S05]  /*46900*/  BSYNC.RECONVERGENT B0 ;  /* 0x0000000000007941 */ /* 0x000fea0003800200 */
.L_x_2306:
[----:B------:R-:W-:Y:S04]  /*46910*/  BSSY.RECONVERGENT B0, `(.L_x_2308) ;  /* 0x0000005000007945 */ /* 0x000fe80003800200 */
[----:B------:R-:W-:Y:S05]  /*46920*/  @!P4 BRA `(.L_x_2309) ;  /* 0x00000000000cc947 */ /* 0x000fea0003800000 */
[----:B01234-:R-:W2:Y:S02]  /*46930*/  LDL.U8 R6, [R1+0xc] ;  /* 0x00000c0001067983 */ /* 0x01fea40000100000 */
[----:B--2---:R-:W-:-:S05]  /*46940*/  LOP3.LUT R6, R6, 0x40, RZ, 0xfc, !PT ;  /* 0x0000004006067812 */ /* 0x004fca00078efcff */
[----:B------:R0:W-:Y:S02]  /*46950*/  STL.U8 [R1+0xc], R6 ;  /* 0x00000c0601007387 */ /* 0x0001e40000100000 */
.L_x_2309:
[----:B------:R-:W-:Y:S05]  /*46960*/  BSYNC.RECONVERGENT B0 ;  /* 0x0000000000007941 */ /* 0x000fea0003800200 */
.L_x_2308:
[----:B------:R-:W-:Y:S04]  /*46970*/  BSSY.RECONVERGENT B0, `(.L_x_2310) ;  /* 0x0000005000007945 */ /* 0x000fe80003800200 */
[----:B------:R-:W-:Y:S05]  /*46980*/  @P5 BRA `(.L_x_2311) ;  /* 0x00000000000c5947 */ /* 0x000fea0003800000 */
[----:B01234-:R-:W2:Y:S02]  /*46990*/  LDL.U8 R6, [R1+0xc] ;  /* 0x00000c0001067983 */ /* 0x01fea40000100000 */
[----:B--2---:R-:W-:-:S05]  /*469a0*/  LOP3.LUT R6, R6, 0x20, RZ, 0xfc, !PT ;  /* 0x0000002006067812 */ /* 0x004fca00078efcff */
[----:B------:R0:W-:Y:S02]  /*469b0*/  STL.U8 [R1+0xc], R6 ;  /* 0x00000c0601007387 */ /* 0x0001e40000100000 */
.L_x_2311:
[----:B------:R-:W-:Y:S05]  /*469c0*/  BSYNC.RECONVERGENT B0 ;  /* 0x0000000000007941 */ /* 0x000fea0003800200 */
.L_x_2310:
[----:B------:R-:W-:Y:S01]  /*469d0*/  LOP3.LUT P1, RZ, R17, 0x400, RZ, 0xc0, !PT ;  /* 0x0000040011ff7812 */ /* 0x000fe2000782c0ff */
[----:B------:R-:W-:-:S12]  /*469e0*/  BSSY.RECONVERGENT B0, `(.L_x_2312) ;  /* 0x0000005000007945 */ /* 0x000fd80003800200 */
[----:B------:R-:W-:Y:S05]  /*469f0*/  @!P1 BRA `(.L_x_2313) ;  /* 0x00000000000c9947 */ /* 0x000fea0003800000 */
[----:B01234-:R-:W2:Y:S02]  /*46a00*/  LDL.U8 R6, [R1+0xc] ;  /* 0x00000c0001067983 */ /* 0x01fea40000100000 */
[----:B--2---:R-:W-:-:S05]  /*46a10*/  LOP3.LUT R6, R6, 0x10, RZ, 0xfc, !PT ;  /* 0x0000001006067812 */ /* 0x004fca00078efcff */
[----:B------:R0:W-:Y:S02]  /*46a20*/  STL.U8 [R1+0xc], R6 ;  /* 0x00000c0601007387 */ /* 0x0001e40000100000 */
.L_x_2313:
[----:B------:R-:W-:Y:S05]  /*46a30*/  BSYNC.RECONVERGENT B0 ;  /* 0x0000000000007941 */ /* 0x000fea0003800200 */
.L_x_2312:
[----:B------:R-:W-:Y:S04]  /*46a40*/  BSSY.RECONVERGENT B0, `(.L_x_2314) ;  /* 0x0000005000007945 */ /* 0x000fe80003800200 */
[----:B------:R-:W-:Y:S05]  /*46a50*/  @!P6 BRA `(.L_x_2315) ;  /* 0x00000000000ce947 */ /* 0x000fea0003800000 */
[----:B01234-:R-:W2:Y:S02]  /*46a60*/  LDL.U8 R6, [R1+0xc] ;  /* 0x00000c0001067983 */ /* 0x01fea40000100000 */
[----:B--2---:R-:W-:-:S05]  /*46a70*/  LOP3.LUT R6, R6, 0x8, RZ, 0xfc, !PT ;  /* 0x0000000806067812 */ /* 0x004fca00078efcff */
[----:B------:R0:W-:Y:S02]  /*46a80*/  STL.U8 [R1+0xc], R6 ;  /* 0x00000c0601007387 */ /* 0x0001e40000100000 */
.L_x_2315:
[----:B------:R-:W-:Y:S05]  /*46a90*/  BSYNC.RECONVERGENT B0 ;  /* 0x0000000000007941 */ /* 0x000fea0003800200 */
.L_x_2314:
[----:B------:R-:W-:Y:S04]  /*46aa0*/  BSSY.RECONVERGENT B0, `(.L_x_2316) ;  /* 0x0000005000007945 */ /* 0x000fe80003800200 */
[----:B------:R-:W-:Y:S05]  /*46ab0*/  @!P0 BRA `(.L_x_2317) ;  /* 0x00000000000c8947 */ /* 0x000fea0003800000 */
[----:B01234-:R-:W2:Y:S02]  /*46ac0*/  LDL.U8 R6, [R1+0xc] ;  /* 0x00000c0001067983 */ /* 0x01fea40000100000 */
[----:B--2---:R-:W-:-:S05]  /*46ad0*/  LOP3.LUT R6, R6, 0x4, RZ, 0xfc, !PT ;  /* 0x0000000406067812 */ /* 0x004fca00078efcff */
[----:B------:R0:W-:Y:S02]  /*46ae0*/  STL.U8 [R1+0xc], R6 ;  /* 0x00000c0601007387 */ /* 0x0001e40000100000 */
.L_x_2317:
[----:B------:R-:W-:Y:S05]  /*46af0*/  BSYNC.RECONVERGENT B0 ;  /* 0x0000000000007941 */ /* 0x000fea0003800200 */
.L_x_2316:
        /* <DEDUP_REMOVED lines=25> */
.L_x_2319:
[----:B------:R-:W-:Y:S05]  /*46c90*/  BSYNC.RECONVERGENT B0 ;  /* 0x0000000000007941 */ /* 0x000fea0003800200 */
.L_x_2318:
        /* <DEDUP_REMOVED lines=8> */
.L_x_2321:
[----:B------:R-:W-:Y:S05]  /*46d20*/  BSYNC.RECONVERGENT B0 ;  /* 0x0000000000007941 */ /* 0x000fea0003800200 */
.L_x_2320:
        /* <DEDUP_REMOVED lines=8> */
.L_x_2323:
[----:B------:R-:W-:Y:S05]  /*46db0*/  BSYNC.RECONVERGENT B0 ;  /* 0x0000000000007941 */ /* 0x000fea0003800200 */
.L_x_2322:
        /* <DEDUP_REMOVED lines=8> */
.L_x_2325:
[----:B------:R-:W-:Y:S05]  /*46e40*/  BSYNC.RECONVERGENT B0 ;  /* 0x0000000000007941 */ /* 0x000fea0003800200 */
.L_x_2324:
[----:B------:R-:W-:Y:S01]  /*46e50*/  BSSY.RECONVERGENT B0, `(.L_x_2326) ;  /* 0x0000006000007945 */ /* 0x000fe20003800200 */
[----:B------:R-:W-:-:S03]  /*46e60*/  LOP3.LUT P6, RZ, R18, 0x80, RZ, 0xc0, !PT ;  /* 0x0000008012ff7812 */ /* 0x000fc600078cc0ff */
[----:B------:R-:W-:Y:S10]  /*46e70*/  @!P2 BRA `(.L_x_2327) ;  /* 0x00000000000ca947 */ /* 0x000ff40003800000 */
[----:B0123--:R-:W2:Y:S02]  /*46e80*/  LDL.U8 R52, [R1+0xd] ;  /* 0x00000d0001347983 */ /* 0x00fea40000100000 */
[----:B--2---:R-:W-:-:S05]  /*46e90*/  LOP3.LUT R52, R52, 0x20, RZ, 0xfc, !PT ;  /* 0x0000002034347812 */ /* 0x004fca00078efcff */
[----:B------:R4:W-:Y:S02]  /*46ea0*/  STL.U8 [R1+0xd], R52 ;  /* 0x00000d3401007387 */ /* 0x0009e40000100000 */
.L_x_2327:
[----:B------:R-:W-:Y:S05]  /*46eb0*/  BSYNC.RECONVERGENT B0 ;  /* 0x0000000000007941 */ /* 0x000fea0003800200 */
.L_x_2326:
[----:B------:R-:W-:Y:S01]  /*46ec0*/  BSSY.RECONVERGENT B0, `(.L_x_2328) ;  /* 0x0000006000007945 */ /* 0x000fe20003800200 */
[----:B------:R-:W-:-:S03]  /*46ed0*/  LOP3.LUT P3, RZ, R18, 0x40, RZ, 0xc0, !PT ;  /* 0x0000004012ff7812 */ /* 0x000fc6000786c0ff */
[----:B------:R-:W-:Y:S10]  /*46ee0*/  @!P1 BRA `(.L_x_2329) ;  /* 0x00000000000c9947 */ /* 0x000ff40003800000 */
[----:B01234-:R-:W2:Y:S02]  /*46ef0*/  LDL.U8 R52, [R1+0xd] ;  /* 0x00000d0001347983 */ /* 0x01fea40000100000 */
[----:B--2---:R-:W-:-:S05]  /*46f00*/  LOP3.LUT R52, R52, 0x10, RZ, 0xfc, !PT ;  /* 0x0000001034347812 */ /* 0x004fca00078efcff */
[----:B------:R0:W-:Y:S02]  /*46f10*/  STL.U8 [R1+0xd], R52 ;  /* 0x00000d3401007387 */ /* 0x0001e40000100000 */
.L_x_2329:
[----:B------:R-:W-:Y:S05]  /*46f20*/  BSYNC.RECONVERGENT B0 ;  /* 0x0000000000007941 */ /* 0x000fea0003800200 */
.L_x_2328:
[----:B------:R-:W-:Y:S01]  /*46f30*/  BSSY.RECONVERGENT B0, `(.L_x_2330) ;  /* 0x0000006000007945 */ /* 0x000fe20003800200 */
[----:B------:R-:W-:-:S03]  /*46f40*/  LOP3.LUT P4, RZ, R18, 0x20, RZ, 0xc0, !PT ;  /* 0x0000002012ff7812 */ /* 0x000fc6000788c0ff */
[----:B------:R-:W-:Y:S10]  /*46f50*/  @!P0 BRA `(.L_x_2331) ;  /* 0x00000000000c8947 */ /* 0x000ff40003800000 */
[----:B01234-:R-:W2:Y:S02]  /*46f60*/  LDL.U8 R52, [R1+0xd] ;  /* 0x00000d0001347983 */ /* 0x01fea40000100000 */
[----:B--2---:R-:W-:-:S05]  /*46f70*/  LOP3.LUT R52, R52, 0x8, RZ, 0xfc, !PT ;  /* 0x0000000834347812 */ /* 0x004fca00078efcff */
[----:B------:R0:W-:Y:S02]  /*46f80*/  STL.U8 [R1+0xd], R52 ;  /* 0x00000d3401007387 */ /* 0x0001e40000100000 */
.L_x_2331:
[----:B------:R-:W-:Y:S05]  /*46f90*/  BSYNC.RECONVERGENT B0 ;  /* 0x0000000000007941 */ /* 0x000fea0003800200 */
.L_x_2330:
[----:B------:R-:W-:Y:S01]  /*46fa0*/  ISETP.NE.U32.AND P0, PT, R51, 0x1, PT ;  /* 0x000000013300780c */ /* 0x000fe20003f05070 */
[----:B------:R-:W-:Y:S01]  /*46fb0*/  BSSY.RECONVERGENT B0, `(.L_x_2332) ;  /* 0x0000006000007945 */ /* 0x000fe20003800200 */
[----:B------:R-:W-:-:S11]  /*46fc0*/  LOP3.LUT P5, RZ, R18, 0x10, RZ, 0xc0, !PT ;  /* 0x0000001012ff7812 */ /* 0x000fd600078ac0ff */
[----:B------:R-:W-:Y:S05]  /*46fd0*/  @P0 BRA `(.L_x_2333) ;  /* 0x00000000000c0947 */ /* 0x000fea0003800000 */
[----:B01234-:R-:W2:Y:S02]  /*46fe0*/  LDL.U8 R52, [R1+0xd] ;  /* 0x00000d0001347983 */ /* 0x01fea40000100000 */
[----:B--2---:R-:W-:-:S05]  /*46ff0*/  LOP3.LUT R52, R52, 0x4, RZ, 0xfc, !PT ;  /* 0x0000000434347812 */ /* 0x004fca00078efcff */
[----:B------:R0:W-:Y:S02]  /*47000*/  STL.U8 [R1+0xd], R52 ;  /* 0x00000d3401007387 */ /* 0x0001e40000100000 */
.L_x_2333:
[----:B------:R-:W-:Y:S05]  /*47010*/  BSYNC.RECONVERGENT B0 ;  /* 0x0000000000007941 */ /* 0x000fea0003800200 */
.L_x_2332:
[C---:B------:R-:W-:Y:S01]  /*47020*/  LOP3.LUT P0, RZ, R18.reuse, 0x400, RZ, 0xc0, !PT ;  /* 0x0000040012ff7812 */ /* 0x040fe2000780c0ff */
[----:B------:R-:W-:Y:S01]  /*47030*/  BSSY.RECONVERGENT B0, `(.L_x_2334) ;  /* 0x0000006000007945 */ /* 0x000fe20003800200 */
[----:B------:R-:W-:-:S11]  /*47040*/  LOP3.LUT P1, RZ, R18, 0x8, RZ, 0xc0, !PT ;  /* 0x0000000812ff7812 */ /* 0x000fd6000782c0ff */
[----:B------:R-:W-:Y:S05]  /*47050*/  @!P0 BRA `(.L_x_2335) ;  /* 0x00000000000c8947 */ /* 0x000fea0003800000 */
[----:B01234-:R-:W2:Y:S02]  /*47060*/  LDL.U8 R52, [R1+0xd] ;  /* 0x00000d0001347983 */ /* 0x01fea40000100000 */
[----:B--2---:R-:W-:-:S05]  /*47070*/  LOP3.LUT R52, R52, 0x2, RZ, 0xfc, !PT ;  /* 0x0000000234347812 */ /* 0x004fca00078efcff */
[----:B------:R0:W-:Y:S02]  /*47080*/  STL.U8 [R1+0xd], R52 ;  /* 0x00000d3401007387 */ /* 0x0001e40000100000 */
.L_x_2335:
[----:B------:R-:W-:Y:S05]  /*47090*/  BSYNC.RECONVERGENT B0 ;  /* 0x0000000000007941 */ /* 0x000fea0003800200 */
.L_x_2334:
[C---:B------:R-:W-:Y:S01]  /*470a0*/  LOP3.LUT P2, RZ, R18.reuse, 0x200, RZ, 0xc0, !PT ;  /* 0x0000020012ff7812 */ /* 0x040fe2000784c0ff */
[----:B------:R-:W-:Y:S01]  /*470b0*/  BSSY.RECONVERGENT B0, `(.L_x_2336) ;  /* 0x0000006000007945 */ /* 0x000fe20003800200 */
[----:B------:R-:W-:-:S11]  /*470c0*/  LOP3.LUT P0, RZ, R18, 0x4, RZ, 0xc0, !PT ;  /* 0x0000000412ff7812 */ /* 0x000fd6000780c0ff */
[----:B------:R-:W-:Y:S05]  /*470d0*/  @!P2 BRA `(.L_x_2337) ;  /* 0x00000000000ca947 */ /* 0x000fea0003800000 */
[----:B01234-:R-:W2:Y:S02]  /*470e0*/  LDL.U8 R52, [R1+0xd] ;  /* 0x00000d0001347983 */ /* 0x01fea40000100000 */
[----:B--2---:R-:W-:-:S05]  /*470f0*/  LOP3.LUT R52, R52, 0x1, RZ, 0xfc, !PT ;  /* 0x0000000134347812 */ /* 0x004fca00078efcff */
[----:B------:R0:W-:Y:S02]  /*47100*/  STL.U8 [R1+0xd], R52 ;  /* 0x00000d3401007387 */ /* 0x0001e40000100000 */
.L_x_2337:
[----:B------:R-:W-:Y:S05]  /*47110*/  BSYNC.RECONVERGENT B0 ;  /* 0x0000000000007941 */ /* 0x000fea0003800200 */
.L_x_2336:
        /* <DEDUP_REMOVED lines=12> */
.L_x_2339:
[----:B------:R-:W-:Y:S05]  /*471e0*/  BSYNC.RECONVERGENT B0 ;  /* 0x0000000000007941 */ /* 0x000fea0003800200 */
.L_x_2338:
[----:B------:R-:W-:Y:S01]  /*471f0*/  BSSY.RECONVERGENT B0, `(.L_x_2340) ;  /* 0x0000006000007945 */ /* 0x000fe20003800200 */
[----:B------:R-:W-:-:S03]  /*47200*/  ISETP.NE.U32.AND P2, PT, R51, 0x1, PT ;  /* 0x000000013300780c */ /* 0x000fc60003f45070 */
[----:B------:R-:W-:Y:S10]  /*47210*/  @!P6 BRA `(.L_x_2341) ;  /* 0x00000000000ce947 */ /* 0x000ff40003800000 */
[----:B--2---:R-:W2:Y:S02]  /*47220*/  LDL.U8 R18, [R1+0xe] ;  /* 0x00000e0001127983 */ /* 0x004ea40000100000 */
[----:B--2---:R-:W-:-:S05]  /*47230*/  LOP3.LUT R18, R18, 0x40, RZ, 0xfc, !PT ;  /* 0x0000004012127812 */ /* 0x004fca00078efcff */
[----:B------:R2:W-:Y:S02]  /*47240*/  STL.U8 [R1+0xe], R18 ;  /* 0x00000e1201007387 */ /* 0x0005e40000100000 */
.L_x_2341:
[----:B------:R-:W-:Y:S05]  /*47250*/  BSYNC.RECONVERGENT B0 ;  /* 0x0000000000007941 */ /* 0x000fea0003800200 */
.L_x_2340:
        /* <DEDUP_REMOVED lines=8> */
.L_x_2343:
[----:B------:R-:W-:Y:S05]  /*472e0*/  BSYNC.RECONVERGENT B0 ;  /* 0x0000000000007941 */ /* 0x000fea0003800200 */
.L_x_2342:
        /* <DEDUP_REMOVED lines=8> */
.L_x_2345:
[----:B------:R-:W-:Y:S05]  /*47370*/  BSYNC.RECONVERGENT B0 ;  /* 0x0000000000007941 */ /* 0x000fea0003800200 */
.L_x_2344:
        /* <DEDUP_REMOVED lines=8> */
.L_x_2347:
[----:B------:R-:W-:Y:S05]  /*47400*/  BSYNC.RECONVERGENT B0 ;  /* 0x0000000000007941 */ /* 0x000fea0003800200 */
.L_x_2346:
[----:B------:R-:W-:Y:S01]  /*47410*/  BSSY.RECONVERGENT B0, `(.L_x_2348) ;  /* 0x0000006000007945 */ /* 0x000fe20003800200 */
[----:B------:R-:W-:-:S03]  /*47420*/  LOP3.LUT P6, RZ, R46, 0x80, RZ, 0xc0, !PT ;  /* 0x000000802eff7812 */ /* 0x000fc600078cc0ff */
[----:B------:R-:W-:Y:S10]  /*47430*/  @!P1 BRA `(.L_x_2349) ;  /* 0x00000000000c9947 */ /* 0x000ff40003800000 */
[----:B--2---:R-:W2:Y:S02]  /*47440*/  LDL.U8 R18, [R1+0xe] ;  /* 0x00000e0001127983 */ /* 0x004ea40000100000 */
[----:B--2---:R-:W-:-:S05]  /*47450*/  LOP3.LUT R18, R18, 0x4, RZ, 0xfc, !PT ;  /* 0x0000000412127812 */ /* 0x004fca00078efcff */
[----:B------:R2:W-:Y:S02]  /*47460*/  STL.U8 [R1+0xe], R18 ;  /* 0x00000e1201007387 */ /* 0x0005e40000100000 */
.L_x_2349:
[----:B------:R-:W-:Y:S05]  /*47470*/  BSYNC.RECONVERGENT B0 ;  /* 0x0000000000007941 */ /* 0x000fea0003800200 */
.L_x_2348:
        /* <DEDUP_REMOVED lines=8> */
.L_x_2351:
[----:B------:R-:W-:Y:S05]  /*47500*/  BSYNC.RECONVERGENT B0 ;  /* 0x0000000000007941 */ /* 0x000fea0003800200 */
.L_x_2350:
[----:B------:R-:W-:Y:S01]  /*47510*/  LOP3.LUT P1, RZ, R42, 0x2, RZ, 0xc0, !PT ;  /* 0x000000022aff7812 */ /* 0x000fe2000782c0ff */
[----:B------:R-:W-:Y:S01]  /*47520*/  BSSY.RECONVERGENT B0, `(.L_x_2352) ;  /* 0x0000006000007945 */ /* 0x000fe20003800200 */
[----:B------:R-:W-:-:S11]  /*47530*/  LOP3.LUT P0, RZ, R46, 0x20, RZ, 0xc0, !PT ;  /* 0x000000202eff7812 */ /* 0x000fd6000780c0ff */
[----:B------:R-:W-:Y:S05]  /*47540*/  @!P1 BRA `(.L_x_2353) ;  /* 0x00000000000c9947 */ /* 0x000fea0003800000 */
[----:B--2---:R-:W2:Y:S02]  /*47550*/  LDL.U8 R18, [R1+0xe] ;  /* 0x00000e0001127983 */ /* 0x004ea40000100000 */
[----:B--2---:R-:W-:-:S05]  /*47560*/  LOP3.LUT R18, R18, 0x1, RZ, 0xfc, !PT ;  /* 0x0000000112127812 */ /* 0x004fca00078efcff */
[----:B------:R2:W-:Y:S02]  /*47570*/  STL.U8 [R1+0xe], R18 ;  /* 0x00000e1201007387 */ /* 0x0005e40000100000 */
.L_x_2353:
[----:B------:R-:W-:Y:S05]  /*47580*/  BSYNC.RECONVERGENT B0 ;  /* 0x0000000000007941 */ /* 0x000fea0003800200 */
.L_x_2352:
[----:B------:R-:W-:Y:S01]  /*47590*/  BSSY.RECONVERGENT B0, `(.L_x_2354) ;  /* 0x0000006000007945 */ /* 0x000fe20003800200 */
[----:B------:R-:W-:-:S03]  /*475a0*/  LOP3.LUT P1, RZ, R46, 0x10, RZ, 0xc0, !PT ;  /* 0x000000102eff7812 */ /* 0x000fc6000782c0ff */
[----:B------:R-:W-:Y:S10]  /*475b0*/  @P2 BRA `(.L_x_2355) ;  /* 0x00000000000c2947 */ /* 0x000ff40003800000 */
[----:B--2---:R-:W2:Y:S02]  /*475c0*/  LDL.U8 R18, [R1+0xf] ;  /* 0x00000f0001127983 */ /* 0x004ea40000100000 */
[----:B--2---:R-:W-:-:S05]  /*475d0*/  LOP3.LUT R18, R18, 0x80, RZ, 0xfc, !PT ;  /* 0x0000008012127812 */ /* 0x004fca00078efcff */
[----:B------:R2:W-:Y:S02]  /*475e0*/  STL.U8 [R1+0xf], R18 ;  /* 0x00000f1201007387 */ /* 0x0005e40000100000 */
.L_x_2355:
[----:B------:R-:W-:Y:S05]  /*475f0*/  BSYNC.RECONVERGENT B0 ;  /* 0x0000000000007941 */ /* 0x000fea0003800200 */
.L_x_2354:
[C---:B------:R-:W-:Y:S01]  /*47600*/  LOP3.LUT P3, RZ, R46.reuse, 0x400, RZ, 0xc0, !PT ;  /* 0x000004002eff7812 */ /* 0x040fe2000786c0ff */
[----:B------:R-:W-:Y:S01]  /*47610*/  BSSY.RECONVERGENT B0, `(.L_x_2356) ;  /* 0x0000006000007945 */ /* 0x000fe20003800200 */
[----:B------:R-:W-:-:S11]  /*47620*/  LOP3.LUT P2, RZ, R46, 0x8, RZ, 0xc0, !PT ;  /* 0x000000082eff7812 */ /* 0x000fd6000784c0ff */
[----:B------:R-:W-:Y:S05]  /*47630*/  @!P3 BRA `(.L_x_2357) ;  /* 0x00000000000cb947 */ /* 0x000fea0003800000 */
[----:B--2---:R-:W2:Y:S02]  /*47640*/  LDL.U8 R18, [R1+0xf] ;  /* 0x00000f0001127983 */ /* 0x004ea40000100000 */
[----:B--2---:R-:W-:-:S05]  /*47650*/  LOP3.LUT R18, R18, 0x40, RZ, 0xfc, !PT ;  /* 0x0000004012127812 */ /* 0x004fca00078efcff */
[----:B------:R2:W-:Y:S02]  /*47660*/  STL.U8 [R1+0xf], R18 ;  /* 0x00000f1201007387 */ /* 0x0005e40000100000 */
.L_x_2357:
[----:B------:R-:W-:Y:S05]  /*47670*/  BSYNC.RECONVERGENT B0 ;  /* 0x0000000000007941 */ /* 0x000fea0003800200 */
.L_x_2356:
[C---:B------:R-:W-:Y:S01]  /*47680*/  LOP3.LUT P4, RZ, R46.reuse, 0x200, RZ, 0xc0, !PT ;  /* 0x000002002eff7812 */ /* 0x040fe2000788c0ff */
[----:B------:R-:W-:Y:S01]  /*47690*/  BSSY.RECONVERGENT B0, `(.L_x_2358) ;  /* 0x0000006000007945 */ /* 0x000fe20003800200 */
[----:B------:R-:W-:-:S11]  /*476a0*/  LOP3.LUT P3, RZ, R46, 0x4, RZ, 0xc0, !PT ;  /* 0x000000042eff7812 */ /* 0x000fd6000786c0ff */
[----:B------:R-:W-:Y:S05]  /*476b0*/  @!P4 BRA `(.L_x_2359) ;  /* 0x00000000000cc947 */ /* 0x000fea0003800000 */
[----:B--2---:R-:W2:Y:S02]  /*476c0*/  LDL.U8 R18, [R1+0xf] ;  /* 0x00000f0001127983 */ /* 0x004ea40000100000 */
[----:B--2---:R-:W-:-:S05]  /*476d0*/  LOP3.LUT R18, R18, 0x20, RZ, 0xfc, !PT ;  /* 0x0000002012127812 */ /* 0x004fca00078efcff */
[----:B------:R2:W-:Y:S02]  /*476e0*/  STL.U8 [R1+0xf], R18 ;  /* 0x00000f1201007387 */ /* 0x0005e40000100000 */
.L_x_2359:
[----:B------:R-:W-:Y:S05]  /*476f0*/  BSYNC.RECONVERGENT B0 ;  /* 0x0000000000007941 */ /* 0x000fea0003800200 */
.L_x_2358:
        /* <DEDUP_REMOVED lines=8> */
.L_x_2361:
[----:B------:R-:W-:Y:S05]  /*47780*/  BSYNC.RECONVERGENT B0 ;  /* 0x0000000000007941 */ /* 0x000fea0003800200 */
.L_x_2360:
[----:B------:R-:W-:Y:S01]  /*47790*/  BSSY.RECONVERGENT B0, `(.L_x_2362) ;  /* 0x0000006000007945 */ /* 0x000fe20003800200 */
[----:B------:R-:W-:-:S03]  /*477a0*/  ISETP.NE.U32.AND P5, PT, R17, 0x1, PT ;  /* 0x000000011100780c */ /* 0x000fc60003fa5070 */
[----:B------:R-:W-:Y:S10]  /*477b0*/  @!P6 BRA `(.L_x_2363) ;  /* 0x00000000000ce947 */ /* 0x000ff40003800000 */
[----:B--2---:R-:W2:Y:S02]  /*477c0*/  LDL.U8 R18, [R1+0xf] ;  /* 0x00000f0001127983 */ /* 0x004ea40000100000 */
[----:B--2---:R-:W-:-:S05]  /*477d0*/  LOP3.LUT R18, R18, 0x8, RZ, 0xfc, !PT ;  /* 0x0000000812127812 */ /* 0x004fca00078efcff */
[----:B------:R2:W-:Y:S02]  /*477e0*/  STL.U8 [R1+0xf], R18 ;  /* 0x00000f1201007387 */ /* 0x0005e40000100000 */
.L_x_2363:
[----:B------:R-:W-:Y:S05]  /*477f0*/  BSYNC.RECONVERGENT B0 ;  /* 0x0000000000007941 */ /* 0x000fea0003800200 */
.L_x_2362:
        /* <DEDUP_REMOVED lines=11> */
.L_x_2365:
[----:B------:R-:W-:Y:S05]  /*478b0*/  BSYNC.RECONVERGENT B0 ;  /* 0x0000000000007941 */ /* 0x000fea0003800200 */
.L_x_2364:
[----:B------:R-:W-:Y:S01]  /*478c0*/  BSSY.RECONVERGENT B0, `(.L_x_2366) ;  /* 0x0000006000007945 */ /* 0x000fe20003800200 */
[----:B------:R-:W-:-:S03]  /*478d0*/  LOP3.LUT P6, RZ, R29, 0x200, RZ, 0xc0, !PT ;  /* 0x000002001dff7812 */ /* 0x000fc600078cc0ff */
[----:B------:R-:W-:Y:S10]  /*478e0*/  @!P0 BRA `(.L_x_2367) ;  /* 0x00000000000c8947 */ /* 0x000ff40003800000 */
[----:B--2---:R-:W2:Y:S02]  /*478f0*/  LDL.U8 R18, [R1+0xf] ;  /* 0x00000f0001127983 */ /* 0x004ea40000100000 */
[----:B--2---:R-:W-:-:S05]  /*47900*/  LOP3.LUT R18, R18, 0x2, RZ, 0xfc, !PT ;  /* 0x0000000212127812 */ /* 0x004fca00078efcff */
[----:B------:R2:W-:Y:S02]  /*47910*/  STL.U8 [R1+0xf], R18 ;  /* 0x00000f1201007387 */ /* 0x0005e40000100000 */
.L_x_2367:
[----:B------:R-:W-:Y:S05]  /*47920*/  BSYNC.RECONVERGENT B0 ;  /* 0x0000000000007941 */ /* 0x000fea0003800200 */
.L_x_2366:
[----:B------:R-:W-:Y:S01]  /*47930*/  BSSY.RECONVERGENT B0, `(.L_x_2368) ;  /* 0x0000006000007945 */ /* 0x000fe20003800200 */
[----:B------:R-:W-:-:S03]  /*47940*/  LOP3.LUT P0, RZ, R29, 0x100, RZ, 0xc0, !PT ;  /* 0x000001001dff7812 */ /* 0x000fc6000780c0ff */
[----:B------:R-:W-:Y:S10]  /*47950*/  @!P1 BRA `(.L_x_2369) ;  /* 0x00000000000c9947 */ /* 0x000ff40003800000 */
[----:B--2---:R-:W2:Y:S02]  /*47960*/  LDL.U8 R18, [R1+0xf] ;  /* 0x00000f0001127983 */ /* 0x004ea40000100000 */
[----:B--2---:R-:W-:-:S05]  /*47970*/  LOP3.LUT R18, R18, 0x1, RZ, 0xfc, !PT ;  /* 0x0000000112127812 */ /* 0x004fca00078efcff */
[----:B------:R2:W-:Y:S02]  /*47980*/  STL.U8 [R1+0xf], R18 ;  /* 0x00000f1201007387 */ /* 0x0005e40000100000 */
.L_x_2369:
[----:B------:R-:W-:Y:S05]  /*47990*/  BSYNC.RECONVERGENT B0 ;  /* 0x0000000000007941 */ /* 0x000fea0003800200 */
.L_x_2368:
[----:B------:R-:W-:Y:S04]  /*479a0*/  BSSY.RECONVERGENT B0, `(.L_x_2370) ;  /* 0x0000005000007945 */ /* 0x000fe80003800200 */
[----:B------:R-:W-:Y:S05]  /*479b0*/  @!P2 BRA `(.L_x_2371) ;  /* 0x00000000000ca947 */ /* 0x000fea0003800000 */
[----:B--2---:R-:W2:Y:S02]  /*479c0*/  LDL.U8 R18, [R1+0x10] ;  /* 0x0000100001127983 */ /* 0x004ea40000100000 */
[----:B--2---:R-:W-:-:S05]  /*479d0*/  LOP3.LUT R18, R18, 0x80, RZ, 0xfc, !PT ;  /* 0x0000008012127812 */ /* 0x004fca00078efcff */
[----:B------:R2:W-:Y:S02]  /*479e0*/  STL.U8 [R1+0x10], R18 ;  /* 0x0000101201007387 */ /* 0x0005e40000100000 */
.L_x_2371:
[----:B------:R-:W-:Y:S05]  /*479f0*/  BSYNC.RECONVERGENT B0 ;  /* 0x0000000000007941 */ /* 0x000fea0003800200 */
.L_x_2370:
[----:B------:R-:W-:Y:S04]  /*47a00*/  BSSY.RECONVERGENT B0, `(.L_x_2372) ;  /* 0x0000005000007945 */ /* 0x000fe80003800200 */
[----:B------:R-:W-:Y:S05]  /*47a10*/  @!P3 BRA `(.L_x_2373) ;  /* 0x00000000000cb947 */ /* 0x000fea0003800000 */
[----:B--2---:R-:W2:Y:S02]  /*47a20*/  LDL.U8 R18, [R1+0x10] ;  /* 0x0000100001127983 */ /* 0x004ea40000100000 */
[----:B--2---:R-:W-:-:S05]  /*47a30*/  LOP3.LUT R18, R18, 0x40, RZ, 0xfc, !PT ;  /* 0x0000004012127812 */ /* 0x004fca00078efcff */
[----:B------:R2:W-:Y:S02]  /*47a40*/  STL.U8 [R1+0x10], R18 ;  /* 0x0000101201007387 */ /* 0x0005e40000100000 */
.L_x_2373:
[----:B------:R-:W-:Y:S05]  /*47a50*/  BSYNC.RECONVERGENT B0 ;  /* 0x0000000000007941 */ /* 0x000fea0003800200 */
.L_x_2372:
[----:B------:R-:W-:Y:S04]  /*47a60*/  BSSY.RECONVERGENT B0, `(.L_x_2374) ;  /* 0x0000005000007945 */ /* 0x000fe80003800200 */
[----:B------:R-:W-:Y:S05]  /*47a70*/  @!P4 BRA `(.L_x_2375) ;  /* 0x00000000000cc947 */ /* 0x000fea0003800000 */
[----:B--2---:R-:W2:Y:S02]  /*47a80*/  LDL.U8 R18, [R1+0x10] ;  /* 0x0000100001127983 */ /* 0x004ea40000100000 */
[----:B--2---:R-:W-:-:S05]  /*47a90*/  LOP3.LUT R18, R18, 0x20, RZ, 0xfc, !PT ;  /* 0x0000002012127812 */ /* 0x004fca00078efcff */
[----:B------:R2:W-:Y:S02]  /*47aa0*/  STL.U8 [R1+0x10], R18 ;  /* 0x0000101201007387 */ /* 0x0005e40000100000 */
.L_x_2375:
[----:B------:R-:W-:Y:S05]  /*47ab0*/  BSYNC.RECONVERGENT B0 ;  /* 0x0000000000007941 */ /* 0x000fea0003800200 */
.L_x_2374:
[----:B------:R-:W-:Y:S04]  /*47ac0*/  BSSY.RECONVERGENT B0, `(.L_x_2376) ;  /* 0x0000005000007945 */ /* 0x000fe80003800200 */
[----:B------:R-:W-:Y:S05]  /*47ad0*/  @P5 BRA `(.L_x_2377) ;  /* 0x00000000000c5947 */ /* 0x000fea0003800000 */
[----:B--2---:R-:W2:Y:S02]  /*47ae0*/  LDL.U8 R18, [R1+0x10] ;  /* 0x0000100001127983 */ /* 0x004ea40000100000 */
[----:B--2---:R-:W-:-:S05]  /*47af0*/  LOP3.LUT R18, R18, 0x10, RZ, 0xfc, !PT ;  /* 0x0000001012127812 */ /* 0x004fca00078efcff */
[----:B------:R2:W-:Y:S02]  /*47b00*/  STL.U8 [R1+0x10], R18 ;  /* 0x0000101201007387 */ /* 0x0005e40000100000 */
.L_x_2377:
[----:B------:R-:W-:Y:S05]  /*47b10*/  BSYNC.RECONVERGENT B0 ;  /* 0x0000000000007941 */ /* 0x000fea0003800200 */
.L_x_2376:
[----:B------:R-:W-:Y:S01]  /*47b20*/  LOP3.LUT P1, RZ, R29, 0x400, RZ, 0xc0, !PT ;  /* 0x000004001dff7812 */ /* 0x000fe2000782c0ff */
[----:B------:R-:W-:-:S12]  /*47b30*/  BSSY.RECONVERGENT B0, `(.L_x_2378) ;  /* 0x0000005000007945 */ /* 0x000fd80003800200 */
[----:B------:R-:W-:Y:S05]  /*47b40*/  @!P1 BRA `(.L_x_2379) ;  /* 0x00000000000c9947 */ /* 0x000fea0003800000 */
[----:B--2---:R-:W2:Y:S02]  /*47b50*/  LDL.U8 R18, [R1+0x10] ;  /* 0x0000100001127983 */ /* 0x004ea40000100000 */
[----:B--2---:R-:W-:-:S05]  /*47b60*/  LOP3.LUT R18, R18, 0x8, RZ, 0xfc, !PT ;  /* 0x0000000812127812 */ /* 0x004fca00078efcff */
[----:B------:R2:W-:Y:S02]  /*47b70*/  STL.U8 [R1+0x10], R18 ;  /* 0x0000101201007387 */ /* 0x0005e40000100000 */
.L_x_2379:
[----:B------:R-:W-:Y:S05]  /*47b80*/  BSYNC.RECONVERGENT B0 ;  /* 0x0000000000007941 */ /* 0x000fea0003800200 */
.L_x_2378:
[----:B------:R-:W-:Y:S04]  /*47b90*/  BSSY.RECONVERGENT B0, `(.L_x_2380) ;  /* 0x0000005000007945 */ /* 0x000fe80003800200 */
[----:B------:R-:W-:Y:S05]  /*47ba0*/  @!P6 BRA `(.L_x_2381) ;  /* 0x00000000000ce947 */ /* 0x000fea0003800000 */
[----:B--2---:R-:W2:Y:S02]  /*47bb0*/  LDL.U8 R18, [R1+0x10] ;  /* 0x0000100001127983 */ /* 0x004ea40000100000 */
[----:B--2---:R-:W-:-:S05]  /*47bc0*/  LOP3.LUT R18, R18, 0x4, RZ, 0xfc, !PT ;  /* 0x0000000412127812 */ /* 0x004fca00078efcff */
[----:B------:R2:W-:Y:S02]  /*47bd0*/  STL.U8 [R1+0x10], R18 ;  /* 0x0000101201007387 */ /* 0x0005e40000100000 */
.L_x_2381:
[----:B------:R-:W-:Y:S05]  /*47be0*/  BSYNC.RECONVERGENT B0 ;  /* 0x0000000000007941 */ /* 0x000fea0003800200 */
.L_x_2380:
[----:B------:R-:W-:Y:S04]  /*47bf0*/  BSSY.RECONVERGENT B0, `(.L_x_2382) ;  /* 0x0000005000007945 */ /* 0x000fe80003800200 */
[----:B------:R-:W-:Y:S05]  /*47c00*/  @!P0 BRA `(.L_x_2383) ;  /* 0x00000000000c8947 */ /* 0x000fea0003800000 */
[----:B--2---:R-:W2:Y:S02]  /*47c10*/  LDL.U8 R18, [R1+0x10] ;  /* 0x0000100001127983 */ /* 0x004ea40000100000 */
[----:B--2---:R-:W-:-:S05]  /*47c20*/  LOP3.LUT R18, R18, 0x2, RZ, 0xfc, !PT ;  /* 0x0000000212127812 */ /* 0x004fca00078efcff */
[----:B------:R2:W-:Y:S02]  /*47c30*/  STL.U8 [R1+0x10], R18 ;  /* 0x0000101201007387 */ /* 0x0005e40000100000 */
.L_x_2383:
[----:B------:R-:W-:Y:S05]  /*47c40*/  BSYNC.RECONVERGENT B0 ;  /* 0x0000000000007941 */ /* 0x000fea0003800200 */
.L_x_2382:
[----:B------:R0:W5:Y:S04]  /*47c50*/  LDL.U8 R46, [R1+0xa] ;  /* 0x00000a00012e7983 */ /* 0x0001680000100000 */
[----:B------:R0:W5:Y:S04]  /*47c60*/  LDL.U8 R17, [R1+0xb] ;  /* 0x00000b0001117983 */ /* 0x0001680000100000 */
[----:B--2---:R2:W5:Y:S01]  /*47c70*/  LDL.U8 R18, [R1+0xc] ;  /* 0x00000c0001127983 */ /* 0x0045620000100000 */
[C---:B------:R-:W-:Y:S01]  /*47c80*/  LOP3.LUT P6, RZ, R29.reuse, 0x80, RZ, 0xc0, !PT ;  /* 0x000000801dff7812 */ /* 0x040fe200078cc0ff */
[----:B------:R-:W-:Y:S01]  /*47c90*/  BSSY.RECONVERGENT B0, `(.L_x_2384) ;  /* 0x0000012000007945 */ /* 0x000fe20003800200 */
[----:B------:R-:W-:Y:S01]  /*47ca0*/  LOP3.LUT R51, R29, 0x1, RZ, 0xc0, !PT ;  /* 0x000000011d337812 */ /* 0x000fe200078ec0ff */
[----:B------:R2:W-:Y:S01]  /*47cb0*/  STL.U8 [R1+0x11], RZ ;  /* 0x000011ff01007387 */ /* 0x0005e20000100000 */
[----:B01-34-:R-:W-:-:S02]  /*47cc0*/  P2R R52, PR, RZ, 0x40 ;  /* 0x00000040ff347803 */ /* 0x01bfc40000000000 */
[----:B------:R-:W-:Y:S02]  /*47cd0*/  ISETP.NE.U32.AND P6, PT, R51, 0x1, PT ;  /* 0x000000013300780c */ /* 0x000fe40003fc5070 */
[----:B------:R-:W-:Y:S02]  /*47ce0*/  LOP3.LUT R42, R42, 0xfffffffe, RZ, 0xc0, !PT ;  /* 0xfffffffe2a2a7812 */ /* 0x000fe400078ec0ff */
[C---:B------:R-:W-:Y:S02]  /*47cf0*/  LOP3.LUT P3, RZ, R29.reuse, 0x40, RZ, 0xc0, !PT ;  /* 0x000000401dff7812 */ /* 0x040fe4000786c0ff */
[C---:B------:R-:W-:Y:S02]  /*47d00*/  LOP3.LUT P4, RZ, R29.reuse, 0x20, RZ, 0xc0, !PT ;  /* 0x000000201dff7812 */ /* 0x040fe4000788c0ff */
[C---:B------:R-:W-:Y:S02]  /*47d10*/  LOP3.LUT P5, RZ, R29.reuse, 0x10, RZ, 0xc0, !PT ;  /* 0x000000101dff7812 */ /* 0x040fe400078ac0ff */
        /* <DEDUP_REMOVED lines=9> */
.L_x_2385:
[----:B------:R-:W-:Y:S05]  /*47db0*/  BSYNC.RECONVERGENT B0 ;  /* 0x0000000000007941 */ /* 0x000fea0003800200 */
.L_x_2384:
        /* <DEDUP_REMOVED lines=8> */
.L_x_2387:
[----:B------:R-:W-:Y:S05]  /*47e40*/  BSYNC.RECONVERGENT B0 ;  /* 0x0000000000007941 */ /* 0x000fea0003800200 */
.L_x_2386:
        /* <DEDUP_REMOVED lines=8> */
.L_x_2389:
[----:B------:R-:W-:Y:S05]  /*47ed0*/  BSYNC.RECONVERGENT B0 ;  /* 0x0000000000007941 */ /* 0x000fea0003800200 */
.L_x_2388:
        /* <DEDUP_REMOVED lines=8> */
.L_x_2391:
[----:B------:R-:W-:Y:S05]  /*47f60*/  BSYNC.RECONVERGENT B0 ;  /* 0x0000000000007941 */ /* 0x000fea0003800200 */
.L_x_2390:
[----:B------:R-:W-:Y:S01]  /*47f70*/  BSSY.RECONVERGENT B0, `(.L_x_2392) ;  /* 0x0000006000007945 */ /* 0x000fe20003800200 */
[----:B------:R-:W-:-:S03]  /*47f80*/  LOP3.LUT P6, RZ, R50, 0x80, RZ, 0xc0, !PT ;  /* 0x0000008032ff7812 */ /* 0x000fc600078cc0ff */
[----:B------:R-:W-:Y:S10]  /*47f90*/  @!P2 BRA `(.L_x_2393) ;  /* 0x00000000000ca947 */ /* 0x000ff40003800000 */
[----:B0123--:R-:W2:Y:S02]  /*47fa0*/  LDL.U8 R52, [R1+0x11] ;  /* 0x0000110001347983 */ /* 0x00fea40000100000 */
[----:B--2---:R-:W-:-:S05]  /*47fb0*/  LOP3.LUT R52, R52, 0x10, RZ, 0xfc, !PT ;  /* 0x0000001034347812 */ /* 0x004fca00078efcff */
[----:B------:R4:W-:Y:S02]  /*47fc0*/  STL.U8 [R1+0x11], R52 ;  /* 0x0000113401007387 */ /* 0x0009e40000100000 */
.L_x_2393:
[----:B------:R-:W-:Y:S05]  /*47fd0*/  BSYNC.RECONVERGENT B0 ;  /* 0x0000000000007941 */ /* 0x000fea0003800200 */
.L_x_2392:
[----:B------:R-:W-:Y:S01]  /*47fe0*/  BSSY.RECONVERGENT B0, `(.L_x_2394) ;  /* 0x0000006000007945 */ /* 0x000fe20003800200 */
[----:B------:R-:W-:-:S03]  /*47ff0*/  LOP3.LUT P3, RZ, R50, 0x40, RZ, 0xc0, !PT ;  /* 0x0000004032ff7812 */ /* 0x000fc6000786c0ff */
[----:B------:R-:W-:Y:S10]  /*48000*/  @!P1 BRA `(.L_x_2395) ;  /* 0x00000000000c9947 */ /* 0x000ff40003800000 */
[----:B01234-:R-:W2:Y:S02]  /*48010*/  LDL.U8 R52, [R1+0x11] ;  /* 0x0000110001347983 */ /* 0x01fea40000100000 */
[----:B--2---:R-:W-:-:S05]  /*48020*/  LOP3.LUT R52, R52, 0x8, RZ, 0xfc, !PT ;  /* 0x0000000834347812 */ /* 0x004fca00078efcff */
[----:B------:R0:W-:Y:S02]  /*48030*/  STL.U8 [R1+0x11], R52 ;  /* 0x0000113401007387 */ /* 0x0001e40000100000 */
.L_x_2395:
[----:B------:R-:W-:Y:S05]  /*48040*/  BSYNC.RECONVERGENT B0 ;  /* 0x0000000000007941 */ /* 0x000fea0003800200 */
.L_x_2394:
[----:B------:R-:W-:Y:S01]  /*48050*/  BSSY.RECONVERGENT B0, `(.L_x_2396) ;  /* 0x0000006000007945 */ /* 0x000fe20003800200 */
[----:B------:R-:W-:-:S03]  /*48060*/  LOP3.LUT P4, RZ, R50, 0x20, RZ, 0xc0, !PT ;  /* 0x0000002032ff7812 */ /* 0x000fc6000788c0ff */
[----:B------:R-:W-:Y:S10]  /*48070*/  @!P0 BRA `(.L_x_2397) ;  /* 0x00000000000c8947 */ /* 0x000ff40003800000 */
[----:B01234-:R-:W2:Y:S02]  /*48080*/  LDL.U8 R52, [R1+0x11] ;  /* 0x0000110001347983 */ /* 0x01fea40000100000 */
[----:B--2---:R-:W-:-:S05]  /*48090*/  LOP3.LUT R52, R52, 0x4, RZ, 0xfc, !PT ;  /* 0x0000000434347812 */ /* 0x004fca00078efcff */
[----:B------:R0:W-:Y:S02]  /*480a0*/  STL.U8 [R1+0x11], R52 ;  /* 0x0000113401007387 */ /* 0x0001e40000100000 */
.L_x_2397:
[----:B------:R-:W-:Y:S05]  /*480b0*/  BSYNC.RECONVERGENT B0 ;  /* 0x0000000000007941 */ /* 0x000fea0003800200 */
.L_x_2396:
[----:B------:R-:W-:Y:S01]  /*480c0*/  ISETP.NE.U32.AND P0, PT, R51, 0x1, PT ;  /* 0x000000013300780c */ /* 0x000fe20003f05070 */
[----:B------:R-:W-:Y:S01]  /*480d0*/  BSSY.RECONVERGENT B0, `(.L_x_2398) ;  /* 0x0000006000007945 */ /* 0x000fe20003800200 */
[----:B------:R-:W-:-:S11]  /*480e0*/  LOP3.LUT P5, RZ, R50, 0x10, RZ, 0xc0, !PT ;  /* 0x0000001032ff7812 */ /* 0x000fd600078ac0ff */
[----:B------:R-:W-:Y:S05]  /*480f0*/  @P0 BRA `(.L_x_2399) ;  /* 0x00000000000c0947 */ /* 0x000fea0003800000 */
[----:B01234-:R-:W2:Y:S02]  /*48100*/  LDL.U8 R52, [R1+0x11] ;  /* 0x0000110001347983 */ /* 0x01fea40000100000 */
[----:B--2---:R-:W-:-:S05]  /*48110*/  LOP3.LUT R52, R52, 0x2, RZ, 0xfc, !PT ;  /* 0x0000000234347812 */ /* 0x004fca00078efcff */
[----:B------:R0:W-:Y:S02]  /*48120*/  STL.U8 [R1+0x11], R52 ;  /* 0x0000113401007387 */ /* 0x0001e40000100000 */
.L_x_2399:
[----:B------:R-:W-:Y:S05]  /*48130*/  BSYNC.RECONVERGENT B0 ;  /* 0x0000000000007941 */ /* 0x000fea0003800200 */
.L_x_2398:
[C---:B------:R-:W-:Y:S01]  /*48140*/  LOP3.LUT P0, RZ, R50.reuse, 0x400, RZ, 0xc0, !PT ;  /* 0x0000040032ff7812 */ /* 0x040fe2000780c0ff */
[----:B------:R-:W-:Y:S01]  /*48150*/  BSSY.RECONVERGENT B0, `(.L_x_2400) ;  /* 0x0000006000007945 */ /* 0x000fe20003800200 */
[----:B------:R-:W-:-:S11]  /*48160*/  LOP3.LUT P1, RZ, R50, 0x8, RZ, 0xc0, !PT ;  /* 0x0000000832ff7812 */ /* 0x000fd6000782c0ff */
[----:B------:R-:W-:Y:S05]  /*48170*/  @!P0 BRA `(.L_x_2401) ;  /* 0x00000000000c8947 */ /* 0x000fea0003800000 */
[----:B01234-:R-:W2:Y:S02]  /*48180*/  LDL.U8 R52, [R1+0x11] ;  /* 0x0000110001347983 */ /* 0x01fea40000100000 */
[----:B--2---:R-:W-:-:S05]  /*48190*/  LOP3.LUT R52, R52, 0x1, RZ, 0xfc, !PT ;  /* 0x0000000134347812 */ /* 0x004fca00078efcff */
[----:B------:R0:W-:Y:S02]  /*481a0*/  STL.U8 [R1+0x11], R52 ;  /* 0x0000113401007387 */ /* 0x0001e40000100000 */
.L_x_2401:
[----:B------:R-:W-:Y:S05]  /*481b0*/  BSYNC.RECONVERGENT B0 ;  /* 0x0000000000007941 */ /* 0x000fea0003800200 */
.L_x_2400:
[C---:B------:R-:W-:Y:S01]  /*481c0*/  LOP3.LUT P2, RZ, R50.reuse, 0x200, RZ, 0xc0, !PT ;  /* 0x0000020032ff7812 */ /* 0x040fe2000784c0ff */
[----:B------:R-:W-:Y:S01]  /*481d0*/  BSSY.RECONVERGENT B0, `(.L_x_2402) ;  /* 0x0000006000007945 */ /* 0x000fe20003800200 */
[----:B------:R-:W-:-:S11]  /*481e0*/  LOP3.LUT P0, RZ, R50, 0x4, RZ, 0xc0, !PT ;  /* 0x0000000432ff7812 */ /* 0x000fd6000780c0ff */
[----:B------:R-:W-:Y:S05]  /*481f0*/  @!P2 BRA `(.L_x_2403) ;  /* 0x00000000000ca947 */ /* 0x000fea0003800000 */
[----:B01234-:R-:W2:Y:S02]  /*48200*/  LDL.U8 R52, [R1+0x12] ;  /* 0x0000120001347983 */ /* 0x01fea40000100000 */
[----:B--2---:R-:W-:-:S05]  /*48210*/  LOP3.LUT R52, R52, 0x80, RZ, 0xfc, !PT ;  /* 0x0000008034347812 */ /* 0x004fca00078efcff */
[----:B------:R0:W-:Y:S02]  /*48220*/  STL.U8 [R1+0x12], R52 ;  /* 0x0000123401007387 */ /* 0x0001e40000100000 */
.L_x_2403:
[----:B------:R-:W-:Y:S05]  /*48230*/  BSYNC.RECONVERGENT B0 ;  /* 0x0000000000007941 */ /* 0x000fea0003800200 */
.L_x_2402:
        /* <DEDUP_REMOVED lines=12> */
.L_x_2405:
[----:B------:R-:W-:Y:S05]  /*48300*/  BSYNC.RECONVERGENT B0 ;  /* 0x0000000000007941 */ /* 0x000fea0003800200 */
.L_x_2404:
[----:B------:R-:W-:Y:S01]  /*48310*/  BSSY.RECONVERGENT B0, `(.L_x_2406) ;  /* 0x0000006000007945 */ /* 0x000fe20003800200 */
[----:B------:R-:W-:-:S03]  /*48320*/  ISETP.NE.U32.AND P2, PT, R51, 0x1, PT ;  /* 0x000000013300780c */ /* 0x000fc60003f45070 */
[----:B------:R-:W-:Y:S10]  /*48330*/  @!P6 BRA `(.L_x_2407) ;  /* 0x00000000000ce947 */ /* 0x000ff40003800000 */
[----:B--2---:R-:W2:Y:S02]  /*48340*/  LDL.U8 R50, [R1+0x12] ;  /* 0x0000120001327983 */ /* 0x004ea40000100000 */
[----:B--2---:R-:W-:-:S05]  /*48350*/  LOP3.LUT R50, R50, 0x20, RZ, 0xfc, !PT ;  /* 0x0000002032327812 */ /* 0x004fca00078efcff */
[----:B------:R2:W-:Y:S02]  /*48360*/  STL.U8 [R1+0x12], R50 ;  /* 0x0000123201007387 */ /* 0x0005e40000100000 */
.L_x_2407:
[----:B------:R-:W-:Y:S05]  /*48370*/  BSYNC.RECONVERGENT B0 ;  /* 0x0000000000007941 */ /* 0x000fea0003800200 */
.L_x_2406:
        /* <DEDUP_REMOVED lines=8> */
.L_x_2409:
[----:B------:R-:W-:Y:S05]  /*48400*/  BSYNC.RECONVERGENT B0 ;  /* 0x0000000000007941 */ /* 0x000fea0003800200 */
.L_x_2408:
        /* <DEDUP_REMOVED lines=8> */
.L_x_2411:
[----:B------:R-:W-:Y:S05]  /*48490*/  BSYNC.RECONVERGENT B0 ;  /* 0x0000000000007941 */ /* 0x000fea0003800200 */
.L_x_2410:
        /* <DEDUP_REMOVED lines=8> */
.L_x_2413:
[----:B------:R-:W-:Y:S05]  /*48520*/  BSYNC.RECONVERGENT B0 ;  /* 0x0000000000007941 */ /* 0x000fea0003800200 */
.L_x_2412:
[----:B------:R-:W-:Y:S01]  /*48530*/  BSSY.RECONVERGENT B0, `(.L_x_2414) ;  /* 0x0000006000007945 */ /* 0x000fe20003800200 */
[----:B------:R-:W-:-:S03]  /*48540*/  LOP3.LUT P6, RZ, R30, 0x80, RZ, 0xc0, !PT ;  /* 0x000000801eff7812 */ /* 0x000fc600078cc0ff */
[----:B------:R-:W-:Y:S10]  /*48550*/  @!P1 BRA `(.L_x_2415) ;  /* 0x00000000000c9947 */ /* 0x000ff40003800000 */
[----:B--2---:R-:W2:Y:S02]  /*48560*/  LDL.U8 R50, [R1+0x12] ;  /* 0x0000120001327983 */ /* 0x004ea40000100000 */
[----:B--2---:R-:W-:-:S05]  /*48570*/  LOP3.LUT R50, R50, 0x2, RZ, 0xfc, !PT ;  /* 0x0000000232327812 */ /* 0x004fca00078efcff */
[----:B------:R2:W-:Y:S02]  /*48580*/  STL.U8 [R1+0x12], R50 ;  /* 0x0000123201007387 */ /* 0x0005e40000100000 */
.L_x_2415:
[----:B------:R-:W-:Y:S05]  /*48590*/  BSYNC.RECONVERGENT B0 ;  /* 0x0000000000007941 */ /* 0x000fea0003800200 */
.L_x_2414:
        /* <DEDUP_REMOVED lines=8> */
.L_x_2417:
[----:B------:R-:W-:Y:S05]  /*48620*/  BSYNC.RECONVERGENT B0 ;  /* 0x0000000000007941 */ /* 0x000fea0003800200 */
.L_x_2416:
[----:B------:R-:W-:Y:S01]  /*48630*/  LOP3.LUT P1, RZ, R42, 0x2, RZ, 0xc0, !PT ;  /* 0x000000022aff7812 */ /* 0x000fe2000782c0ff */
[----:B------:R-:W-:Y:S01]  /*48640*/  BSSY.RECONVERGENT B0, `(.L_x_2418) ;  /* 0x0000006000007945 */ /* 0x000fe20003800200 */
[----:B------:R-:W-:-:S11]  /*48650*/  LOP3.LUT P0, RZ, R30, 0x20, RZ, 0xc0, !PT ;  /* 0x000000201eff7812 */ /* 0x000fd6000780c0ff */
[----:B------:R-:W-:Y:S05]  /*48660*/  @!P1 BRA `(.L_x_2419) ;  /* 0x00000000000c9947 */ /* 0x000fea0003800000 */
[----:B--2---:R-:W2:Y:S02]  /*48670*/  LDL.U8 R50, [R1+0x13] ;  /* 0x0000130001327983 */ /* 0x004ea40000100000 */
[----:B--2---:R-:W-:-:S05]  /*48680*/  LOP3.LUT R50, R50, 0x80, RZ, 0xfc, !PT ;  /* 0x0000008032327812 */ /* 0x004fca00078efcff */
[----:B------:R2:W-:Y:S02]  /*48690*/  STL.U8 [R1+0x13], R50 ;  /* 0x0000133201007387 */ /* 0x0005e40000100000 */
.L_x_2419:
[----:B------:R-:W-:Y:S05]  /*486a0*/  BSYNC.RECONVERGENT B0 ;  /* 0x0000000000007941 */ /* 0x000fea0003800200 */
.L_x_2418:
[----:B------:R-:W-:Y:S01]  /*486b0*/  BSSY.RECONVERGENT B0, `(.L_x_2420) ;  /* 0x0000006000007945 */ /* 0x000fe20003800200 */
[----:B------:R-:W-:-:S03]  /*486c0*/  LOP3.LUT P1, RZ, R30, 0x10, RZ, 0xc0, !PT ;  /* 0x000000101eff7812 */ /* 0x000fc6000782c0ff */
[----:B------:R-:W-:Y:S10]  /*486d0*/  @P2 BRA `(.L_x_2421) ;  /* 0x00000000000c2947 */ /* 0x000ff40003800000 */
[----:B--2---:R-:W2:Y:S02]  /*486e0*/  LDL.U8 R50, [R1+0x13] ;  /* 0x0000130001327983 */ /* 0x004ea40000100000 */
[----:B--2---:R-:W-:-:S05]  /*486f0*/  LOP3.LUT R50, R50, 0x40, RZ, 0xfc, !PT ;  /* 0x0000004032327812 */ /* 0x004fca00078efcff */
[----:B------:R2:W-:Y:S02]  /*48700*/  STL.U8 [R1+0x13], R50 ;  /* 0x0000133201007387 */ /* 0x0005e40000100000 */
.L_x_2421:
[----:B------:R-:W-:Y:S05]  /*48710*/  BSYNC.RECONVERGENT B0 ;  /* 0x0000000000007941 */ /* 0x000fea0003800200 */
.L_x_2420:
[C---:B------:R-:W-:Y:S01]  /*48720*/  LOP3.LUT P3, RZ, R30.reuse, 0x400, RZ, 0xc0, !PT ;  /* 0x000004001eff7812 */ /* 0x040fe2000786c0ff */
[----:B------:R-:W-:Y:S01]  /*48730*/  BSSY.RECONVERGENT B0, `(.L_x_2422) ;  /* 0x0000006000007945 */ /* 0x000fe20003800200 */
[----:B------:R-:W-:-:S11]  /*48740*/  LOP3.LUT P2, RZ, R30, 0x8, RZ, 0xc0, !PT ;  /* 0x000000081eff7812 */ /* 0x000fd6000784c0ff */
[----:B------:R-:W-:Y:S05]  /*48750*/  @!P3 BRA `(.L_x_2423) ;  /* 0x00000000000cb947 */ /* 0x000fea0003800000 */
[----:B--2---:R-:W2:Y:S02]  /*48760*/  LDL.U8 R50, [R1+0x13] ;  /* 0x0000130001327983 */ /* 0x004ea40000100000 */
[----:B--2---:R-:W-:-:S05]  /*48770*/  LOP3.LUT R50, R50, 0x20, RZ, 0xfc, !PT ;  /* 0x0000002032327812 */ /* 0x004fca00078efcff */
[----:B------:R2:W-:Y:S02]  /*48780*/  STL.U8 [R1+0x13], R50 ;  /* 0x0000133201007387 */ /* 0x0005e40000100000 */
.L_x_2423:
[----:B------:R-:W-:Y:S05]  /*48790*/  BSYNC.RECONVERGENT B0 ;  /* 0x0000000000007941 */ /* 0x000fea0003800200 */
.L_x_2422:
[C---:B------:R-:W-:Y:S01]  /*487a0*/  LOP3.LUT P4, RZ, R30.reuse, 0x200, RZ, 0xc0, !PT ;  /* 0x000002001eff7812 */ /* 0x040fe2000788c0ff */
[----:B------:R-:W-:Y:S01]  /*487b0*/  BSSY.RECONVERGENT B0, `(.L_x_2424) ;  /* 0x0000006000007945 */ /* 0x000fe20003800200 */
[----:B------:R-:W-:-:S11]  /*487c0*/  LOP3.LUT P3, RZ, R30, 0x4, RZ, 0xc0, !PT ;  /* 0x000000041eff7812 */ /* 0x000fd6000786c0ff */
[----:B------:R-:W-:Y:S05]  /*487d0*/  @!P4 BRA `(.L_x_2425) ;  /* 0x00000000000cc947 */ /* 0x000fea0003800000 */
[----:B--2---:R-:W2:Y:S02]  /*487e0*/  LDL.U8 R50, [R1+0x13] ;  /* 0x0000130001327983 */ /* 0x004ea40000100000 */
[----:B--2---:R-:W-:-:S05]  /*487f0*/  LOP3.LUT R50, R50, 0x10, RZ, 0xfc, !PT ;  /* 0x0000001032327812 */ /* 0x004fca00078efcff */
[----:B------:R2:W-:Y:S02]  /*48800*/  STL.U8 [R1+0x13], R50 ;  /* 0x0000133201007387 */ /* 0x0005e40000100000 */
.L_x_2425:
[----:B------:R-:W-:Y:S05]  /*48810*/  BSYNC.RECONVERGENT B0 ;  /* 0x0000000000007941 */ /* 0x000fea0003800200 */
.L_x_2424:
        /* <DEDUP_REMOVED lines=8> */
.L_x_2427:
[----:B------:R-:W-:Y:S05]  /*488a0*/  BSYNC.RECONVERGENT B0 ;  /* 0x0000000000007941 */ /* 0x000fea0003800200 */
.L_x_2426:
[----:B------:R-:W-:Y:S01]  /*488b0*/  BSSY.RECONVERGENT B0, `(.L_x_2428) ;  /* 0x0000006000007945 */ /* 0x000fe20003800200 */
[----:B------:R-:W-:-:S03]  /*488c0*/  ISETP.NE.U32.AND P5, PT, R29, 0x1, PT ;  /* 0x000000011d00780c */ /* 0x000fc60003fa5070 */
[----:B------:R-:W-:Y:S10]  /*488d0*/  @!P6 BRA `(.L_x_2429) ;  /* 0x00000000000ce947 */ /* 0x000ff40003800000 */
[----:B--2---:R-:W2:Y:S02]  /*488e0*/  LDL.U8 R30, [R1+0x13] ;  /* 0x00001300011e7983 */ /* 0x004ea40000100000 */
[----:B--2---:R-:W-:-:S05]  /*488f0*/  LOP3.LUT R30, R30, 0x4, RZ, 0xfc, !PT ;  /* 0x000000041e1e7812 */ /* 0x004fca00078efcff */
[----:B------:R2:W-:Y:S02]  /*48900*/  STL.U8 [R1+0x13], R30 ;  /* 0x0000131e01007387 */ /* 0x0005e40000100000 */
.L_x_2429:
[----:B------:R-:W-:Y:S05]  /*48910*/  BSYNC.RECONVERGENT B0 ;  /* 0x0000000000007941 */ /* 0x000fea0003800200 */
.L_x_2428:
        /* <DEDUP_REMOVED lines=11> */
.L_x_2431:
[----:B------:R-:W-:Y:S05]  /*489d0*/  BSYNC.RECONVERGENT B0 ;  /* 0x0000000000007941 */ /* 0x000fea0003800200 */
.L_x_2430:
[----:B------:R-:W-:Y:S01]  /*489e0*/  BSSY.RECONVERGENT B0, `(.L_x_2432) ;  /* 0x0000006000007945 */ /* 0x000fe20003800200 */
[----:B------:R-:W-:-:S03]  /*489f0*/  LOP3.LUT P6, RZ, R43, 0x200, RZ, 0xc0, !PT ;  /* 0x000002002bff7812 */ /* 0x000fc600078cc0ff */
[----:B------:R-:W-:Y:S10]  /*48a00*/  @!P0 BRA `(.L_x_2433) ;  /* 0x00000000000c8947 */ /* 0x000ff40003800000 */
[----:B--2---:R-:W2:Y:S02]  /*48a10*/  LDL.U8 R30, [R1+0x13] ;  /* 0x00001300011e7983 */ /* 0x004ea40000100000 */
[----:B--2---:R-:W-:-:S05]  /*48a20*/  LOP3.LUT R30, R30, 0x1, RZ, 0xfc, !PT ;  /* 0x000000011e1e7812 */ /* 0x004fca00078efcff */
[----:B------:R2:W-:Y:S02]  /*48a30*/  STL.U8 [R1+0x13], R30 ;  /* 0x0000131e01007387 */ /* 0x0005e40000100000 */
.L_x_2433:
[----:B------:R-:W-:Y:S05]  /*48a40*/  BSYNC.RECONVERGENT B0 ;  /* 0x0000000000007941 */ /* 0x000fea0003800200 */
.L_x_2432:
[----:B------:R-:W-:Y:S01]  /*48a50*/  BSSY.RECONVERGENT B0, `(.L_x_2434) ;  /* 0x0000006000007945 */ /* 0x000fe20003800200 */
[----:B------:R-:W-:-:S03]  /*48a60*/  LOP3.LUT P0, RZ, R43, 0x100, RZ, 0xc0, !PT ;  /* 0x000001002bff7812 */ /* 0x000fc6000780c0ff */
[----:B------:R-:W-:Y:S10]  /*48a70*/  @!P1 BRA `(.L_x_2435) ;  /* 0x00000000000c9947 */ /* 0x000ff40003800000 */
[----:B--2---:R-:W2:Y:S02]  /*48a80*/  LDL.U8 R30, [R1+0x14] ;  /* 0x00001400011e7983 */ /* 0x004ea40000100000 */
[----:B--2---:R-:W-:-:S05]  /*48a90*/  LOP3.LUT R30, R30, 0x80, RZ, 0xfc, !PT ;  /* 0x000000801e1e7812 */ /* 0x004fca00078efcff */
[----:B------:R2:W-:Y:S02]  /*48aa0*/  STL.U8 [R1+0x14], R30 ;  /* 0x0000141e01007387 */ /* 0x0005e40000100000 */
.L_x_2435:
[----:B------:R-:W-:Y:S05]  /*48ab0*/  BSYNC.RECONVERGENT B0 ;  /* 0x0000000000007941 */ /* 0x000fea0003800200 */
.L_x_2434:
[----:B------:R-:W-:Y:S04]  /*48ac0*/  BSSY.RECONVERGENT B0, `(.L_x_2436) ;  /* 0x0000005000007945 */ /* 0x000fe80003800200 */
[----:B------:R-:W-:Y:S05]  /*48ad0*/  @!P2 BRA `(.L_x_2437) ;  /* 0x00000000000ca947 */ /* 0x000fea0003800000 */
[----:B--2---:R-:W2:Y:S02]  /*48ae0*/  LDL.U8 R30, [R1+0x14] ;  /* 0x00001400011e7983 */ /* 0x004ea40000100000 */
[----:B--2---:R-:W-:-:S05]  /*48af0*/  LOP3.LUT R30, R30, 0x40, RZ, 0xfc, !PT ;  /* 0x000000401e1e7812 */ /* 0x004fca00078efcff */
[----:B------:R2:W-:Y:S02]  /*48b00*/  STL.U8 [R1+0x14], R30 ;  /* 0x0000141e01007387 */ /* 0x0005e40000100000 */
.L_x_2437:
[----:B------:R-:W-:Y:S05]  /*48b10*/  BSYNC.RECONVERGENT B0 ;  /* 0x0000000000007941 */ /* 0x000fea0003800200 */
.L_x_2436:
[----:B------:R-:W-:Y:S04]  /*48b20*/  BSSY.RECONVERGENT B0, `(.L_x_2438) ;  /* 0x0000005000007945 */ /* 0x000fe80003800200 */
[----:B------:R-:W-:Y:S05]  /*48b30*/  @!P3 BRA `(.L_x_2439) ;  /* 0x00000000000cb947 */ /* 0x000fea0003800000 */
[----:B--2---:R-:W2:Y:S02]  /*48b40*/  LDL.U8 R30, [R1+0x14] ;  /* 0x00001400011e7983 */ /* 0x004ea40000100000 */
[----:B--2---:R-:W-:-:S05]  /*48b50*/  LOP3.LUT R30, R30, 0x20, RZ, 0xfc, !PT ;  /* 0x000000201e1e7812 */ /* 0x004fca00078efcff */
[----:B------:R2:W-:Y:S02]  /*48b60*/  STL.U8 [R1+0x14], R30 ;  /* 0x0000141e01007387 */ /* 0x0005e40000100000 */
.L_x_2439:
[----:B------:R-:W-:Y:S05]  /*48b70*/  BSYNC.RECONVERGENT B0 ;  /* 0x0000000000007941 */ /* 0x000fea0003800200 */
.L_x_2438:
[----:B------:R-:W-:Y:S04]  /*48b80*/  BSSY.RECONVERGENT B0, `(.L_x_2440) ;  /* 0x0000005000007945 */ /* 0x000fe80003800200 */
[----:B------:R-:W-:Y:S05]  /*48b90*/  @!P4 BRA `(.L_x_2441) ;  /* 0x00000000000cc947 */ /* 0x000fea0003800000 */
[----:B--2---:R-:W2:Y:S02]  /*48ba0*/  LDL.U8 R30, [R1+0x14] ;  /* 0x00001400011e7983 */ /* 0x004ea40000100000 */
[----:B--2---:R-:W-:-:S05]  /*48bb0*/  LOP3.LUT R30, R30, 0x10, RZ, 0xfc, !PT ;  /* 0x000000101e1e7812 */ /* 0x004fca00078efcff */
[----:B------:R2:W-:Y:S02]  /*48bc0*/  STL.U8 [R1+0x14], R30 ;  /* 0x0000141e01007387 */ /* 0x0005e40000100000 */
.L_x_2441:
[----:B------:R-:W-:Y:S05]  /*48bd0*/  BSYNC.RECONVERGENT B0 ;  /* 0x0000000000007941 */ /* 0x000fea0003800200 */
.L_x_2440:
[----:B------:R-:W-:Y:S04]  /*48be0*/  BSSY.RECONVERGENT B0, `(.L_x_2442) ;  /* 0x0000005000007945 */ /* 0x000fe80003800200 */
[----:B------:R-:W-:Y:S05]  /*48bf0*/  @P5 BRA `(.L_x_2443) ;  /* 0x00000000000c5947 */ /* 0x000fea0003800000 */
[----:B--2---:R-:W2:Y:S02]  /*48c00*/  LDL.U8 R30, [R1+0x14] ;  /* 0x00001400011e7983 */ /* 0x004ea40000100000 */
[----:B--2---:R-:W-:-:S05]  /*48c10*/  LOP3.LUT R30, R30, 0x8, RZ, 0xfc, !PT ;  /* 0x000000081e1e7812 */ /* 0x004fca00078efcff */
[----:B------:R2:W-:Y:S02]  /*48c20*/  STL.U8 [R1+0x14], R30 ;  /* 0x0000141e01007387 */ /* 0x0005e40000100000 */
.L_x_2443:
[----:B------:R-:W-:Y:S05]  /*48c30*/  BSYNC.RECONVERGENT B0 ;  /* 0x0000000000007941 */ /* 0x000fea0003800200 */
.L_x_2442:
[----:B------:R-:W-:Y:S01]  /*48c40*/  LOP3.LUT P1, RZ, R43, 0x400, RZ, 0xc0, !PT ;  /* 0x000004002bff7812 */ /* 0x000fe2000782c0ff */
[----:B------:R-:W-:-:S12]  /*48c50*/  BSSY.RECONVERGENT B0, `(.L_x_2444) ;  /* 0x0000005000007945 */ /* 0x000fd80003800200 */
[----:B------:R-:W-:Y:S05]  /*48c60*/  @!P1 BRA `(.L_x_2445) ;  /* 0x00000000000c9947 */ /* 0x000fea0003800000 */
[----:B--2---:R-:W2:Y:S02]  /*48c70*/  LDL.U8 R30, [R1+0x14] ;  /* 0x00001400011e7983 */ /* 0x004ea40000100000 */
[----:B--2---:R-:W-:-:S05]  /*48c80*/  LOP3.LUT R30, R30, 0x4, RZ, 0xfc, !PT ;  /* 0x000000041e1e7812 */ /* 0x004fca00078efcff */
[----:B------:R2:W-:Y:S02]  /*48c90*/  STL.U8 [R1+0x14], R30 ;  /* 0x0000141e01007387 */ /* 0x0005e40000100000 */
.L_x_2445:
[----:B------:R-:W-:Y:S05]  /*48ca0*/  BSYNC.RECONVERGENT B0 ;  /* 0x0000000000007941 */ /* 0x000fea0003800200 */
.L_x_2444:
[----:B------:R-:W-:Y:S04]  /*48cb0*/  BSSY.RECONVERGENT B0, `(.L_x_2446) ;  /* 0x0000005000007945 */ /* 0x000fe80003800200 */
[----:B------:R-:W-:Y:S05]  /*48cc0*/  @!P6 BRA `(.L_x_2447) ;  /* 0x00000000000ce947 */ /* 0x000fea0003800000 */
[----:B--2---:R-:W2:Y:S02]  /*48cd0*/  LDL.U8 R30, [R1+0x14] ;  /* 0x00001400011e7983 */ /* 0x004ea40000100000 */
[----:B--2---:R-:W-:-:S05]  /*48ce0*/  LOP3.LUT R30, R30, 0x2, RZ, 0xfc, !PT ;  /* 0x000000021e1e7812 */ /* 0x004fca00078efcff */
[----:B------:R2:W-:Y:S02]  /*48cf0*/  STL.U8 [R1+0x14], R30 ;  /* 0x0000141e01007387 */ /* 0x0005e40000100000 */
.L_x_2447:
[----:B------:R-:W-:Y:S05]  /*48d00*/  BSYNC.RECONVERGENT B0 ;  /* 0x0000000000007941 */ /* 0x000fea0003800200 */
.L_x_2446:
[----:B------:R-:W-:Y:S04]  /*48d10*/  BSSY.RECONVERGENT B0, `(.L_x_2448) ;  /* 0x0000005000007945 */ /* 0x000fe80003800200 */
[----:B------:R-:W-:Y:S05]  /*48d20*/  @!P0 BRA `(.L_x_2449) ;  /* 0x00000000000c8947 */ /* 0x000fea0003800000 */
[----:B--2---:R-:W2:Y:S02]  /*48d30*/  LDL.U8 R30, [R1+0x14] ;  /* 0x00001400011e7983 */ /* 0x004ea40000100000 */
[----:B--2---:R-:W-:-:S05]  /*48d40*/  LOP3.LUT R30, R30, 0x1, RZ, 0xfc, !PT ;  /* 0x000000011e1e7812 */ /* 0x004fca00078efcff */
[----:B------:R2:W-:Y:S02]  /*48d50*/  STL.U8 [R1+0x14], R30 ;  /* 0x0000141e01007387 */ /* 0x0005e40000100000 */
.L_x_2449:
[----:B------:R-:W-:Y:S05]  /*48d60*/  BSYNC.RECONVERGENT B0 ;  /* 0x0000000000007941 */ /* 0x000fea0003800200 */
.L_x_2448:
        /* <DEDUP_REMOVED lines=21> */
.L_x_2451:
[----:B------:R-:W-:Y:S05]  /*48ec0*/  BSYNC.RECONVERGENT B0 ;  /* 0x0000000000007941 */ /* 0x000fea0003800200 */
.L_x_2450:
        /* <DEDUP_REMOVED lines=8> */
.L_x_2453:
[----:B------:R-:W-:Y:S05]  /*48f50*/  BSYNC.RECONVERGENT B0 ;  /* 0x0000000000007941 */ /* 0x000fea0003800200 */
.L_x_2452:
        /* <DEDUP_REMOVED lines=8> */
.L_x_2455:
[----:B------:R-:W-:Y:S05]  /*48fe0*/  BSYNC.RECONVERGENT B0 ;  /* 0x0000000000007941 */ /* 0x000fea0003800200 */
.L_x_2454:
        /* <DEDUP_REMOVED lines=8> */
.L_x_2457:
[----:B------:R-:W-:Y:S05]  /*49070*/  BSYNC.RECONVERGENT B0 ;  /* 0x0000000000007941 */ /* 0x000fea0003800200 */
.L_x_2456:
[----:B------:R-:W-:Y:S01]  /*49080*/  BSSY.RECONVERGENT B0, `(.L_x_2458) ;  /* 0x0000006000007945 */ /* 0x000fe20003800200 */
[----:B------:R-:W-:-:S03]  /*49090*/  LOP3.LUT P6, RZ, R44, 0x80, RZ, 0xc0, !PT ;  /* 0x000000802cff7812 */ /* 0x000fc600078cc0ff */
[----:B------:R-:W-:Y:S10]  /*490a0*/  @!P2 BRA `(.L_x_2459) ;  /* 0x00000000000ca947 */ /* 0x000ff40003800000 */
[----:B0123--:R-:W2:Y:S02]  /*490b0*/  LDL.U8 R52, [R1+0x15] ;  /* 0x0000150001347983 */ /* 0x00fea40000100000 */
[----:B--2---:R-:W-:-:S05]  /*490c0*/  LOP3.LUT R52, R52, 0x8, RZ, 0xfc, !PT ;  /* 0x0000000834347812 */ /* 0x004fca00078efcff */
[----:B------:R4:W-:Y:S02]  /*490d0*/  STL.U8 [R1+0x15], R52 ;  /* 0x0000153401007387 */ /* 0x0009e40000100000 */
.L_x_2459:
[----:B------:R-:W-:Y:S05]  /*490e0*/  BSYNC.RECONVERGENT B0 ;  /* 0x0000000000007941 */ /* 0x000fea0003800200 */
.L_x_2458:
[----:B------:R-:W-:Y:S01]  /*490f0*/  BSSY.RECONVERGENT B0, `(.L_x_2460) ;  /* 0x0000006000007945 */ /* 0x000fe20003800200 */
[----:B------:R-:W-:-:S03]  /*49100*/  LOP3.LUT P3, RZ, R44, 0x40, RZ, 0xc0, !PT ;  /* 0x000000402cff7812 */ /* 0x000fc6000786c0ff */
[----:B------:R-:W-:Y:S10]  /*49110*/  @!P1 BRA `(.L_x_2461) ;  /* 0x00000000000c9947 */ /* 0x000ff40003800000 */
[----:B01234-:R-:W2:Y:S02]  /*49120*/  LDL.U8 R52, [R1+0x15] ;  /* 0x0000150001347983 */ /* 0x01fea40000100000 */
[----:B--2---:R-:W-:-:S05]  /*49130*/  LOP3.LUT R52, R52, 0x4, RZ, 0xfc, !PT ;  /* 0x0000000434347812 */ /* 0x004fca00078efcff */
[----:B------:R0:W-:Y:S02]  /*49140*/  STL.U8 [R1+0x15], R52 ;  /* 0x0000153401007387 */ /* 0x0001e40000100000 */
.L_x_2461:
[----:B------:R-:W-:Y:S05]  /*49150*/  BSYNC.RECONVERGENT B0 ;  /* 0x0000000000007941 */ /* 0x000fea0003800200 */
.L_x_2460:
[----:B------:R-:W-:Y:S01]  /*49160*/  BSSY.RECONVERGENT B0, `(.L_x_2462) ;  /* 0x0000006000007945 */ /* 0x000fe20003800200 */
[----:B------:R-:W-:-:S03]  /*49170*/  LOP3.LUT P4, RZ, R44, 0x20, RZ, 0xc0, !PT ;  /* 0x000000202cff7812 */ /* 0x000fc6000788c0ff */
[----:B------:R-:W-:Y:S10]  /*49180*/  @!P0 BRA `(.L_x_2463) ;  /* 0x00000000000c8947 */ /* 0x000ff40003800000 */
[----:B01234-:R-:W2:Y:S02]  /*49190*/  LDL.U8 R52, [R1+0x15] ;  /* 0x0000150001347983 */ /* 0x01fea40000100000 */
[----:B--2---:R-:W-:-:S05]  /*491a0*/  LOP3.LUT R52, R52, 0x2, RZ, 0xfc, !PT ;  /* 0x0000000234347812 */ /* 0x004fca00078efcff */
[----:B------:R0:W-:Y:S02]  /*491b0*/  STL.U8 [R1+0x15], R52 ;  /* 0x0000153401007387 */ /* 0x0001e40000100000 */
.L_x_2463:
[----:B------:R-:W-:Y:S05]  /*491c0*/  BSYNC.RECONVERGENT B0 ;  /* 0x0000000000007941 */ /* 0x000fea0003800200 */
.L_x_2462:
[----:B------:R-:W-:Y:S01]  /*491d0*/  ISETP.NE.U32.AND P0, PT, R50, 0x1, PT ;  /* 0x000000013200780c */ /* 0x000fe20003f05070 */
[----:B------:R-:W-:Y:S01]  /*491e0*/  BSSY.RECONVERGENT B0, `(.L_x_2464) ;  /* 0x0000006000007945 */ /* 0x000fe20003800200 */
[----:B------:R-:W-:-:S11]  /*491f0*/  LOP3.LUT P5, RZ, R44, 0x10, RZ, 0xc0, !PT ;  /* 0x000000102cff7812 */ /* 0x000fd600078ac0ff */
[----:B------:R-:W-:Y:S05]  /*49200*/  @P0 BRA `(.L_x_2465) ;  /* 0x00000000000c0947 */ /* 0x000fea0003800000 */
[----:B------:R-:W2:Y:S02]  /*49210*/  LDL.U8 R50, [R1+0x15] ;  /* 0x0000150001327983 */ /* 0x000ea40000100000 */
[----:B--2---:R-:W-:-:S05]  /*49220*/  LOP3.LUT R50, R50, 0x1, RZ, 0xfc, !PT ;  /* 0x0000000132327812 */ /* 0x004fca00078efcff */
[----:B------:R2:W-:Y:S02]  /*49230*/  STL.U8 [R1+0x15], R50 ;  /* 0x0000153201007387 */ /* 0x0005e40000100000 */
.L_x_2465:
[----:B------:R-:W-:Y:S05]  /*49240*/  BSYNC.RECONVERGENT B0 ;  /* 0x0000000000007941 */ /* 0x000fea0003800200 */
.L_x_2464:
[C---:B------:R-:W-:Y:S01]  /*49250*/  LOP3.LUT P0, RZ, R44.reuse, 0x400, RZ, 0xc0, !PT ;  /* 0x000004002cff7812 */ /* 0x040fe2000780c0ff */
[----:B------:R-:W-:Y:S01]  /*49260*/  BSSY.RECONVERGENT B0, `(.L_x_2466) ;  /* 0x0000006000007945 */ /* 0x000fe20003800200 */
[----:B------:R-:W-:-:S11]  /*49270*/  LOP3.LUT P1, RZ, R44, 0x8, RZ, 0xc0, !PT ;  /* 0x000000082cff7812 */ /* 0x000fd6000782c0ff */
[----:B------:R-:W-:Y:S05]  /*49280*/  @!P0 BRA `(.L_x_2467) ;  /* 0x00000000000c8947 */ /* 0x000fea0003800000 */
[----:B--2---:R-:W2:Y:S02]  /*49290*/  LDL.U8 R50, [R1+0x16] ;  /* 0x0000160001327983 */ /* 0x004ea40000100000 */
[----:B--2---:R-:W-:-:S05]  /*492a0*/  LOP3.LUT R50, R50, 0x80, RZ, 0xfc, !PT ;  /* 0x0000008032327812 */ /* 0x004fca00078efcff */
[----:B------:R2:W-:Y:S02]  /*492b0*/  STL.U8 [R1+0x16], R50 ;  /* 0x0000163201007387 */ /* 0x0005e40000100000 */
.L_x_2467:
[----:B------:R-:W-:Y:S05]  /*492c0*/  BSYNC.RECONVERGENT B0 ;  /* 0x0000000000007941 */ /* 0x000fea0003800200 */
.L_x_2466:
[C---:B------:R-:W-:Y:S01]  /*492d0*/  LOP3.LUT P2, RZ, R44.reuse, 0x200, RZ, 0xc0, !PT ;  /* 0x000002002cff7812 */ /* 0x040fe2000784c0ff */
[----:B------:R-:W-:Y:S01]  /*492e0*/  BSSY.RECONVERGENT B0, `(.L_x_2468) ;  /* 0x0000006000007945 */ /* 0x000fe20003800200 */
[----:B------:R-:W-:-:S11]  /*492f0*/  LOP3.LUT P0, RZ, R44, 0x4, RZ, 0xc0, !PT ;  /* 0x000000042cff7812 */ /* 0x000fd6000780c0ff */
[----:B------:R-:W-:Y:S05]  /*49300*/  @!P2 BRA `(.L_x_2469) ;  /* 0x00000000000ca947 */ /* 0x000fea0003800000 */
[----:B--2---:R-:W2:Y:S02]  /*49310*/  LDL.U8 R50, [R1+0x16] ;  /* 0x0000160001327983 */ /* 0x004ea40000100000 */
[----:B--2---:R-:W-:-:S05]  /*49320*/  LOP3.LUT R50, R50, 0x40, RZ, 0xfc, !PT ;  /* 0x0000004032327812 */ /* 0x004fca00078efcff */
[----:B------:R2:W-:Y:S02]  /*49330*/  STL.U8 [R1+0x16], R50 ;  /* 0x0000163201007387 */ /* 0x0005e40000100000 */
.L_x_2469:
[----:B------:R-:W-:Y:S05]  /*49340*/  BSYNC.RECONVERGENT B0 ;  /* 0x0000000000007941 */ /* 0x000fea0003800200 */
.L_x_2468:
        /* <DEDUP_REMOVED lines=12> */
.L_x_2471:
[----:B------:R-:W-:Y:S05]  /*49410*/  BSYNC.RECONVERGENT B0 ;  /* 0x0000000000007941 */ /* 0x000fea0003800200 */
.L_x_2470:
[----:B------:R-:W-:Y:S01]  /*49420*/  BSSY.RECONVERGENT B0, `(.L_x_2472) ;  /* 0x0000006000007945 */ /* 0x000fe20003800200 */
[----:B------:R-:W-:-:S03]  /*49430*/  ISETP.NE.U32.AND P2, PT, R50, 0x1, PT ;  /* 0x000000013200780c */ /* 0x000fc60003f45070 */
[----:B------:R-:W-:Y:S10]  /*49440*/  @!P6 BRA `(.L_x_2473) ;  /* 0x00000000000ce947 */ /* 0x000ff40003800000 */
[----:B--2---:R-:W2:Y:S02]  /*49450*/  LDL.U8 R44, [R1+0x16] ;  /* 0x00001600012c7983 */ /* 0x004ea40000100000 */
[----:B--2---:R-:W-:-:S05]  /*49460*/  LOP3.LUT R44, R44, 0x10, RZ, 0xfc, !PT ;  /* 0x000000102c2c7812 */ /* 0x004fca00078efcff */
[----:B------:R2:W-:Y:S02]  /*49470*/  STL.U8 [R1+0x16], R44 ;  /* 0x0000162c01007387 */ /* 0x0005e40000100000 */
.L_x_2473:
[----:B------:R-:W-:Y:S05]  /*49480*/  BSYNC.RECONVERGENT B0 ;  /* 0x0000000000007941 */ /* 0x000fea0003800200 */
.L_x_2472:
        /* <DEDUP_REMOVED lines=8> */
.L_x_2475:
[----:B------:R-:W-:Y:S05]  /*49510*/  BSYNC.RECONVERGENT B0 ;  /* 0x0000000000007941 */ /* 0x000fea0003800200 */
.L_x_2474:
        /* <DEDUP_REMOVED lines=8> */
.L_x_2477:
[----:B------:R-:W-:Y:S05]  /*495a0*/  BSYNC.RECONVERGENT B0 ;  /* 0x0000000000007941 */ /* 0x000fea0003800200 */
.L_x_2476:
        /* <DEDUP_REMOVED lines=8> */
.L_x_2479:
[----:B------:R-:W-:Y:S05]  /*49630*/  BSYNC.RECONVERGENT B0 ;  /* 0x0000000000007941 */ /* 0x000fea0003800200 */
.L_x_2478:
[----:B------:R-:W-:Y:S01]  /*49640*/  BSSY.RECONVERGENT B0, `(.L_x_2480) ;  /* 0x0000006000007945 */ /* 0x000fe20003800200 */
[----:B------:R-:W-:-:S03]  /*49650*/  LOP3.LUT P6, RZ, R45, 0x80, RZ, 0xc0, !PT ;  /* 0x000000802dff7812 */ /* 0x000fc600078cc0ff */
[----:B------:R-:W-:Y:S10]  /*49660*/  @!P1 BRA `(.L_x_2481) ;  /* 0x00000000000c9947 */ /* 0x000ff40003800000 */
[----:B--2---:R-:W2:Y:S02]  /*49670*/  LDL.U8 R44, [R1+0x16] ;  /* 0x00001600012c7983 */ /* 0x004ea40000100000 */
[----:B--2---:R-:W-:-:S05]  /*49680*/  LOP3.LUT R44, R44, 0x1, RZ, 0xfc, !PT ;  /* 0x000000012c2c7812 */ /* 0x004fca00078efcff */
[----:B------:R2:W-:Y:S02]  /*49690*/  STL.U8 [R1+0x16], R44 ;  /* 0x0000162c01007387 */ /* 0x0005e40000100000 */
.L_x_2481:
[----:B------:R-:W-:Y:S05]  /*496a0*/  BSYNC.RECONVERGENT B0 ;  /* 0x0000000000007941 */ /* 0x000fea0003800200 */
.L_x_2480:
        /* <DEDUP_REMOVED lines=8> */
.L_x_2483:
[----:B------:R-:W-:Y:S05]  /*49730*/  BSYNC.RECONVERGENT B0 ;  /* 0x0000000000007941 */ /* 0x000fea0003800200 */
.L_x_2482:
[----:B------:R-:W-:Y:S01]  /*49740*/  LOP3.LUT P1, RZ, R42, 0x2, RZ, 0xc0, !PT ;  /* 0x000000022aff7812 */ /* 0x000fe2000782c0ff */
[----:B------:R-:W-:Y:S01]  /*49750*/  BSSY.RECONVERGENT B0, `(.L_x_2484) ;  /* 0x0000006000007945 */ /* 0x000fe20003800200 */
[----:B------:R-:W-:-:S11]  /*49760*/  LOP3.LUT P0, RZ, R45, 0x20, RZ, 0xc0, !PT ;  /* 0x000000202dff7812 */ /* 0x000fd6000780c0ff */
[----:B------:R-:W-:Y:S05]  /*49770*/  @!P1 BRA `(.L_x_2485) ;  /* 0x00000000000c9947 */ /* 0x000fea0003800000 */
[----:B--2---:R-:W2:Y:S02]  /*49780*/  LDL.U8 R44, [R1+0x17] ;  /* 0x00001700012c7983 */ /* 0x004ea40000100000 */
[----:B--2---:R-:W-:-:S05]  /*49790*/  LOP3.LUT R44, R44, 0x40, RZ, 0xfc, !PT ;  /* 0x000000402c2c7812 */ /* 0x004fca00078efcff */
[----:B------:R2:W-:Y:S02]  /*497a0*/  STL.U8 [R1+0x17], R44 ;  /* 0x0000172c01007387 */ /* 0x0005e40000100000 */
.L_x_2485:
[----:B------:R-:W-:Y:S05]  /*497b0*/  BSYNC.RECONVERGENT B0 ;  /* 0x0000000000007941 */ /* 0x000fea0003800200 */
.L_x_2484:
[----:B------:R-:W-:Y:S01]  /*497c0*/  BSSY.RECONVERGENT B0, `(.L_x_2486) ;  /* 0x0000006000007945 */ /* 0x000fe20003800200 */
[----:B------:R-:W-:-:S03]  /*497d0*/  LOP3.LUT P1, RZ, R45, 0x10, RZ, 0xc0, !PT ;  /* 0x000000102dff7812 */ /* 0x000fc6000782c0ff */
[----:B------:R-:W-:Y:S10]  /*497e0*/  @P2 BRA `(.L_x_2487) ;  /* 0x00000000000c2947 */ /* 0x000ff40003800000 */
[----:B--2---:R-:W2:Y:S02]  /*497f0*/  LDL.U8 R44, [R1+0x17] ;  /* 0x00001700012c7983 */ /* 0x004ea40000100000 */
[----:B--2---:R-:W-:-:S05]  /*49800*/  LOP3.LUT R44, R44, 0x20, RZ, 0xfc, !PT ;  /* 0x000000202c2c7812 */ /* 0x004fca00078efcff */
[----:B------:R2:W-:Y:S02]  /*49810*/  STL.U8 [R1+0x17], R44 ;  /* 0x0000172c01007387 */ /* 0x0005e40000100000 */
.L_x_2487:
[----:B------:R-:W-:Y:S05]  /*49820*/  BSYNC.RECONVERGENT B0 ;  /* 0x0000000000007941 */ /* 0x000fea0003800200 */
.L_x_2486:
[C---:B------:R-:W-:Y:S01]  /*49830*/  LOP3.LUT P3, RZ, R45.reuse, 0x400, RZ, 0xc0, !PT ;  /* 0x000004002dff7812 */ /* 0x040fe2000786c0ff */
[----:B------:R-:W-:Y:S01]  /*49840*/  BSSY.RECONVERGENT B0, `(.L_x_2488) ;  /* 0x0000006000007945 */ /* 0x000fe20003800200 */
[----:B------:R-:W-:-:S11]  /*49850*/  LOP3.LUT P2, RZ, R45, 0x8, RZ, 0xc0, !PT ;  /* 0x000000082dff7812 */ /* 0x000fd6000784c0ff */
[----:B------:R-:W-:Y:S05]  /*49860*/  @!P3 BRA `(.L_x_2489) ;  /* 0x00000000000cb947 */ /* 0x000fea0003800000 */
[----:B--2---:R-:W2:Y:S02]  /*49870*/  LDL.U8 R44, [R1+0x17] ;  /* 0x00001700012c7983 */ /* 0x004ea40000100000 */
[----:B--2---:R-:W-:-:S05]  /*49880*/  LOP3.LUT R44, R44, 0x10, RZ, 0xfc, !PT ;  /* 0x000000102c2c7812 */ /* 0x004fca00078efcff */
[----:B------:R2:W-:Y:S02]  /*49890*/  STL.U8 [R1+0x17], R44 ;  /* 0x0000172c01007387 */ /* 0x0005e40000100000 */
.L_x_2489:
[----:B------:R-:W-:Y:S05]  /*498a0*/  BSYNC.RECONVERGENT B0 ;  /* 0x0000000000007941 */ /* 0x000fea0003800200 */
.L_x_2488:
[C---:B------:R-:W-:Y:S01]  /*498b0*/  LOP3.LUT P4, RZ, R45.reuse, 0x200, RZ, 0xc0, !PT ;  /* 0x000002002dff7812 */ /* 0x040fe2000788c0ff */
[----:B------:R-:W-:Y:S01]  /*498c0*/  BSSY.RECONVERGENT B0, `(.L_x_2490) ;  /* 0x0000006000007945 */ /* 0x000fe20003800200 */
[----:B------:R-:W-:-:S11]  /*498d0*/  LOP3.LUT P3, RZ, R45, 0x4, RZ, 0xc0, !PT ;  /* 0x000000042dff7812 */ /* 0x000fd6000786c0ff */
[----:B------:R-:W-:Y:S05]  /*498e0*/  @!P4 BRA `(.L_x_2491) ;  /* 0x00000000000cc947 */ /* 0x000fea0003800000 */
[----:B--2---:R-:W2:Y:S02]  /*498f0*/  LDL.U8 R44, [R1+0x17] ;  /* 0x00001700012c7983 */ /* 0x004ea40000100000 */
[----:B--2---:R-:W-:-:S05]  /*49900*/  LOP3.LUT R44, R44, 0x8, RZ, 0xfc, !PT ;  /* 0x000000082c2c7812 */ /* 0x004fca00078efcff */
[----:B------:R2:W-:Y:S02]  /*49910*/  STL.U8 [R1+0x17], R44 ;  /* 0x0000172c01007387 */ /* 0x0005e40000100000 */
.L_x_2491:
[----:B------:R-:W-:Y:S05]  /*49920*/  BSYNC.RECONVERGENT B0 ;  /* 0x0000000000007941 */ /* 0x000fea0003800200 */
.L_x_2490:
        /* <DEDUP_REMOVED lines=8> */
.L_x_2493:
[----:B------:R-:W-:Y:S05]  /*499b0*/  BSYNC.RECONVERGENT B0 ;  /* 0x0000000000007941 */ /* 0x000fea0003800200 */
.L_x_2492:
[----:B------:R-:W-:Y:S01]  /*499c0*/  BSSY.RECONVERGENT B0, `(.L_x_2494) ;  /* 0x0000006000007945 */ /* 0x000fe20003800200 */
[----:B------:R-:W-:-:S03]  /*499d0*/  ISETP.NE.U32.AND P5, PT, R43, 0x1, PT ;  /* 0x000000012b00780c */ /* 0x000fc60003fa5070 */
[----:B------:R-:W-:Y:S10]  /*499e0*/  @!P6 BRA `(.L_x_2495) ;  /* 0x00000000000ce947 */ /* 0x000ff40003800000 */
[----:B--2---:R-:W2:Y:S02]  /*499f0*/  LDL.U8 R44, [R1+0x17] ;  /* 0x00001700012c7983 */ /* 0x004ea40000100000 */
[----:B--2---:R-:W-:-:S05]  /*49a00*/  LOP3.LUT R44, R44, 0x2, RZ, 0xfc, !PT ;  /* 0x000000022c2c7812 */ /* 0x004fca00078efcff */
[----:B------:R2:W-:Y:S02]  /*49a10*/  STL.U8 [R1+0x17], R44 ;  /* 0x0000172c01007387 */ /* 0x0005e40000100000 */
.L_x_2495:
[----:B------:R-:W-:Y:S05]  /*49a20*/  BSYNC.RECONVERGENT B0 ;  /* 0x0000000000007941 */ /* 0x000fea0003800200 */
.L_x_2494:
        /* <DEDUP_REMOVED lines=11> */
.L_x_2497:
[----:B------:R-:W-:Y:S05]  /*49ae0*/  BSYNC.RECONVERGENT B0 ;  /* 0x0000000000007941 */ /* 0x000fea0003800200 */
.L_x_2496:
[----:B------:R-:W-:Y:S01]  /*49af0*/  BSSY.RECONVERGENT B0, `(.L_x_2498) ;  /* 0x0000006000007945 */ /* 0x000fe20003800200 */
[----:B------:R-:W-:-:S03]  /*49b00*/  LOP3.LUT P6, RZ, R28, 0x200, RZ, 0xc0, !PT ;  /* 0x000002001cff7812 */ /* 0x000fc600078cc0ff */
[----:B------:R-:W-:Y:S10]  /*49b10*/  @!P0 BRA `(.L_x_2499) ;  /* 0x00000000000c8947 */ /* 0x000ff40003800000 */
[----:B--2---:R-:W2:Y:S02]  /*49b20*/  LDL.U8 R44, [R1+0x18] ;  /* 0x00001800012c7983 */ /* 0x004ea40000100000 */
[----:B--2---:R-:W-:-:S05]  /*49b30*/  LOP3.LUT R44, R44, 0x80, RZ, 0xfc, !PT ;  /* 0x000000802c2c7812 */ /* 0x004fca00078efcff */
[----:B------:R2:W-:Y:S02]  /*49b40*/  STL.U8 [R1+0x18], R44 ;  /* 0x0000182c01007387 */ /* 0x0005e40000100000 */
.L_x_2499:
[----:B------:R-:W-:Y:S05]  /*49b50*/  BSYNC.RECONVERGENT B0 ;  /* 0x0000000000007941 */ /* 0x000fea0003800200 */
.L_x_2498:
[----:B------:R-:W-:Y:S01]  /*49b60*/  BSSY.RECONVERGENT B0, `(.L_x_2500) ;  /* 0x0000006000007945 */ /* 0x000fe20003800200 */
[----:B------:R-:W-:-:S03]  /*49b70*/  LOP3.LUT P0, RZ, R28, 0x100, RZ, 0xc0, !PT ;  /* 0x000001001cff7812 */ /* 0x000fc6000780c0ff */
[----:B------:R-:W-:Y:S10]  /*49b80*/  @!P1 BRA `(.L_x_2501) ;  /* 0x00000000000c9947 */ /* 0x000ff40003800000 */
[----:B--2---:R-:W2:Y:S02]  /*49b90*/  LDL.U8 R44, [R1+0x18] ;  /* 0x00001800012c7983 */ /* 0x004ea40000100000 */
[----:B--2---:R-:W-:-:S05]  /*49ba0*/  LOP3.LUT R44, R44, 0x40, RZ, 0xfc, !PT ;  /* 0x000000402c2c7812 */ /* 0x004fca00078efcff */
[----:B------:R2:W-:Y:S02]  /*49bb0*/  STL.U8 [R1+0x18], R44 ;  /* 0x0000182c01007387 */ /* 0x0005e40000100000 */
.L_x_2501:
[----:B------:R-:W-:Y:S05]  /*49bc0*/  BSYNC.RECONVERGENT B0 ;  /* 0x0000000000007941 */ /* 0x000fea0003800200 */
.L_x_2500:
[----:B------:R-:W-:Y:S04]  /*49bd0*/  BSSY.RECONVERGENT B0, `(.L_x_2502) ;  /* 0x0000005000007945 */ /* 0x000fe80003800200 */
[----:B------:R-:W-:Y:S05]  /*49be0*/  @!P2 BRA `(.L_x_2503) ;  /* 0x00000000000ca947 */ /* 0x000fea0003800000 */
[----:B--2---:R-:W2:Y:S02]  /*49bf0*/  LDL.U8 R44, [R1+0x18] ;  /* 0x00001800012c7983 */ /* 0x004ea40000100000 */
[----:B--2---:R-:W-:-:S05]  /*49c00*/  LOP3.LUT R44, R44, 0x20, RZ, 0xfc, !PT ;  /* 0x000000202c2c7812 */ /* 0x004fca00078efcff */
[----:B------:R2:W-:Y:S02]  /*49c10*/  STL.U8 [R1+0x18], R44 ;  /* 0x0000182c01007387 */ /* 0x0005e40000100000 */
.L_x_2503:
[----:B------:R-:W-:Y:S05]  /*49c20*/  BSYNC.RECONVERGENT B0 ;  /* 0x0000000000007941 */ /* 0x000fea0003800200 */
.L_x_2502:
[----:B------:R-:W-:Y:S04]  /*49c30*/  BSSY.RECONVERGENT B0, `(.L_x_2504) ;  /* 0x0000005000007945 */ /* 0x000fe80003800200 */
[----:B------:R-:W-:Y:S05]  /*49c40*/  @!P3 BRA `(.L_x_2505) ;  /* 0x00000000000cb947 */ /* 0x000fea0003800000 */
[----:B--2---:R-:W2:Y:S02]  /*49c50*/  LDL.U8 R44, [R1+0x18] ;  /* 0x00001800012c7983 */ /* 0x004ea40000100000 */
[----:B--2---:R-:W-:-:S05]  /*49c60*/  LOP3.LUT R44, R44, 0x10, RZ, 0xfc, !PT ;  /* 0x000000102c2c7812 */ /* 0x004fca00078efcff */
[----:B------:R2:W-:Y:S02]  /*49c70*/  STL.U8 [R1+0x18], R44 ;  /* 0x0000182c01007387 */ /* 0x0005e40000100000 */
.L_x_2505:
[----:B------:R-:W-:Y:S05]  /*49c80*/  BSYNC.RECONVERGENT B0 ;  /* 0x0000000000007941 */ /* 0x000fea0003800200 */
.L_x_2504:
[----:B------:R-:W-:Y:S04]  /*49c90*/  BSSY.RECONVERGENT B0, `(.L_x_2506) ;  /* 0x0000005000007945 */ /* 0x000fe80003800200 */
[----:B------:R-:W-:Y:S05]  /*49ca0*/  @!P4 BRA `(.L_x_2507) ;  /* 0x00000000000cc947 */ /* 0x000fea0003800000 */
[----:B--2---:R-:W2:Y:S02]  /*49cb0*/  LDL.U8 R44, [R1+0x18] ;  /* 0x00001800012c7983 */ /* 0x004ea40000100000 */
[----:B--2---:R-:W-:-:S05]  /*49cc0*/  LOP3.LUT R44, R44, 0x8, RZ, 0xfc, !PT ;  /* 0x000000082c2c7812 */ /* 0x004fca00078efcff */
[----:B------:R2:W-:Y:S02]  /*49cd0*/  STL.U8 [R1+0x18], R44 ;  /* 0x0000182c01007387 */ /* 0x0005e40000100000 */
.L_x_2507:
[----:B------:R-:W-:Y:S05]  /*49ce0*/  BSYNC.RECONVERGENT B0 ;  /* 0x0000000000007941 */ /* 0x000fea0003800200 */
.L_x_2506:
[----:B------:R-:W-:Y:S04]  /*49cf0*/  BSSY.RECONVERGENT B0, `(.L_x_2508) ;  /* 0x0000005000007945 */ /* 0x000fe80003800200 */
[----:B------:R-:W-:Y:S05]  /*49d00*/  @P5 BRA `(.L_x_2509) ;  /* 0x00000000000c5947 */ /* 0x000fea0003800000 */
[----:B--2---:R-:W2:Y:S02]  /*49d10*/  LDL.U8 R44, [R1+0x18] ;  /* 0x00001800012c7983 */ /* 0x004ea40000100000 */
[----:B--2---:R-:W-:-:S05]  /*49d20*/  LOP3.LUT R44, R44, 0x4, RZ, 0xfc, !PT ;  /* 0x000000042c2c7812 */ /* 0x004fca00078efcff */
[----:B------:R2:W-:Y:S02]  /*49d30*/  STL.U8 [R1+0x18], R44 ;  /* 0x0000182c01007387 */ /* 0x0005e40000100000 */
.L_x_2509:
[----:B------:R-:W-:Y:S05]  /*49d40*/  BSYNC.RECONVERGENT B0 ;  /* 0x0000000000007941 */ /* 0x000fea0003800200 */
.L_x_2508:
[----:B------:R-:W-:Y:S01]  /*49d50*/  LOP3.LUT P1, RZ, R28, 0x400, RZ, 0xc0, !PT ;  /* 0x000004001cff7812 */ /* 0x000fe2000782c0ff */
[----:B------:R-:W-:-:S12]  /*49d60*/  BSSY.RECONVERGENT B0, `(.L_x_2510) ;  /* 0x0000005000007945 */ /* 0x000fd80003800200 */
[----:B------:R-:W-:Y:S05]  /*49d70*/  @!P1 BRA `(.L_x_2511) ;  /* 0x00000000000c9947 */ /* 0x000fea0003800000 */
[----:B--2---:R-:W2:Y:S02]  /*49d80*/  LDL.U8 R44, [R1+0x18] ;  /* 0x00001800012c7983 */ /* 0x004ea40000100000 */
[----:B--2---:R-:W-:-:S05]  /*49d90*/  LOP3.LUT R44, R44, 0x2, RZ, 0xfc, !PT ;  /* 0x000000022c2c7812 */ /* 0x004fca00078efcff */
[----:B------:R2:W-:Y:S02]  /*49da0*/  STL.U8 [R1+0x18], R44 ;  /* 0x0000182c01007387 */ /* 0x0005e40000100000 */
.L_x_2511:
[----:B------:R-:W-:Y:S05]  /*49db0*/  BSYNC.RECONVERGENT B0 ;  /* 0x0000000000007941 */ /* 0x000fea0003800200 */
.L_x_2510:
[----:B------:R-:W-:Y:S04]  /*49dc0*/  BSSY.RECONVERGENT B0, `(.L_x_2512) ;  /* 0x0000005000007945 */ /* 0x000fe80003800200 */
[----:B------:R-:W-:Y:S05]  /*49dd0*/  @!P6 BRA `(.L_x_2513) ;  /* 0x00000000000ce947 */ /* 0x000fea0003800000 */
[----:B--2---:R-:W2:Y:S02]  /*49de0*/  LDL.U8 R44, [R1+0x18] ;  /* 0x00001800012c7983 */ /* 0x004ea40000100000 */
[----:B--2---:R-:W-:-:S05]  /*49df0*/  LOP3.LUT R44, R44, 0x1, RZ, 0xfc, !PT ;  /* 0x000000012c2c7812 */ /* 0x004fca00078efcff */
[----:B------:R2:W-:Y:S02]  /*49e00*/  STL.U8 [R1+0x18], R44 ;  /* 0x0000182c01007387 */ /* 0x0005e40000100000 */
.L_x_2513:
[----:B------:R-:W-:Y:S05]  /*49e10*/  BSYNC.RECONVERGENT B0 ;  /* 0x0000000000007941 */ /* 0x000fea0003800200 */
.L_x_2512:
[----:B------:R-:W-:Y:S04]  /*49e20*/  BSSY.RECONVERGENT B0, `(.L_x_2514) ;  /* 0x0000005000007945 */ /* 0x000fe80003800200 */
[----:B------:R-:W-:Y:S05]  /*49e30*/  @!P0 BRA `(.L_x_2515) ;  /* 0x00000000000c8947 */ /* 0x000fea0003800000 */
[----:B--2---:R-:W2:Y:S02]  /*49e40*/  LDL.U8 R44, [R1+0x19] ;  /* 0x00001900012c7983 */ /* 0x004ea40000100000 */
[----:B--2---:R-:W-:-:S05]  /*49e50*/  LOP3.LUT R44, R44, 0x80, RZ, 0xfc, !PT ;  /* 0x000000802c2c7812 */ /* 0x004fca00078efcff */
[----:B------:R2:W-:Y:S02]  /*49e60*/  STL.U8 [R1+0x19], R44 ;  /* 0x0000192c01007387 */ /* 0x0005e40000100000 */
.L_x_2515:
[----:B------:R-:W-:Y:S05]  /*49e70*/  BSYNC.RECONVERGENT B0 ;  /* 0x0000000000007941 */ /* 0x000fea0003800200 */
.L_x_2514:
        /* <DEDUP_REMOVED lines=21> */
.L_x_2517:
[----:B------:R-:W-:Y:S05]  /*49fd0*/  BSYNC.RECONVERGENT B0 ;  /* 0x0000000000007941 */ /* 0x000fea0003800200 */
.L_x_2516:
        /* <DEDUP_REMOVED lines=8> */
.L_x_2519:
[----:B------:R-:W-:Y:S05]  /*4a060*/  BSYNC.RECONVERGENT B0 ;  /* 0x0000000000007941 */ /* 0x000fea0003800200 */
.L_x_2518:
        /* <DEDUP_REMOVED lines=8> */
.L_x_2521:
[----:B------:R-:W-:Y:S05]  /*4a0f0*/  BSYNC.RECONVERGENT B0 ;  /* 0x0000000000007941 */ /* 0x000fea0003800200 */
.L_x_2520:
        /* <DEDUP_REMOVED lines=8> */
.L_x_2523:
[----:B------:R-:W-:Y:S05]  /*4a180*/  BSYNC.RECONVERGENT B0 ;  /* 0x0000000000007941 */ /* 0x000fea0003800200 */
.L_x_2522:
[----:B------:R-:W-:Y:S01]  /*4a190*/  BSSY.RECONVERGENT B0, `(.L_x_2524) ;  /* 0x0000006000007945 */ /* 0x000fe20003800200 */
[----:B------:R-:W-:-:S03]  /*4a1a0*/  LOP3.LUT P6, RZ, R27, 0x80, RZ, 0xc0, !PT ;  /* 0x000000801bff7812 */ /* 0x000fc600078cc0ff */
[----:B------:R-:W-:Y:S10]  /*4a1b0*/  @!P2 BRA `(.L_x_2525) ;  /* 0x00000000000ca947 */ /* 0x000ff40003800000 */
[----:B0123--:R-:W2:Y:S02]  /*4a1c0*/  LDL.U8 R28, [R1+0x19] ;  /* 0x00001900011c7983 */ /* 0x00fea40000100000 */
[----:B--2---:R-:W-:-:S05]  /*4a1d0*/  LOP3.LUT R28, R28, 0x4, RZ, 0xfc, !PT ;  /* 0x000000041c1c7812 */ /* 0x004fca00078efcff */
[----:B------:R4:W-:Y:S02]  /*4a1e0*/  STL.U8 [R1+0x19], R28 ;  /* 0x0000191c01007387 */ /* 0x0009e40000100000 */
.L_x_2525:
[----:B------:R-:W-:Y:S05]  /*4a1f0*/  BSYNC.RECONVERGENT B0 ;  /* 0x0000000000007941 */ /* 0x000fea0003800200 */
.L_x_2524:
[----:B------:R-:W-:Y:S01]  /*4a200*/  BSSY.RECONVERGENT B0, `(.L_x_2526) ;  /* 0x0000006000007945 */ /* 0x000fe20003800200 */
[----:B------:R-:W-:-:S03]  /*4a210*/  LOP3.LUT P3, RZ, R27, 0x40, RZ, 0xc0, !PT ;  /* 0x000000401bff7812 */ /* 0x000fc6000786c0ff */
[----:B------:R-:W-:Y:S10]  /*4a220*/  @!P1 BRA `(.L_x_2527) ;  /* 0x00000000000c9947 */ /* 0x000ff40003800000 */
[----:B01234-:R-:W2:Y:S02]  /*4a230*/  LDL.U8 R28, [R1+0x19] ;  /* 0x00001900011c7983 */ /* 0x01fea40000100000 */
[----:B--2---:R-:W-:-:S05]  /*4a240*/  LOP3.LUT R28, R28, 0x2, RZ, 0xfc, !PT ;  /* 0x000000021c1c7812 */ /* 0x004fca00078efcff */
[----:B------:R0:W-:Y:S02]  /*4a250*/  STL.U8 [R1+0x19], R28 ;  /* 0x0000191c01007387 */ /* 0x0001e40000100000 */
.L_x_2527:
[----:B------:R-:W-:Y:S05]  /*4a260*/  BSYNC.RECONVERGENT B0 ;  /* 0x0000000000007941 */ /* 0x000fea0003800200 */
.L_x_2526:
[----:B------:R-:W-:Y:S01]  /*4a270*/  BSSY.RECONVERGENT B0, `(.L_x_2528) ;  /* 0x0000006000007945 */ /* 0x000fe20003800200 */
[----:B------:R-:W-:-:S03]  /*4a280*/  LOP3.LUT P4, RZ, R27, 0x20, RZ, 0xc0, !PT ;  /* 0x000000201bff7812 */ /* 0x000fc6000788c0ff */
[----:B------:R-:W-:Y:S10]  /*4a290*/  @!P0 BRA `(.L_x_2529) ;  /* 0x00000000000c8947 */ /* 0x000ff40003800000 */
[----:B01234-:R-:W2:Y:S02]  /*4a2a0*/  LDL.U8 R28, [R1+0x19] ;  /* 0x00001900011c7983 */ /* 0x01fea40000100000 */
[----:B--2---:R-:W-:-:S05]  /*4a2b0*/  LOP3.LUT R28, R28, 0x1, RZ, 0xfc, !PT ;  /* 0x000000011c1c7812 */ /* 0x004fca00078efcff */
[----:B------:R0:W-:Y:S02]  /*4a2c0*/  STL.U8 [R1+0x19], R28 ;  /* 0x0000191c01007387 */ /* 0x0001e40000100000 */
.L_x_2529:
[----:B------:R-:W-:Y:S05]  /*4a2d0*/  BSYNC.RECONVERGENT B0 ;  /* 0x0000000000007941 */ /* 0x000fea0003800200 */
.L_x_2528:
[----:B------:R-:W-:Y:S01]  /*4a2e0*/  ISETP.NE.U32.AND P0, PT, R45, 0x1, PT ;  /* 0x000000012d00780c */ /* 0x000fe20003f05070 */
[----:B------:R-:W-:Y:S01]  /*4a2f0*/  BSSY.RECONVERGENT B0, `(.L_x_2530) ;  /* 0x0000006000007945 */ /* 0x000fe20003800200 */
[----:B------:R-:W-:-:S11]  /*4a300*/  LOP3.LUT P5, RZ, R27, 0x10, RZ, 0xc0, !PT ;  /* 0x000000101bff7812 */ /* 0x000fd600078ac0ff */
[----:B------:R-:W-:Y:S05]  /*4a310*/  @P0 BRA `(.L_x_2531) ;  /* 0x00000000000c0947 */ /* 0x000fea0003800000 */
[----:B01234-:R-:W2:Y:S02]  /*4a320*/  LDL.U8 R28, [R1+0x1a] ;  /* 0x00001a00011c7983 */ /* 0x01fea40000100000 */
[----:B--2---:R-:W-:-:S05]  /*4a330*/  LOP3.LUT R28, R28, 0x80, RZ, 0xfc, !PT ;  /* 0x000000801c1c7812 */ /* 0x004fca00078efcff */
[----:B------:R0:W-:Y:S02]  /*4a340*/  STL.U8 [R1+0x1a], R28 ;  /* 0x00001a1c01007387 */ /* 0x0001e40000100000 */
.L_x_2531:
[----:B------:R-:W-:Y:S05]  /*4a350*/  BSYNC.RECONVERGENT B0 ;  /* 0x0000000000007941 */ /* 0x000fea0003800200 */
.L_x_2530:
[C---:B------:R-:W-:Y:S01]  /*4a360*/  LOP3.LUT P0, RZ, R27.reuse, 0x400, RZ, 0xc0, !PT ;  /* 0x000004001bff7812 */ /* 0x040fe2000780c0ff */
[----:B------:R-:W-:Y:S01]  /*4a370*/  BSSY.RECONVERGENT B0, `(.L_x_2532) ;  /* 0x0000006000007945 */ /* 0x000fe20003800200 */
[----:B------:R-:W-:-:S11]  /*4a380*/  LOP3.LUT P2, RZ, R27, 0x8, RZ, 0xc0, !PT ;  /* 0x000000081bff7812 */ /* 0x000fd6000784c0ff */
[----:B------:R-:W-:Y:S05]  /*4a390*/  @!P0 BRA `(.L_x_2533) ;  /* 0x00000000000c8947 */ /* 0x000fea0003800000 */
[----:B01234-:R-:W2:Y:S02]  /*4a3a0*/  LDL.U8 R28, [R1+0x1a] ;  /* 0x00001a00011c7983 */ /* 0x01fea40000100000 */
[----:B--2---:R-:W-:-:S05]  /*4a3b0*/  LOP3.LUT R28, R28, 0x40, RZ, 0xfc, !PT ;  /* 0x000000401c1c7812 */ /* 0x004fca00078efcff */
[----:B------:R0:W-:Y:S02]  /*4a3c0*/  STL.U8 [R1+0x1a], R28 ;  /* 0x00001a1c01007387 */ /* 0x0001e40000100000 */
.L_x_2533:
[----:B------:R-:W-:Y:S05]  /*4a3d0*/  BSYNC.RECONVERGENT B0 ;  /* 0x0000000000007941 */ /* 0x000fea0003800200 */
.L_x_2532:
[C---:B------:R-:W-:Y:S01]  /*4a3e0*/  LOP3.LUT P0, RZ, R27.reuse, 0x200, RZ, 0xc0, !PT ;  /* 0x000002001bff7812 */ /* 0x040fe2000780c0ff */
[----:B------:R-:W-:Y:S01]  /*4a3f0*/  BSSY.RECONVERGENT B0, `(.L_x_2534) ;  /* 0x0000006000007945 */ /* 0x000fe20003800200 */
[----:B------:R-:W-:-:S11]  /*4a400*/  LOP3.LUT P1, RZ, R27, 0x4, RZ, 0xc0, !PT ;  /* 0x000000041bff7812 */ /* 0x000fd6000782c0ff */
[----:B------:R-:W-:Y:S05]  /*4a410*/  @!P0 BRA `(.L_x_2535) ;  /* 0x00000000000c8947 */ /* 0x000fea0003800000 */
[----:B01234-:R-:W2:Y:S02]  /*4a420*/  LDL.U8 R28, [R1+0x1a] ;  /* 0x00001a00011c7983 */ /* 0x01fea40000100000 */
[----:B--2---:R-:W-:-:S05]  /*4a430*/  LOP3.LUT R28, R28, 0x20, RZ, 0xfc, !PT ;  /* 0x000000201c1c7812 */ /* 0x004fca00078efcff */
[----:B------:R0:W-:Y:S02]  /*4a440*/  STL.U8 [R1+0x1a], R28 ;  /* 0x00001a1c01007387 */ /* 0x0001e40000100000 */
.L_x_2535:
[----:B------:R-:W-:Y:S05]  /*4a450*/  BSYNC.RECONVERGENT B0 ;  /* 0x0000000000007941 */ /* 0x000fea0003800200 */
.L_x_2534:
        /* <DEDUP_REMOVED lines=12> */
.L_x_2537:
[----:B------:R-:W-:Y:S05]  /*4a520*/  BSYNC.RECONVERGENT B0 ;  /* 0x0000000000007941 */ /* 0x000fea0003800200 */
.L_x_2536:
[----:B------:R-:W-:Y:S01]  /*4a530*/  BSSY.RECONVERGENT B0, `(.L_x_2538) ;  /* 0x0000006000007945 */ /* 0x000fe20003800200 */
[----:B------:R-:W-:-:S03]  /*4a540*/  ISETP.NE.U32.AND P0, PT, R45, 0x1, PT ;  /* 0x000000012d00780c */ /* 0x000fc60003f05070 */
[----:B------:R-:W-:Y:S10]  /*4a550*/  @!P6 BRA `(.L_x_2539) ;  /* 0x00000000000ce947 */ /* 0x000ff40003800000 */
[----:B0-----:R-:W2:Y:S02]  /*4a560*/  LDL.U8 R28, [R1+0x1a] ;  /* 0x00001a00011c7983 */ /* 0x001ea40000100000 */
[----:B--2---:R-:W-:-:S05]  /*4a570*/  LOP3.LUT R28, R28, 0x8, RZ, 0xfc, !PT ;  /* 0x000000081c1c7812 */ /* 0x004fca00078efcff */
[----:B------:R1:W-:Y:S02]  /*4a580*/  STL.U8 [R1+0x1a], R28 ;  /* 0x00001a1c01007387 */ /* 0x0003e40000100000 */
.L_x_2539:
[----:B------:R-:W-:Y:S05]  /*4a590*/  BSYNC.RECONVERGENT B0 ;  /* 0x0000000000007941 */ /* 0x000fea0003800200 */
.L_x_2538:
        /* <DEDUP_REMOVED lines=8> */
.L_x_2541:
[----:B------:R-:W-:Y:S05]  /*4a620*/  BSYNC.RECONVERGENT B0 ;  /* 0x0000000000007941 */ /* 0x000fea0003800200 */
.L_x_2540:
        /* <DEDUP_REMOVED lines=8> */
.L_x_2543:
[----:B------:R-:W-:Y:S05]  /*4a6b0*/  BSYNC.RECONVERGENT B0 ;  /* 0x0000000000007941 */ /* 0x000fea0003800200 */
.L_x_2542:
        /* <DEDUP_REMOVED lines=8> */
.L_x_2545:
[----:B------:R-:W-:Y:S05]  /*4a740*/  BSYNC.RECONVERGENT B0 ;  /* 0x0000000000007941 */ /* 0x000fea0003800200 */
.L_x_2544:
[----:B------:R-:W-:Y:S01]  /*4a750*/  BSSY.RECONVERGENT B0, `(.L_x_2546) ;  /* 0x0000006000007945 */ /* 0x000fe20003800200 */
[----:B------:R-:W-:-:S03]  /*4a760*/  LOP3.LUT P6, RZ, R26, 0x80, RZ, 0xc0, !PT ;  /* 0x000000801aff7812 */ /* 0x000fc600078cc0ff */
[----:B------:R-:W-:Y:S10]  /*4a770*/  @!P2 BRA `(.L_x_2547) ;  /* 0x00000000000ca947 */ /* 0x000ff40003800000 */
[----:B01234-:R-:W2:Y:S02]  /*4a780*/  LDL.U8 R28, [R1+0x1b] ;  /* 0x00001b00011c7983 */ /* 0x01fea40000100000 */
[----:B--2---:R-:W-:-:S05]  /*4a790*/  LOP3.LUT R28, R28, 0x80, RZ, 0xfc, !PT ;  /* 0x000000801c1c7812 */ /* 0x004fca00078efcff */
[----:B------:R0:W-:Y:S02]  /*4a7a0*/  STL.U8 [R1+0x1b], R28 ;  /* 0x00001b1c01007387 */ /* 0x0001e40000100000 */
.L_x_2547:
[----:B------:R-:W-:Y:S05]  /*4a7b0*/  BSYNC.RECONVERGENT B0 ;  /* 0x0000000000007941 */ /* 0x000fea0003800200 */
.L_x_2546:
[----:B------:R-:W-:Y:S01]  /*4a7c0*/  BSSY.RECONVERGENT B0, `(.L_x_2548) ;  /* 0x0000006000007945 */ /* 0x000fe20003800200 */
[----:B------:R-:W-:-:S03]  /*4a7d0*/  LOP3.LUT P3, RZ, R26, 0x40, RZ, 0xc0, !PT ;  /* 0x000000401aff7812 */ /* 0x000fc6000786c0ff */
[----:B------:R-:W-:Y:S10]  /*4a7e0*/  @!P1 BRA `(.L_x_2549) ;  /* 0x00000000000c9947 */ /* 0x000ff40003800000 */
[----:B01234-:R-:W2:Y:S02]  /*4a7f0*/  LDL.U8 R28, [R1+0x1b] ;  /* 0x00001b00011c7983 */ /* 0x01fea40000100000 */
[----:B--2---:R-:W-:-:S05]  /*4a800*/  LOP3.LUT R28, R28, 0x40, RZ, 0xfc, !PT ;  /* 0x000000401c1c7812 */ /* 0x004fca00078efcff */
[----:B------:R0:W-:Y:S02]  /*4a810*/  STL.U8 [R1+0x1b], R28 ;  /* 0x00001b1c01007387 */ /* 0x0001e40000100000 */
.L_x_2549:
[----:B------:R-:W-:Y:S05]  /*4a820*/  BSYNC.RECONVERGENT B0 ;  /* 0x0000000000007941 */ /* 0x000fea0003800200 */
.L_x_2548:
[----:B------:R-:W-:Y:S01]  /*4a830*/  LOP3.LUT P1, RZ, R42, 0x1, RZ, 0xc0, !PT ;  /* 0x000000012aff7812 */ /* 0x000fe2000782c0ff */
[----:B------:R-:W-:Y:S01]  /*4a840*/  BSSY.RECONVERGENT B0, `(.L_x_2550) ;  /* 0x0000006000007945 */ /* 0x000fe20003800200 */
[----:B------:R-:W-:-:S11]  /*4a850*/  LOP3.LUT P4, RZ, R26, 0x20, RZ, 0xc0, !PT ;  /* 0x000000201aff7812 */ /* 0x000fd6000788c0ff */
[----:B------:R-:W-:Y:S05]  /*4a860*/  @!P1 BRA `(.L_x_2551) ;  /* 0x00000000000c9947 */ /* 0x000fea0003800000 */
[----:B01234-:R-:W2:Y:S02]  /*4a870*/  LDL.U8 R28, [R1+0x1b] ;  /* 0x00001b00011c7983 */ /* 0x01fea40000100000 */
[----:B--2---:R-:W-:-:S05]  /*4a880*/  LOP3.LUT R28, R28, 0x20, RZ, 0xfc, !PT ;  /* 0x000000201c1c7812 */ /* 0x004fca00078efcff */
[----:B------:R0:W-:Y:S02]  /*4a890*/  STL.U8 [R1+0x1b], R28 ;  /* 0x00001b1c01007387 */ /* 0x0001e40000100000 */
.L_x_2551:
[----:B------:R-:W-:Y:S05]  /*4a8a0*/  BSYNC.RECONVERGENT B0 ;  /* 0x0000000000007941 */ /* 0x000fea0003800200 */
.L_x_2550:
[----:B------:R-:W-:Y:S01]  /*4a8b0*/  BSSY.RECONVERGENT B0, `(.L_x_2552) ;  /* 0x0000006000007945 */ /* 0x000fe20003800200 */
[----:B------:R-:W-:-:S03]  /*4a8c0*/  LOP3.LUT P5, RZ, R26, 0x10, RZ, 0xc0, !PT ;  /* 0x000000101aff7812 */ /* 0x000fc600078ac0ff */
[----:B------:R-:W-:Y:S10]  /*4a8d0*/  @P0 BRA `(.L_x_2553) ;  /* 0x00000000000c0947 */ /* 0x000ff40003800000 */
[----:B01234-:R-:W2:Y:S02]  /*4a8e0*/  LDL.U8 R28, [R1+0x1b] ;  /* 0x00001b00011c7983 */ /* 0x01fea40000100000 */
[----:B--2---:R-:W-:-:S05]  /*4a8f0*/  LOP3.LUT R28, R28, 0x10, RZ, 0xfc, !PT ;  /* 0x000000101c1c7812 */ /* 0x004fca00078efcff */
[----:B------:R0:W-:Y:S02]  /*4a900*/  STL.U8 [R1+0x1b], R28 ;  /* 0x00001b1c01007387 */ /* 0x0001e40000100000 */
.L_x_2553:
[----:B------:R-:W-:Y:S05]  /*4a910*/  BSYNC.RECONVERGENT B0 ;  /* 0x0000000000007941 */ /* 0x000fea0003800200 */
.L_x_2552:
[C---:B------:R-:W-:Y:S01]  /*4a920*/  LOP3.LUT P0, RZ, R26.reuse, 0x400, RZ, 0xc0, !PT ;  /* 0x000004001aff7812 */ /* 0x040fe2000780c0ff */
[----:B------:R-:W-:Y:S01]  /*4a930*/  BSSY.RECONVERGENT B0, `(.L_x_2554) ;  /* 0x0000006000007945 */ /* 0x000fe20003800200 */
[----:B------:R-:W-:-:S11]  /*4a940*/  LOP3.LUT P2, RZ, R26, 0x8, RZ, 0xc0, !PT ;  /* 0x000000081aff7812 */ /* 0x000fd6000784c0ff */
[----:B------:R-:W-:Y:S05]  /*4a950*/  @!P0 BRA `(.L_x_2555) ;  /* 0x00000000000c8947 */ /* 0x000fea0003800000 */
[----:B01234-:R-:W2:Y:S02]  /*4a960*/  LDL.U8 R28, [R1+0x1b] ;  /* 0x00001b00011c7983 */ /* 0x01fea40000100000 */
[----:B--2---:R-:W-:-:S05]  /*4a970*/  LOP3.LUT R28, R28, 0x8, RZ, 0xfc, !PT ;  /* 0x000000081c1c7812 */ /* 0x004fca00078efcff */
[----:B------:R0:W-:Y:S02]  /*4a980*/  STL.U8 [R1+0x1b], R28 ;  /* 0x00001b1c01007387 */ /* 0x0001e40000100000 */
.L_x_2555:
[----:B------:R-:W-:Y:S05]  /*4a990*/  BSYNC.RECONVERGENT B0 ;  /* 0x0000000000007941 */ /* 0x000fea0003800200 */
.L_x_2554:
[C---:B------:R-:W-:Y:S01]  /*4a9a0*/  LOP3.LUT P0, RZ, R26.reuse, 0x200, RZ, 0xc0, !PT ;  /* 0x000002001aff7812 */ /* 0x040fe2000780c0ff */
[----:B------:R-:W-:Y:S01]  /*4a9b0*/  BSSY.RECONVERGENT B0, `(.L_x_2556) ;  /* 0x0000006000007945 */ /* 0x000fe20003800200 */
[----:B------:R-:W-:-:S11]  /*4a9c0*/  LOP3.LUT P1, RZ, R26, 0x4, RZ, 0xc0, !PT ;  /* 0x000000041aff7812 */ /* 0x000fd6000782c0ff */
[----:B------:R-:W-:Y:S05]  /*4a9d0*/  @!P0 BRA `(.L_x_2557) ;  /* 0x00000000000c8947 */ /* 0x000fea0003800000 */
[----:B01234-:R-:W2:Y:S02]  /*4a9e0*/  LDL.U8 R28, [R1+0x1b] ;  /* 0x00001b00011c7983 */ /* 0x01fea40000100000 */
[----:B--2---:R-:W-:-:S05]  /*4a9f0*/  LOP3.LUT R28, R28, 0x4, RZ, 0xfc, !PT ;  /* 0x000000041c1c7812 */ /* 0x004fca00078efcff */
[----:B------:R0:W-:Y:S02]  /*4aa00*/  STL.U8 [R1+0x1b], R28 ;  /* 0x00001b1c01007387 */ /* 0x0001e40000100000 */
.L_x_2557:
[----:B------:R-:W-:Y:S05]  /*4aa10*/  BSYNC.RECONVERGENT B0 ;  /* 0x0000000000007941 */ /* 0x000fea0003800200 */
.L_x_2556:
        /* <DEDUP_REMOVED lines=12> */
.L_x_2559:
[----:B------:R-:W-:Y:S05]  /*4aae0*/  BSYNC.RECONVERGENT B0 ;  /* 0x0000000000007941 */ /* 0x000fea0003800200 */
.L_x_2558:
[----:B------:R-:W-:Y:S01]  /*4aaf0*/  BSSY.RECONVERGENT B0, `(.L_x_2560) ;  /* 0x0000006000007945 */ /* 0x000fe20003800200 */
[----:B------:R-:W-:-:S03]  /*4ab00*/  ISETP.NE.U32.AND P0, PT, R28, 0x1, PT ;  /* 0x000000011c00780c */ /* 0x000fc60003f05070 */
[----:B------:R-:W-:Y:S10]  /*4ab10*/  @!P6 BRA `(.L_x_2561) ;  /* 0x00000000000ce947 */ /* 0x000ff40003800000 */
[----:B0-----:R-:W2:Y:S02]  /*4ab20*/  LDL.U8 R26, [R1+0x1b] ;  /* 0x00001b00011a7983 */ /* 0x001ea40000100000 */
[----:B--2---:R-:W-:-:S05]  /*4ab30*/  LOP3.LUT R26, R26, 0x1, RZ, 0xfc, !PT ;  /* 0x000000011a1a7812 */ /* 0x004fca00078efcff */
[----:B------:R1:W-:Y:S02]  /*4ab40*/  STL.U8 [R1+0x1b], R26 ;  /* 0x00001b1a01007387 */ /* 0x0003e40000100000 */
.L_x_2561:
[----:B------:R-:W-:Y:S05]  /*4ab50*/  BSYNC.RECONVERGENT B0 ;  /* 0x0000000000007941 */ /* 0x000fea0003800200 */
.L_x_2560:
        /* <DEDUP_REMOVED lines=8> */
.L_x_2563:
[----:B------:R-:W-:Y:S05]  /*4abe0*/  BSYNC.RECONVERGENT B0 ;  /* 0x0000000000007941 */ /* 0x000fea0003800200 */
.L_x_2562:
        /* <DEDUP_REMOVED lines=8> */
.L_x_2565:
[----:B------:R-:W-:Y:S05]  /*4ac70*/  BSYNC.RECONVERGENT B0 ;  /* 0x0000000000007941 */ /* 0x000fea0003800200 */
.L_x_2564:
        /* <DEDUP_REMOVED lines=8> */
.L_x_2567:
[----:B------:R-:W-:Y:S05]  /*4ad00*/  BSYNC.RECONVERGENT B0 ;  /* 0x0000000000007941 */ /* 0x000fea0003800200 */
.L_x_2566:
[----:B------:R-:W-:Y:S01]  /*4ad10*/  BSSY.RECONVERGENT B0, `(.L_x_2568) ;  /* 0x0000006000007945 */ /* 0x000fe20003800200 */
[----:B------:R-:W-:-:S03]  /*4ad20*/  LOP3.LUT P6, RZ, R25, 0x80, RZ, 0xc0, !PT ;  /* 0x0000008019ff7812 */ /* 0x000fc600078cc0ff */
[----:B------:R-:W-:Y:S10]  /*4ad30*/  @!P2 BRA `(.L_x_2569) ;  /* 0x00000000000ca947 */ /* 0x000ff40003800000 */
[----:B01234-:R-:W2:Y:S02]  /*4ad40*/  LDL.U8 R26, [R1+0x1c] ;  /* 0x00001c00011a7983 */ /* 0x01fea40000100000 */
[----:B--2---:R-:W-:-:S05]  /*4ad50*/  LOP3.LUT R26, R26, 0x10, RZ, 0xfc, !PT ;  /* 0x000000101a1a7812 */ /* 0x004fca00078efcff */
[----:B------:R0:W-:Y:S02]  /*4ad60*/  STL.U8 [R1+0x1c], R26 ;  /* 0x00001c1a01007387 */ /* 0x0001e40000100000 */
.L_x_2569:
[----:B------:R-:W-:Y:S05]  /*4ad70*/  BSYNC.RECONVERGENT B0 ;  /* 0x0000000000007941 */ /* 0x000fea0003800200 */
.L_x_2568:
[----:B------:R-:W-:Y:S01]  /*4ad80*/  BSSY.RECONVERGENT B0, `(.L_x_2570) ;  /* 0x0000006000007945 */ /* 0x000fe20003800200 */
[----:B------:R-:W-:-:S03]  /*4ad90*/  LOP3.LUT P3, RZ, R25, 0x40, RZ, 0xc0, !PT ;  /* 0x0000004019ff7812 */ /* 0x000fc6000786c0ff */
[----:B------:R-:W-:Y:S10]  /*4ada0*/  @!P1 BRA `(.L_x_2571) ;  /* 0x00000000000c9947 */ /* 0x000ff40003800000 */
[----:B01234-:R-:W2:Y:S02]  /*4adb0*/  LDL.U8 R26, [R1+0x1c] ;  /* 0x00001c00011a7983 */ /* 0x01fea40000100000 */
[----:B--2---:R-:W-:-:S05]  /*4adc0*/  LOP3.LUT R26, R26, 0x8, RZ, 0xfc, !PT ;  /* 0x000000081a1a7812 */ /* 0x004fca00078efcff */
[----:B------:R0:W-:Y:S02]  /*4add0*/  STL.U8 [R1+0x1c], R26 ;  /* 0x00001c1a01007387 */ /* 0x0001e40000100000 */
.L_x_2571:
[----:B------:R-:W-:Y:S05]  /*4ade0*/  BSYNC.RECONVERGENT B0 ;  /* 0x0000000000007941 */ /* 0x000fea0003800200 */
.L_x_2570:
[----:B------:R-:W-:Y:S01]  /*4adf0*/  LOP3.LUT P1, RZ, R42, 0x1, RZ, 0xc0, !PT ;  /* 0x000000012aff7812 */ /* 0x000fe2000782c0ff */
[----:B------:R-:W-:Y:S01]  /*4ae00*/  BSSY.RECONVERGENT B0, `(.L_x_2572) ;  /* 0x0000006000007945 */ /* 0x000fe20003800200 */
[----:B------:R-:W-:-:S11]  /*4ae10*/  LOP3.LUT P4, RZ, R25, 0x20, RZ, 0xc0, !PT ;  /* 0x0000002019ff7812 */ /* 0x000fd6000788c0ff */
[----:B------:R-:W-:Y:S05]  /*4ae20*/  @!P1 BRA `(.L_x_2573) ;  /* 0x00000000000c9947 */ /* 0x000fea0003800000 */
[----:B01234-:R-:W2:Y:S02]  /*4ae30*/  LDL.U8 R26, [R1+0x1c] ;  /* 0x00001c00011a7983 */ /* 0x01fea40000100000 */
[----:B--2---:R-:W-:-:S05]  /*4ae40*/  LOP3.LUT R26, R26, 0x4, RZ, 0xfc, !PT ;  /* 0x000000041a1a7812 */ /* 0x004fca00078efcff */
[----:B------:R0:W-:Y:S02]  /*4ae50*/  STL.U8 [R1+0x1c], R26 ;  /* 0x00001c1a01007387 */ /* 0x0001e40000100000 */
.L_x_2573:
[----:B------:R-:W-:Y:S05]  /*4ae60*/  BSYNC.RECONVERGENT B0 ;  /* 0x0000000000007941 */ /* 0x000fea0003800200 */
.L_x_2572:
[----:B------:R-:W-:Y:S01]  /*4ae70*/  BSSY.RECONVERGENT B0, `(.L_x_2574) ;  /* 0x0000006000007945 */ /* 0x000fe20003800200 */
[----:B------:R-:W-:-:S03]  /*4ae80*/  LOP3.LUT P5, RZ, R25, 0x10, RZ, 0xc0, !PT ;  /* 0x0000001019ff7812 */ /* 0x000fc600078ac0ff */
[----:B------:R-:W-:Y:S10]  /*4ae90*/  @P0 BRA `(.L_x_2575) ;  /* 0x00000000000c0947 */ /* 0x000ff40003800000 */
[----:B01234-:R-:W2:Y:S02]  /*4aea0*/  LDL.U8 R26, [R1+0x1c] ;  /* 0x00001c00011a7983 */ /* 0x01fea40000100000 */
[----:B--2---:R-:W-:-:S05]  /*4aeb0*/  LOP3.LUT R26, R26, 0x2, RZ, 0xfc, !PT ;  /* 0x000000021a1a7812 */ /* 0x004fca00078efcff */
[----:B------:R0:W-:Y:S02]  /*4aec0*/  STL.U8 [R1+0x1c], R26 ;  /* 0x00001c1a01007387 */ /* 0x0001e40000100000 */
.L_x_2575:
[----:B------:R-:W-:Y:S05]  /*4aed0*/  BSYNC.RECONVERGENT B0 ;  /* 0x0000000000007941 */ /* 0x000fea0003800200 */
.L_x_2574:
[C---:B------:R-:W-:Y:S01]  /*4aee0*/  LOP3.LUT P0, RZ, R25.reuse, 0x400, RZ, 0xc0, !PT ;  /* 0x0000040019ff7812 */ /* 0x040fe2000780c0ff */
[----:B------:R-:W-:Y:S01]  /*4aef0*/  BSSY.RECONVERGENT B0, `(.L_x_2576) ;  /* 0x0000006000007945 */ /* 0x000fe20003800200 */
[----:B------:R-:W-:-:S11]  /*4af00*/  LOP3.LUT P1, RZ, R25, 0x8, RZ, 0xc0, !PT ;  /* 0x0000000819ff7812 */ /* 0x000fd6000782c0ff */
[----:B------:R-:W-:Y:S05]  /*4af10*/  @!P0 BRA `(.L_x_2577) ;  /* 0x00000000000c8947 */ /* 0x000fea0003800000 */
[----:B01234-:R-:W2:Y:S02]  /*4af20*/  LDL.U8 R26, [R1+0x1c] ;  /* 0x00001c00011a7983 */ /* 0x01fea40000100000 */
[----:B--2---:R-:W-:-:S05]  /*4af30*/  LOP3.LUT R26, R26, 0x1, RZ, 0xfc, !PT ;  /* 0x000000011a1a7812 */ /* 0x004fca00078efcff */
[----:B------:R0:W-:Y:S02]  /*4af40*/  STL.U8 [R1+0x1c], R26 ;  /* 0x00001c1a01007387 */ /* 0x0001e40000100000 */
.L_x_2577:
[----:B------:R-:W-:Y:S05]  /*4af50*/  BSYNC.RECONVERGENT B0 ;  /* 0x0000000000007941 */ /* 0x000fea0003800200 */
.L_x_2576:
[C---:B------:R-:W-:Y:S01]  /*4af60*/  LOP3.LUT P2, RZ, R25.reuse, 0x200, RZ, 0xc0, !PT ;  /* 0x0000020019ff7812 */ /* 0x040fe2000784c0ff */
[----:B------:R-:W-:Y:S01]  /*4af70*/  BSSY.RECONVERGENT B0, `(.L_x_2578) ;  /* 0x0000006000007945 */ /* 0x000fe20003800200 */
[----:B------:R-:W-:-:S11]  /*4af80*/  LOP3.LUT P0, RZ, R25, 0x4, RZ, 0xc0, !PT ;  /* 0x0000000419ff7812 */ /* 0x000fd6000780c0ff */
[----:B------:R-:W-:Y:S05]  /*4af90*/  @!P2 BRA `(.L_x_2579) ;  /* 0x00000000000ca947 */ /* 0x000fea0003800000 */
[----:B01234-:R-:W2:Y:S02]  /*4afa0*/  LDL.U8 R26, [R1+0x1d] ;  /* 0x00001d00011a7983 */ /* 0x01fea40000100000 */
[----:B--2---:R-:W-:-:S05]  /*4afb0*/  LOP3.LUT R26, R26, 0x80, RZ, 0xfc, !PT ;  /* 0x000000801a1a7812 */ /* 0x004fca00078efcff */
[----:B------:R0:W-:Y:S02]  /*4afc0*/  STL.U8 [R1+0x1d], R26 ;  /* 0x00001d1a01007387 */ /* 0x0001e40000100000 */
.L_x_2579:
[----:B------:R-:W-:Y:S05]  /*4afd0*/  BSYNC.RECONVERGENT B0 ;  /* 0x0000000000007941 */ /* 0x000fea0003800200 */
.L_x_2578:
        /* <DEDUP_REMOVED lines=12> */
.L_x_2581:
[----:B------:R-:W-:Y:S05]  /*4b0a0*/  BSYNC.RECONVERGENT B0 ;  /* 0x0000000000007941 */ /* 0x000fea0003800200 */
.L_x_2580:
[----:B------:R-:W-:Y:S01]  /*4b0b0*/  BSSY.RECONVERGENT B0, `(.L_x_2582) ;  /* 0x0000007000007945 */ /* 0x000fe20003800200 */
[----:B------:R-:W-:Y:S02]  /*4b0c0*/  LOP3.LUT R25, R24, 0x1, RZ, 0xc0, !PT ;  /* 0x0000000118197812 */ /* 0x000fe400078ec0ff */
[----:B------:R-:W-:Y:S01]  /*4b0d0*/  ISETP.NE.U32.AND P2, PT, R27, 0x1, PT ;  /* 0x000000011b00780c */ /* 0x000fe20003f45070 */
[----:B------:R-:W-:-:S12]  /*4b0e0*/  @!P6 BRA `(.L_x_2583) ;  /* 0x00000000000ce947 */ /* 0x000fd80003800000 */
[----:B0-----:R-:W2:Y:S02]  /*4b0f0*/  LDL.U8 R26, [R1+0x1d] ;  /* 0x00001d00011a7983 */ /* 0x001ea40000100000 */
[----:B--2---:R-:W-:-:S05]  /*4b100*/  LOP3.LUT R26, R26, 0x20, RZ, 0xfc, !PT ;  /* 0x000000201a1a7812 */ /* 0x004fca00078efcff */
[----:B------:R1:W-:Y:S02]  /*4b110*/  STL.U8 [R1+0x1d], R26 ;  /* 0x00001d1a01007387 */ /* 0x0003e40000100000 */
.L_x_2583:
[----:B------:R-:W-:Y:S05]  /*4b120*/  BSYNC.RECONVERGENT B0 ;  /* 0x0000000000007941 */ /* 0x000fea0003800200 */
.L_x_2582:
        /* <DEDUP_REMOVED lines=8> */
.L_x_2585:
[----:B------:R-:W-:Y:S05]  /*4b1b0*/  BSYNC.RECONVERGENT B0 ;  /* 0x0000000000007941 */ /* 0x000fea0003800200 */
.L_x_2584:
        /* <DEDUP_REMOVED lines=8> */
.L_x_2587:
[----:B------:R-:W-:Y:S05]  /*4b240*/  BSYNC.RECONVERGENT B0 ;  /* 0x0000000000007941 */ /* 0x000fea0003800200 */
.L_x_2586:
        /* <DEDUP_REMOVED lines=8> */
.L_x_2589:
[----:B------:R-:W-:Y:S05]  /*4b2d0*/  BSYNC.RECONVERGENT B0 ;  /* 0x0000000000007941 */ /* 0x000fea0003800200 */
.L_x_2588:
[----:B------:R-:W-:Y:S01]  /*4b2e0*/  BSSY.RECONVERGENT B0, `(.L_x_2590) ;  /* 0x0000006000007945 */ /* 0x000fe20003800200 */
[----:B------:R-:W-:-:S03]  /*4b2f0*/  LOP3.LUT P6, RZ, R24, 0x80, RZ, 0xc0, !PT ;  /* 0x0000008018ff7812 */ /* 0x000fc600078cc0ff */
[----:B------:R-:W-:Y:S10]  /*4b300*/  @!P1 BRA `(.L_x_2591) ;  /* 0x00000000000c9947 */ /* 0x000ff40003800000 */
[----:B01234-:R-:W2:Y:S02]  /*4b310*/  LDL.U8 R26, [R1+0x1d] ;  /* 0x00001d00011a7983 */ /* 0x01fea40000100000 */
[----:B--2---:R-:W-:-:S05]  /*4b320*/  LOP3.LUT R26, R26, 0x2, RZ, 0xfc, !PT ;  /* 0x000000021a1a7812 */ /* 0x004fca00078efcff */
[----:B------:R0:W-:Y:S02]  /*4b330*/  STL.U8 [R1+0x1d], R26 ;  /* 0x00001d1a01007387 */ /* 0x0001e40000100000 */
.L_x_2591:
[----:B------:R-:W-:Y:S05]  /*4b340*/  BSYNC.RECONVERGENT B0 ;  /* 0x0000000000007941 */ /* 0x000fea0003800200 */
.L_x_2590:
        /* <DEDUP_REMOVED lines=8> */
.L_x_2593:
[----:B------:R-:W-:Y:S05]  /*4b3d0*/  BSYNC.RECONVERGENT B0 ;  /* 0x0000000000007941 */ /* 0x000fea0003800200 */
.L_x_2592:
[----:B------:R-:W-:Y:S01]  /*4b3e0*/  LOP3.LUT P1, RZ, R42, 0x2, RZ, 0xc0, !PT ;  /* 0x000000022aff7812 */ /* 0x000fe2000782c0ff */
[----:B------:R-:W-:Y:S01]  /*4b3f0*/  BSSY.RECONVERGENT B0, `(.L_x_2594) ;  /* 0x0000006000007945 */ /* 0x000fe20003800200 */
[----:B------:R-:W-:-:S11]  /*4b400*/  LOP3.LUT P0, RZ, R24, 0x20, RZ, 0xc0, !PT ;  /* 0x0000002018ff7812 */ /* 0x000fd6000780c0ff */
[----:B------:R-:W-:Y:S05]  /*4b410*/  @!P1 BRA `(.L_x_2595) ;  /* 0x00000000000c9947 */ /* 0x000fea0003800000 */
[----:B01234-:R-:W2:Y:S02]  /*4b420*/  LDL.U8 R26, [R1+0x1e] ;  /* 0x00001e00011a7983 */ /* 0x01fea40000100000 */
[----:B--2---:R-:W-:-:S05]  /*4b430*/  LOP3.LUT R26, R26, 0x80, RZ, 0xfc, !PT ;  /* 0x000000801a1a7812 */ /* 0x004fca00078efcff */
[----:B------:R0:W-:Y:S02]  /*4b440*/  STL.U8 [R1+0x1e], R26 ;  /* 0x00001e1a01007387 */ /* 0x0001e40000100000 */
.L_x_2595:
[----:B------:R-:W-:Y:S05]  /*4b450*/  BSYNC.RECONVERGENT B0 ;  /* 0x0000000000007941 */ /* 0x000fea0003800200 */
.L_x_2594:
[----:B------:R-:W-:Y:S01]  /*4b460*/  BSSY.RECONVERGENT B0, `(.L_x_2596) ;  /* 0x0000006000007945 */ /* 0x000fe20003800200 */
[----:B------:R-:W-:-:S03]  /*4b470*/  LOP3.LUT P1, RZ, R24, 0x10, RZ, 0xc0, !PT ;  /* 0x0000001018ff7812 */ /* 0x000fc6000782c0ff */
[----:B------:R-:W-:Y:S10]  /*4b480*/  @P2 BRA `(.L_x_2597) ;  /* 0x00000000000c2947 */ /* 0x000ff40003800000 */
[----:B01234-:R-:W2:Y:S02]  /*4b490*/  LDL.U8 R26, [R1+0x1e] ;  /* 0x00001e00011a7983 */ /* 0x01fea40000100000 */
[----:B--2---:R-:W-:-:S05]  /*4b4a0*/  LOP3.LUT R26, R26, 0x40, RZ, 0xfc, !PT ;  /* 0x000000401a1a7812 */ /* 0x004fca00078efcff */
[----:B------:R0:W-:Y:S02]  /*4b4b0*/  STL.U8 [R1+0x1e], R26 ;  /* 0x00001e1a01007387 */ /* 0x0001e40000100000 */
.L_x_2597:
[----:B------:R-:W-:Y:S05]  /*4b4c0*/  BSYNC.RECONVERGENT B0 ;  /* 0x0000000000007941 */ /* 0x000fea0003800200 */
.L_x_2596:
[C---:B------:R-:W-:Y:S01]  /*4b4d0*/  LOP3.LUT P3, RZ, R24.reuse, 0x400, RZ, 0xc0, !PT ;  /* 0x0000040018ff7812 */ /* 0x040fe2000786c0ff */
[----:B------:R-:W-:Y:S01]  /*4b4e0*/  BSSY.RECONVERGENT B0, `(.L_x_2598) ;  /* 0x0000006000007945 */ /* 0x000fe20003800200 */
[----:B------:R-:W-:-:S11]  /*4b4f0*/  LOP3.LUT P2, RZ, R24, 0x8, RZ, 0xc0, !PT ;  /* 0x0000000818ff7812 */ /* 0x000fd6000784c0ff */
[----:B------:R-:W-:Y:S05]  /*4b500*/  @!P3 BRA `(.L_x_2599) ;  /* 0x00000000000cb947 */ /* 0x000fea0003800000 */
[----:B01234-:R-:W2:Y:S02]  /*4b510*/  LDL.U8 R26, [R1+0x1e] ;  /* 0x00001e00011a7983 */ /* 0x01fea40000100000 */
[----:B--2---:R-:W-:-:S05]  /*4b520*/  LOP3.LUT R26, R26, 0x20, RZ, 0xfc, !PT ;  /* 0x000000201a1a7812 */ /* 0x004fca00078efcff */
[----:B------:R0:W-:Y:S02]  /*4b530*/  STL.U8 [R1+0x1e], R26 ;  /* 0x00001e1a01007387 */ /* 0x0001e40000100000 */
.L_x_2599:
[----:B------:R-:W-:Y:S05]  /*4b540*/  BSYNC.RECONVERGENT B0 ;  /* 0x0000000000007941 */ /* 0x000fea0003800200 */
.L_x_2598:
[C---:B------:R-:W-:Y:S01]  /*4b550*/  LOP3.LUT P4, RZ, R24.reuse, 0x200, RZ, 0xc0, !PT ;  /* 0x0000020018ff7812 */ /* 0x040fe2000788c0ff */
[----:B------:R-:W-:Y:S01]  /*4b560*/  BSSY.RECONVERGENT B0, `(.L_x_2600) ;  /* 0x0000006000007945 */ /* 0x000fe20003800200 */
[----:B------:R-:W-:-:S11]  /*4b570*/  LOP3.LUT P3, RZ, R24, 0x4, RZ, 0xc0, !PT ;  /* 0x0000000418ff7812 */ /* 0x000fd6000786c0ff */
[----:B------:R-:W-:Y:S05]  /*4b580*/  @!P4 BRA `(.L_x_2601) ;  /* 0x00000000000cc947 */ /* 0x000fea0003800000 */
[----:B01234-:R-:W2:Y:S02]  /*4b590*/  LDL.U8 R26, [R1+0x1e] ;  /* 0x00001e00011a7983 */ /* 0x01fea40000100000 */
[----:B--2---:R-:W-:-:S05]  /*4b5a0*/  LOP3.LUT R26, R26, 0x10, RZ, 0xfc, !PT ;  /* 0x000000101a1a7812 */ /* 0x004fca00078efcff */
[----:B------:R0:W-:Y:S02]  /*4b5b0*/  STL.U8 [R1+0x1e], R26 ;  /* 0x00001e1a01007387 */ /* 0x0001e40000100000 */
.L_x_2601:
[----:B------:R-:W-:Y:S05]  /*4b5c0*/  BSYNC.RECONVERGENT B0 ;  /* 0x0000000000007941 */ /* 0x000fea0003800200 */
.L_x_2600:
[C---:B------:R-:W-:Y:S01]  /*4b5d0*/  LOP3.LUT P5, RZ, R24.reuse, 0x100, RZ, 0xc0, !PT ;  /* 0x0000010018ff7812 */ /* 0x040fe200078ac0ff */
[----:B------:R-:W-:Y:S01]  /*4b5e0*/  BSSY.RECONVERGENT B0, `(.L_x_2602) ;  /* 0x0000006000007945 */ /* 0x000fe20003800200 */
[----:B------:R-:W-:-:S11]  /*4b5f0*/  LOP3.LUT P4, RZ, R24, 0x2, RZ, 0xc0, !PT ;  /* 0x0000000218ff7812 */ /* 0x000fd6000788c0ff */
[----:B------:R-:W-:Y:S05]  /*4b600*/  @!P5 BRA `(.L_x_2603) ;  /* 0x00000000000cd947 */ /* 0x000fea0003800000 */
[----:B------:R-:W2:Y:S02]  /*4b610*/  LDL.U8 R24, [R1+0x1e] ;  /* 0x00001e0001187983 */ /* 0x000ea40000100000 */
[----:B--2---:R-:W-:-:S05]  /*4b620*/  LOP3.LUT R24, R24, 0x8, RZ, 0xfc, !PT ;  /* 0x0000000818187812 */ /* 0x004fca00078efcff */
[----:B------:R2:W-:Y:S02]  /*4b630*/  STL.U8 [R1+0x1e], R24 ;  /* 0x00001e1801007387 */ /* 0x0005e40000100000 */
.L_x_2603:
[----:B------:R-:W-:Y:S05]  /*4b640*/  BSYNC.RECONVERGENT B0 ;  /* 0x0000000000007941 */ /* 0x000fea0003800200 */
.L_x_2602:
[----:B------:R-:W-:Y:S01]  /*4b650*/  BSSY.RECONVERGENT B0, `(.L_x_2604) ;  /* 0x0000006000007945 */ /* 0x000fe20003800200 */
[----:B------:R-:W-:-:S03]  /*4b660*/  ISETP.NE.U32.AND P5, PT, R25, 0x1, PT ;  /* 0x000000011900780c */ /* 0x000fc60003fa5070 */
[----:B------:R-:W-:Y:S10]  /*4b670*/  @!P6 BRA `(.L_x_2605) ;  /* 0x00000000000ce947 */ /* 0x000ff40003800000 */
[----:B--2---:R-:W2:Y:S02]  /*4b680*/  LDL.U8 R24, [R1+0x1e] ;  /* 0x00001e0001187983 */ /* 0x004ea40000100000 */
[----:B--2---:R-:W-:-:S05]  /*4b690*/  LOP3.LUT R24, R24, 0x4, RZ, 0xfc, !PT ;  /* 0x0000000418187812 */ /* 0x004fca00078efcff */
[----:B------:R2:W-:Y:S02]  /*4b6a0*/  STL.U8 [R1+0x1e], R24 ;  /* 0x00001e1801007387 */ /* 0x0005e40000100000 */
.L_x_2605:
[----:B------:R-:W-:Y:S05]  /*4b6b0*/  BSYNC.RECONVERGENT B0 ;  /* 0x0000000000007941 */ /* 0x000fea0003800200 */
.L_x_2604:
        /* <DEDUP_REMOVED lines=11> */
.L_x_2607:
[----:B------:R-:W-:Y:S05]  /*4b770*/  BSYNC.RECONVERGENT B0 ;  /* 0x0000000000007941 */ /* 0x000fea0003800200 */
.L_x_2606:
[----:B------:R-:W-:Y:S01]  /*4b780*/  BSSY.RECONVERGENT B0, `(.L_x_2608) ;  /* 0x0000006000007945 */ /* 0x000fe20003800200 */
[----:B------:R-:W-:-:S03]  /*4b790*/  LOP3.LUT P6, RZ, R5, 0x200, RZ, 0xc0, !PT ;  /* 0x0000020005ff7812 */ /* 0x000fc600078cc0ff */
[----:B------:R-:W-:Y:S10]  /*4b7a0*/  @!P0 BRA `(.L_x_2609) ;  /* 0x00000000000c8947 */ /* 0x000ff40003800000 */
[----:B--2---:R-:W2:Y:S02]  /*4b7b0*/  LDL.U8 R24, [R1+0x1e] ;  /* 0x00001e0001187983 */ /* 0x004ea40000100000 */
[----:B--2---:R-:W-:-:S05]  /*4b7c0*/  LOP3.LUT R24, R24, 0x1, RZ, 0xfc, !PT ;  /* 0x0000000118187812 */ /* 0x004fca00078efcff */
[----:B------:R2:W-:Y:S02]  /*4b7d0*/  STL.U8 [R1+0x1e], R24 ;  /* 0x00001e1801007387 */ /* 0x0005e40000100000 */
.L_x_2609:
[----:B------:R-:W-:Y:S05]  /*4b7e0*/  BSYNC.RECONVERGENT B0 ;  /* 0x0000000000007941 */ /* 0x000fea0003800200 */
.L_x_2608:
        /* <DEDUP_REMOVED lines=8> */
.L_x_2611:
[----:B------:R-:W-:Y:S05]  /*4b870*/  BSYNC.RECONVERGENT B0 ;  /* 0x0000000000007941 */ /* 0x000fea0003800200 */
.L_x_2610:
        /* <DEDUP_REMOVED lines=8> */
.L_x_2613:
[----:B------:R-:W-:Y:S05]  /*4b900*/  BSYNC.RECONVERGENT B0 ;  /* 0x0000000000007941 */ /* 0x000fea0003800200 */
.L_x_2612:
[----:B------:R-:W-:Y:S01]  /*4b910*/  BSSY.RECONVERGENT B0, `(.L_x_2614) ;  /* 0x0000006000007945 */ /* 0x000fe20003800200 */
[----:B------:R-:W-:-:S03]  /*4b920*/  LOP3.LUT P0, RZ, R5, 0x40, RZ, 0xc0, !PT ;  /* 0x0000004005ff7812 */ /* 0x000fc6000780c0ff */
[----:B------:R-:W-:Y:S10]  /*4b930*/  @!P3 BRA `(.L_x_2615) ;  /* 0x00000000000cb947 */ /* 0x000ff40003800000 */
[----:B--2---:R-:W2:Y:S02]  /*4b940*/  LDL.U8 R24, [R1+0x1f] ;  /* 0x00001f0001187983 */ /* 0x004ea40000100000 */
[----:B--2---:R-:W-:-:S05]  /*4b950*/  LOP3.LUT R24, R24, 0x20, RZ, 0xfc, !PT ;  /* 0x0000002018187812 */ /* 0x004fca00078efcff */
[----:B------:R2:W-:Y:S02]  /*4b960*/  STL.U8 [R1+0x1f], R24 ;  /* 0x00001f1801007387 */ /* 0x0005e40000100000 */
.L_x_2615:
[----:B------:R-:W-:Y:S05]  /*4b970*/  BSYNC.RECONVERGENT B0 ;  /* 0x0000000000007941 */ /* 0x000fea0003800200 */
.L_x_2614:
[----:B------:R-:W-:Y:S01]  /*4b980*/  BSSY.RECONVERGENT B0, `(.L_x_2616) ;  /* 0x0000006000007945 */ /* 0x000fe20003800200 */
[----:B------:R-:W-:-:S03]  /*4b990*/  LOP3.LUT P1, RZ, R5, 0x20, RZ, 0xc0, !PT ;  /* 0x0000002005ff7812 */ /* 0x000fc6000782c0ff */
[----:B------:R-:W-:Y:S10]  /*4b9a0*/  @!P4 BRA `(.L_x_2617) ;  /* 0x00000000000cc947 */ /* 0x000ff40003800000 */
[----:B--2---:R-:W2:Y:S02]  /*4b9b0*/  LDL.U8 R24, [R1+0x1f] ;  /* 0x00001f0001187983 */ /* 0x004ea40000100000 */
[----:B--2---:R-:W-:-:S05]  /*4b9c0*/  LOP3.LUT R24, R24, 0x10, RZ, 0xfc, !PT ;  /* 0x0000001018187812 */ /* 0x004fca00078efcff */
[----:B------:R2:W-:Y:S02]  /*4b9d0*/  STL.U8 [R1+0x1f], R24 ;  /* 0x00001f1801007387 */ /* 0x0005e40000100000 */
.L_x_2617:
[----:B------:R-:W-:Y:S05]  /*4b9e0*/  BSYNC.RECONVERGENT B0 ;  /* 0x0000000000007941 */ /* 0x000fea0003800200 */
.L_x_2616:
[----:B------:R-:W-:Y:S01]  /*4b9f0*/  BSSY.RECONVERGENT B0, `(.L_x_2618) ;  /* 0x0000006000007945 */ /* 0x000fe20003800200 */
[----:B------:R-:W-:-:S03]  /*4ba00*/  LOP3.LUT P2, RZ, R5, 0x10, RZ, 0xc0, !PT ;  /* 0x0000001005ff7812 */ /* 0x000fc6000784c0ff */
[----:B------:R-:W-:Y:S10]  /*4ba10*/  @P5 BRA `(.L_x_2619) ;  /* 0x00000000000c5947 */ /* 0x000ff40003800000 */
[----:B--2---:R-:W2:Y:S02]  /*4ba20*/  LDL.U8 R24, [R1+0x1f] ;  /* 0x00001f0001187983 */ /* 0x004ea40000100000 */
[----:B--2---:R-:W-:-:S05]  /*4ba30*/  LOP3.LUT R24, R24, 0x8, RZ, 0xfc, !PT ;  /* 0x0000000818187812 */ /* 0x004fca00078efcff */
[----:B------:R2:W-:Y:S02]  /*4ba40*/  STL.U8 [R1+0x1f], R24 ;  /* 0x00001f1801007387 */ /* 0x0005e40000100000 */
.L_x_2619:
[----:B------:R-:W-:Y:S05]  /*4ba50*/  BSYNC.RECONVERGENT B0 ;  /* 0x0000000000007941 */ /* 0x000fea0003800200 */
.L_x_2618:
[C---:B------:R-:W-:Y:S01]  /*4ba60*/  LOP3.LUT P4, RZ, R5.reuse, 0x400, RZ, 0xc0, !PT ;  /* 0x0000040005ff7812 */ /* 0x040fe2000788c0ff */
[----:B------:R-:W-:Y:S01]  /*4ba70*/  BSSY.RECONVERGENT B0, `(.L_x_2620) ;  /* 0x0000006000007945 */ /* 0x000fe20003800200 */
[----:B------:R-:W-:-:S11]  /*4ba80*/  LOP3.LUT P3, RZ, R5, 0x8, RZ, 0xc0, !PT ;  /* 0x0000000805ff7812 */ /* 0x000fd6000786c0ff */
[----:B------:R-:W-:Y:S05]  /*4ba90*/  @!P4 BRA `(.L_x_2621) ;  /* 0x00000000000cc947 */ /* 0x000fea0003800000 */
[----:B--2---:R-:W2:Y:S02]  /*4baa0*/  LDL.U8 R24, [R1+0x1f] ;  /* 0x00001f0001187983 */ /* 0x004ea40000100000 */
[----:B--2---:R-:W-:-:S05]  /*4bab0*/  LOP3.LUT R24, R24, 0x4, RZ, 0xfc, !PT ;  /* 0x0000000418187812 */ /* 0x004fca00078efcff */
[----:B------:R2:W-:Y:S02]  /*4bac0*/  STL.U8 [R1+0x1f], R24 ;  /* 0x00001f1801007387 */ /* 0x0005e40000100000 */
.L_x_2621:
[----:B------:R-:W-:Y:S05]  /*4bad0*/  BSYNC.RECONVERGENT B0 ;  /* 0x0000000000007941 */ /* 0x000fea0003800200 */
.L_x_2620:
[----:B------:R-:W-:Y:S01]  /*4bae0*/  BSSY.RECONVERGENT B0, `(.L_x_2622) ;  /* 0x0000006000007945 */ /* 0x000fe20003800200 */
[----:B------:R-:W-:-:S03]  /*4baf0*/  LOP3.LUT P4, RZ, R5, 0x4, RZ, 0xc0, !PT ;  /* 0x0000000405ff7812 */ /* 0x000fc6000788c0ff */
[----:B------:R-:W-:Y:S10]  /*4bb00*/  @!P6 BRA `(.L_x_2623) ;  /* 0x00000000000ce947 */ /* 0x000ff40003800000 */
[----:B--2---:R-:W2:Y:S02]  /*4bb10*/  LDL.U8 R24, [R1+0x1f] ;  /* 0x00001f0001187983 */ /* 0x004ea40000100000 */
[----:B--2---:R-:W-:-:S05]  /*4bb20*/  LOP3.LUT R24, R24, 0x2, RZ, 0xfc, !PT ;  /* 0x0000000218187812 */ /* 0x004fca00078efcff */
[----:B------:R2:W-:Y:S02]  /*4bb30*/  STL.U8 [R1+0x1f], R24 ;  /* 0x00001f1801007387 */ /* 0x0005e40000100000 */
.L_x_2623:
[----:B------:R-:W-:Y:S05]  /*4bb40*/  BSYNC.RECONVERGENT B0 ;  /* 0x0000000000007941 */ /* 0x000fea0003800200 */
.L_x_2622:
[C---:B------:R-:W-:Y:S01]  /*4bb50*/  LOP3.LUT P6, RZ, R5.reuse, 0x100, RZ, 0xc0, !PT ;  /* 0x0000010005ff7812 */ /* 0x040fe200078cc0ff */
[----:B------:R-:W-:Y:S01]  /*4bb60*/  BSSY.RECONVERGENT B0, `(.L_x_2624) ;  /* 0x0000006000007945 */ /* 0x000fe20003800200 */
[----:B------:R-:W-:-:S11]  /*4bb70*/  LOP3.LUT P5, RZ, R5, 0x2, RZ, 0xc0, !PT ;  /* 0x0000000205ff7812 */ /* 0x000fd600078ac0ff */
[----:B------:R-:W-:Y:S05]  /*4bb80*/  @!P6 BRA `(.L_x_2625) ;  /* 0x00000000000ce947 */ /* 0x000fea0003800000 */
[----:B--2---:R-:W2:Y:S02]  /*4bb90*/  LDL.U8 R24, [R1+0x1f] ;  /* 0x00001f0001187983 */ /* 0x004ea40000100000 */
[----:B--2---:R-:W-:-:S05]  /*4bba0*/  LOP3.LUT R24, R24, 0x1, RZ, 0xfc, !PT ;  /* 0x0000000118187812 */ /* 0x004fca00078efcff */
[----:B------:R2:W-:Y:S02]  /*4bbb0*/  STL.U8 [R1+0x1f], R24 ;  /* 0x00001f1801007387 */ /* 0x0005e40000100000 */
.L_x_2625:
[----:B------:R-:W-:Y:S05]  /*4bbc0*/  BSYNC.RECONVERGENT B0 ;  /* 0x0000000000007941 */ /* 0x000fea0003800200 */
.L_x_2624:
[----:B------:R-:W-:Y:S01]  /*4bbd0*/  LOP3.LUT P6, RZ, R5, 0x80, RZ, 0xc0, !PT ;  /* 0x0000008005ff7812 */ /* 0x000fe200078cc0ff */
[----:B------:R-:W-:-:S12]  /*4bbe0*/  BSSY.RECONVERGENT B0, `(.L_x_2626) ;  /* 0x0000005000007945 */ /* 0x000fd80003800200 */
[----:B------:R-:W-:Y:S05]  /*4bbf0*/  @!P6 BRA `(.L_x_2627) ;  /* 0x00000000000ce947 */ /* 0x000fea0003800000 */
[----:B--2---:R-:W2:Y:S02]  /*4bc00*/  LDL.U8 R24, [R1+0x20] ;  /* 0x0000200001187983 */ /* 0x004ea40000100000 */
[----:B--2---:R-:W-:-:S05]  /*4bc10*/  LOP3.LUT R24, R24, 0x80, RZ, 0xfc, !PT ;  /* 0x0000008018187812 */ /* 0x004fca00078efcff */
[----:B------:R2:W-:Y:S02]  /*4bc20*/  STL.U8 [R1+0x20], R24 ;  /* 0x0000201801007387 */ /* 0x0005e40000100000 */
.L_x_2627:
[----:B------:R-:W-:Y:S05]  /*4bc30*/  BSYNC.RECONVERGENT B0 ;  /* 0x0000000000007941 */ /* 0x000fea0003800200 */
.L_x_2626:
[----:B------:R-:W-:Y:S04]  /*4bc40*/  BSSY.RECONVERGENT B0, `(.L_x_2628) ;  /* 0x0000005000007945 */ /* 0x000fe80003800200 */
[----:B------:R-:W-:Y:S05]  /*4bc50*/  @!P0 BRA `(.L_x_2629) ;  /* 0x00000000000c8947 */ /* 0x000fea0003800000 */
[----:B--2---:R-:W2:Y:S02]  /*4bc60*/  LDL.U8 R24, [R1+0x20] ;  /* 0x0000200001187983 */ /* 0x004ea40000100000 */
[----:B--2---:R-:W-:-:S05]  /*4bc70*/  LOP3.LUT R24, R24, 0x40, RZ, 0xfc, !PT ;  /* 0x0000004018187812 */ /* 0x004fca00078efcff */
[----:B------:R2:W-:Y:S02]  /*4bc80*/  STL.U8 [R1+0x20], R24 ;  /* 0x0000201801007387 */ /* 0x0005e40000100000 */
.L_x_2629:
[----:B------:R-:W-:Y:S05]  /*4bc90*/  BSYNC.RECONVERGENT B0 ;  /* 0x0000000000007941 */ /* 0x000fea0003800200 */
.L_x_2628:
[----:B------:R-:W-:Y:S04]  /*4bca0*/  BSSY.RECONVERGENT B0, `(.L_x_2630) ;  /* 0x0000005000007945 */ /* 0x000fe80003800200 */
[----:B------:R-:W-:Y:S05]  /*4bcb0*/  @!P1 BRA `(.L_x_2631) ;  /* 0x00000000000c9947 */ /* 0x000fea0003800000 */
[----:B--2---:R-:W2:Y:S02]  /*4bcc0*/  LDL.U8 R24, [R1+0x20] ;  /* 0x0000200001187983 */ /* 0x004ea40000100000 */
[----:B--2---:R-:W-:-:S05]  /*4bcd0*/  LOP3.LUT R24, R24, 0x20, RZ, 0xfc, !PT ;  /* 0x0000002018187812 */ /* 0x004fca00078efcff */
[----:B------:R2:W-:Y:S02]  /*4bce0*/  STL.U8 [R1+0x20], R24 ;  /* 0x0000201801007387 */ /* 0x0005e40000100000 */
.L_x_2631:
[----:B------:R-:W-:Y:S05]  /*4bcf0*/  BSYNC.RECONVERGENT B0 ;  /* 0x0000000000007941 */ /* 0x000fea0003800200 */
.L_x_2630:
[----:B------:R-:W-:Y:S04]  /*4bd00*/  BSSY.RECONVERGENT B0, `(.L_x_2632) ;  /* 0x0000005000007945 */ /* 0x000fe80003800200 */
[----:B------:R-:W-:Y:S05]  /*4bd10*/  @!P2 BRA `(.L_x_2633) ;  /* 0x00000000000ca947 */ /* 0x000fea0003800000 */
[----:B--2---:R-:W2:Y:S02]  /*4bd20*/  LDL.U8 R24, [R1+0x20] ;  /* 0x0000200001187983 */ /* 0x004ea40000100000 */
[----:B--2---:R-:W-:-:S05]  /*4bd30*/  LOP3.LUT R24, R24, 0x10, RZ, 0xfc, !PT ;  /* 0x0000001018187812 */ /* 0x004fca00078efcff */
[----:B------:R2:W-:Y:S02]  /*4bd40*/  STL.U8 [R1+0x20], R24 ;  /* 0x0000201801007387 */ /* 0x0005e40000100000 */
.L_x_2633:
[----:B------:R-:W-:Y:S05]  /*4bd50*/  BSYNC.RECONVERGENT B0 ;  /* 0x0000000000007941 */ /* 0x000fea0003800200 */
.L_x_2632:
[----:B------:R-:W-:Y:S04]  /*4bd60*/  BSSY.RECONVERGENT B0, `(.L_x_2634) ;  /* 0x0000005000007945 */ /* 0x000fe80003800200 */
[----:B------:R-:W-:Y:S05]  /*4bd70*/  @!P3 BRA `(.L_x_2635) ;  /* 0x00000000000cb947 */ /* 0x000fea0003800000 */
[----:B--2---:R-:W2:Y:S02]  /*4bd80*/  LDL.U8 R24, [R1+0x20] ;  /* 0x0000200001187983 */ /* 0x004ea40000100000 */
[----:B--2---:R-:W-:-:S05]  /*4bd90*/  LOP3.LUT R24, R24, 0x8, RZ, 0xfc, !PT ;  /* 0x0000000818187812 */ /* 0x004fca00078efcff */
[----:B------:R2:W-:Y:S02]  /*4bda0*/  STL.U8 [R1+0x20], R24 ;  /* 0x0000201801007387 */ /* 0x0005e40000100000 */
.L_x_2635:
[----:B------:R-:W-:Y:S05]  /*4bdb0*/  BSYNC.RECONVERGENT B0 ;  /* 0x0000000000007941 */ /* 0x000fea0003800200 */
.L_x_2634:
[----:B------:R-:W-:Y:S04]  /*4bdc0*/  BSSY.RECONVERGENT B0, `(.L_x_2636) ;  /* 0x0000005000007945 */ /* 0x000fe80003800200 */
[----:B------:R-:W-:Y:S05]  /*4bdd0*/  @!P4 BRA `(.L_x_2637) ;  /* 0x00000000000cc947 */ /* 0x000fea0003800000 */
[----:B--2---:R-:W2:Y:S02]  /*4bde0*/  LDL.U8 R24, [R1+0x20] ;  /* 0x0000200001187983 */ /* 0x004ea40000100000 */
[----:B--2---:R-:W-:-:S05]  /*4bdf0*/  LOP3.LUT R24, R24, 0x4, RZ, 0xfc, !PT ;  /* 0x0000000418187812 */ /* 0x004fca00078efcff */
[----:B------:R2:W-:Y:S02]  /*4be00*/  STL.U8 [R1+0x20], R24 ;  /* 0x0000201801007387 */ /* 0x0005e40000100000 */
.L_x_2637:
[----:B------:R-:W-:Y:S05]  /*4be10*/  BSYNC.RECONVERGENT B0 ;  /* 0x0000000000007941 */ /* 0x000fea0003800200 */
.L_x_2636:
[----:B------:R-:W-:Y:S04]  /*4be20*/  BSSY.RECONVERGENT B0, `(.L_x_2638) ;  /* 0x0000005000007945 */ /* 0x000fe80003800200 */
[----:B------:R-:W-:Y:S05]  /*4be30*/  @!P5 BRA `(.L_x_2639) ;  /* 0x00000000000cd947 */ /* 0x000fea0003800000 */
[----:B--2---:R-:W2:Y:S02]  /*4be40*/  LDL.U8 R24, [R1+0x20] ;  /* 0x0000200001187983 */ /* 0x004ea40000100000 */
[----:B--2---:R-:W-:-:S05]  /*4be50*/  LOP3.LUT R24, R24, 0x2, RZ, 0xfc, !PT ;  /* 0x0000000218187812 */ /* 0x004fca00078efcff */
[----:B------:R2:W-:Y:S02]  /*4be60*/  STL.U8 [R1+0x20], R24 ;  /* 0x0000201801007387 */ /* 0x0005e40000100000 */
.L_x_2639:
[----:B------:R-:W-:Y:S05]  /*4be70*/  BSYNC.RECONVERGENT B0 ;  /* 0x0000000000007941 */ /* 0x000fea0003800200 */
.L_x_2638:
[----:B------:R-:W0:Y:S01]  /*4be80*/  LDCU UR4, c[0x3][URZ] ;  /* 0x00c00000ff0477ac */ /* 0x000e220008000800 */
[----:B-----5:R-:W-:Y:S01]  /*4be90*/  IMAD R23, R23, 0x100, R48 ;  /* 0x0000010017177824 */ /* 0x020fe200078e0230 */
[----:B--2---:R-:W2:Y:S01]  /*4bea0*/  LDL.U8 R24, [R1+0x13] ;  /* 0x0000130001187983 */ /* 0x004ea20000100000 */
[----:B------:R-:W-:-:S03]  /*4beb0*/  IMAD R20, R49, 0x100, R20 ;  /* 0x0000010031147824 */ /* 0x000fc600078e0214 */
[----:B------:R-:W2:Y:S01]  /*4bec0*/  LDL.U8 R28, [R1+0x14] ;  /* 0x00001400011c7983 */ /* 0x000ea20000100000 */
[----:B------:R-:W-:Y:S02]  /*4bed0*/  IMAD R22, R23, 0x100, R22 ;  /* 0x0000010017167824 */ /* 0x000fe400078e0216 */
[----:B------:R-:W-:Y:S02]  /*4bee0*/  IMAD R7, R6, 0x100, R7 ;  /* 0x0000010006077824 */ /* 0x000fe400078e0207 */
[----:B------:R-:W-:Y:S01]  /*4bef0*/  IMAD R18, R18, 0x100, R51 ;  /* 0x0000010012127824 */ /* 0x000fe200078e0233 */
[----:B------:R-:W2:Y:S01]  /*4bf00*/  LDL.U8 R6, [R1+0x17] ;  /* 0x0000170001067983 */ /* 0x000ea20000100000 */
[----:B------:R-:W-:Y:S01]  /*4bf10*/  IMAD R20, R20, 0x100, R19 ;  /* 0x0000010014147824 */ /* 0x000fe200078e0213 */
[----:B------:R-:W-:Y:S01]  /*4bf20*/  LOP3.LUT R5, R5, 0x1, RZ, 0xc0, !PT ;  /* 0x0000000105057812 */ /* 0x000fe200078ec0ff */
[----:B------:R-:W-:Y:S01]  /*4bf30*/  IMAD.U32 R25, R22, 0x100, R21 ;  /* 0x0000010016197824 */ /* 0x000fe200078e0015 */
[----:B------:R-:W2:Y:S01]  /*4bf40*/  LDCU.128 UR16, c[0x3][0x40] ;  /* 0x00c00800ff1077ac */ /* 0x000ea20008000c00 */
        /* <DEDUP_REMOVED lines=32> */
[----:B------:R-:W-:Y:S02]  /*4c150*/  LOP3.LUT R22, R20, R22, R19, 0x96, !PT ;  /* 0x0000001614167212 */ /* 0x000fe400078e9613 */
        /* <DEDUP_REMOVED lines=40> */
[----:B------:R-:W-:Y:S01]  /*4c3e0*/  LOP3.LUT R49, R30, R21, R52, 0xf8, !PT ;  /* 0x000000151e317212 */ /* 0x000fe200078ef834 */
[----:B------:R-:W-:Y:S01]  /*4c3f0*/  VIADD R30, R23, 0x9b05688c ;  /* 0x9b05688c171e7836 */ /* 0x000fe20000000000 */
[----:B------:R-:W-:-:S02]  /*4c400*/  IADD3 R29, PT, PT, R29, R22, R7 ;  /* 0x000000161d1d7210 */ /* 0x000fc40007ffe007 */
[C-C-:B------:R-:W-:Y:S02]  /*4c410*/  SHF.L.W.U32.HI R22, R47.reuse, 0xf, R47.reuse ;  /* 0x0000000f2f167819 */ /* 0x140fe40000010e2f */
[--C-:B------:R-:W-:Y:S02]  /*4c420*/  SHF.L.W.U32.HI R7, R47, 0xd, R47.reuse ;  /* 0x0000000d2f077819 */ /* 0x100fe40000010e2f */
[----:B------:R-:W-:Y:S02]  /*4c430*/  SHF.R.U32.HI R46, RZ, 0xa, R47 ;  /* 0x0000000aff2e7819 */ /* 0x000fe4000001162f */
[----:B------:R-:W-:Y:S01]  /*4c440*/  IADD3 R18, PT, PT, R49, UR5, R18 ;  /* 0x0000000531127c10 */ /* 0x000fe2000fffe012 */
[----:B------:R-:W0:Y:S01]  /*4c450*/  LDCU.64 UR4, c[0x3][0x10] ;  /* 0x00c00200ff0477ac */ /* 0x000e220008000a00 */
[----:B------:R-:W-:Y:S02]  /*4c460*/  LOP3.LUT R22, R46, R22, R7, 0x96, !PT ;  /* 0x000000162e167212 */ /* 0x000fe400078e9607 */
[C---:B------:R-:W-:Y:S01]  /*4c470*/  SHF.L.W.U32.HI R7, R30.reuse, 0x1e, R30 ;  /* 0x0000001e1e077819 */ /* 0x040fe20000010e1e */
[----:B------:R-:W-:Y:S01]  /*4c480*/  IMAD.IADD R18, R17, 0x1, R18 ;  /* 0x0000000111127824 */ /* 0x000fe200078e0212 */
[----:B------:R-:W-:-:S02]  /*4c490*/  SHF.L.W.U32.HI R46, R30, 0x13, R30 ;  /* 0x000000131e2e7819 */ /* 0x000fc40000010e1e */
[----:B------:R-:W-:-:S04]  /*4c4a0*/  SHF.L.W.U32.HI R23, R30, 0xa, R30 ;  /* 0x0000000a1e177819 */ /* 0x000fc80000010e1e */
[----:B------:R-:W-:Y:S01]  /*4c4b0*/  LOP3.LUT R7, R23, R7, R46, 0x96, !PT ;  /* 0x0000000717077212 */ /* 0x000fe200078e962e */
[----:B------:R-:W-:-:S05]  /*4c4c0*/  VIADD R46, R18, 0xbb1838e6 ;  /* 0xbb1838e6122e7836 */ /* 0x000fca0000000000 */
        /* <DEDUP_REMOVED lines=13> */
[----:B------:R-:W4:Y:S02]  /*4c5a0*/  LDL.U8 R23, [R1+0x19] ;  /* 0x0000190001177983 */ /* 0x000f240000100000 */
[----:B------:R-:W-:-:S02]  /*4c5b0*/  IADD3 R50, PT, PT, R52, R18, R21 ;  /* 0x0000001234327210 */ /* 0x000fc40007ffe015 */
[----:B------:R-:W4:Y:S01]  /*4c5c0*/  LDL.U8 R21, [R1+0x1d] ;  /* 0x00001d0001157983 */ /* 0x000f220000100000 */
[----:B--2---:R-:W-:-:S05]  /*4c5d0*/  IMAD.IADD R49, R24, 0x1, R7 ;  /* 0x0000000118317824 */ /* 0x004fca00078e0207 */
[--C-:B------:R-:W-:Y:S02]  /*4c5e0*/  SHF.L.W.U32.HI R7, R7, 0xe, R49.reuse ;  /* 0x0000000e07077819 */ /* 0x100fe40000010e31 */
[--C-:B------:R-:W-:Y:S02]  /*4c5f0*/  SHF.R.U32.HI R18, RZ, 0x3, R49.reuse ;  /* 0x00000003ff127819 */ /* 0x100fe40000011631 */
[----:B------:R-:W-:-:S04]  /*4c600*/  SHF.L.W.U32.HI R24, R49, 0x19, R49 ;  /* 0x0000001931187819 */ /* 0x000fc80000010e31 */
        /* <DEDUP_REMOVED lines=12> */
[----:B------:R-:W3:Y:S01]  /*4c6d0*/  LDL.U8 R50, [R1+0x1b] ;  /* 0x00001b0001327983 */ /* 0x000ee20000100000 */
[----:B------:R-:W-:-:S04]  /*4c6e0*/  LOP3.LUT R48, R45, R24, R46, 0xb8, !PT ;  /* 0x000000182d307212 */ /* 0x000fc800078eb82e */
[----:B------:R-:W-:Y:S01]  /*4c6f0*/  IADD3 R26, PT, PT, R51, R48, R26 ;  /* 0x00000030331a7210 */ /* 0x000fe20007ffe01a */
[----:B----4-:R-:W-:Y:S01]  /*4c700*/  IMAD R48, R19, 0x100, R20 ;  /* 0x0000010013307824 */ /* 0x010fe200078e0214 */
[--C-:B------:R-:W-:Y:S02]  /*4c710*/  SHF.R.U32.HI R20, RZ, 0xa, R29.reuse ;  /* 0x0000000aff147819 */ /* 0x100fe4000001161d */
[C-C-:B------:R-:W-:Y:S01]  /*4c720*/  SHF.L.W.U32.HI R28, R29.reuse, 0xf, R29.reuse ;  /* 0x0000000f1d1c7819 */ /* 0x140fe20000010e1d */
[----:B------:R-:W-:Y:S01]  /*4c730*/  IMAD.SHL.U32 R48, R48, 0x100, RZ ;  /* 0x0000010030307824 */ /* 0x000fe200078e00ff */
[----:B------:R-:W-:-:S04]  /*4c740*/  SHF.L.W.U32.HI R19, R29, 0xd, R29 ;  /* 0x0000000d1d137819 */ /* 0x000fc80000010e1d */
[----:B------:R-:W-:Y:S01]  /*4c750*/  LOP3.LUT R28, R20, R28, R19, 0x96, !PT ;  /* 0x0000001c141c7212 */ /* 0x000fe200078e9613 */
[----:B------:R-:W-:Y:S01]  /*4c760*/  IMAD.IADD R19, R6, 0x1, R48 ;  /* 0x0000000106137824 */ /* 0x000fe200078e0230 */
[----:B------:R-:W4:Y:S04]  /*4c770*/  LDL.U8 R20, [R1+0x1e] ;  /* 0x00001e0001147983 */ /* 0x000f280000100000 */
[--C-:B------:R-:W-:Y:S02]  /*4c780*/  SHF.L.W.U32.HI R51, R48, 0xe, R19.reuse ;  /* 0x0000000e30337819 */ /* 0x100fe40000010e13 */
[--C-:B------:R-:W-:Y:S02]  /*4c790*/  SHF.R.U32.HI R6, RZ, 0x3, R19.reuse ;  /* 0x00000003ff067819 */ /* 0x100fe40000011613 */
[----:B------:R-:W-:-:S04]  /*4c7a0*/  SHF.L.W.U32.HI R48, R19, 0x19, R19 ;  /* 0x0000001913307819 */ /* 0x000fc80000010e13 */
[----:B------:R-:W-:Y:S02]  /*4c7b0*/  LOP3.LUT R48, R6, R48, R51, 0x96, !PT ;  /* 0x0000003006307212 */ /* 0x000fe400078e9633 */
[----:B------:R-:W4:Y:S01]  /*4c7c0*/  LDL.U8 R6, [R1+0x1f] ;  /* 0x00001f0001067983 */ /* 0x000f220000100000 */
[----:B------:R-:W-:Y:S01]  /*4c7d0*/  IADD3 R26, PT, PT, R19, UR5, R26 ;  /* 0x00000005131a7c10 */ /* 0x000fe2000fffe01a */
[----:B------:R-:W-:Y:S02]  /*4c7e0*/  VIADD R43, R43, 0x510e527f ;  /* 0x510e527f2b2b7836 */ /* 0x000fe40000000000 */
[----:B------:R-:W-:Y:S02]  /*4c7f0*/  IMAD R44, R44, 0x100, R23 ;  /* 0x000001002c2c7824 */ /* 0x000fe400078e0217 */
[----:B------:R-:W-:-:S05]  /*4c800*/  IMAD.IADD R23, R27, 0x1, R26 ;  /* 0x000000011b177824 */ /* 0x000fca00078e021a */
[C---:B------:R-:W-:Y:S02]  /*4c810*/  SHF.L.W.U32.HI R51, R23.reuse, 0x15, R23 ;  /* 0x0000001517337819 */ /* 0x040fe40000010e17 */
[----:B------:R-:W-:Y:S01]  /*4c820*/  LOP3.LUT R27, R30, R27, R43, 0xe8, !PT ;  /* 0x0000001b1e1b7212 */ /* 0x000fe200078ee82b */
[----:B--2---:R-:W-:Y:S01]  /*4c830*/  IMAD R7, R44, 0x100, R7 ;  /* 0x000001002c077824 */ /* 0x004fe200078e0207 */
[C---:B------:R-:W-:Y:S01]  /*4c840*/  SHF.L.W.U32.HI R44, R23.reuse, 0x7, R23 ;  /* 0x00000007172c7819 */ /* 0x040fe20000010e17 */
[----:B------:R-:W-:Y:S01]  /*4c850*/  IMAD R21, R18, 0x100, R21 ;  /* 0x0000010012157824 */ /* 0x000fe200078e0215 */
[----:B------:R-:W-:-:S04]  /*4c860*/  SHF.L.W.U32.HI R18, R23, 0x1a, R23 ;  /* 0x0000001a17127819 */ /* 0x000fc80000010e17 */
[----:B------:R-:W-:Y:S02]  /*4c870*/  LOP3.LUT R18, R44, R18, R51, 0x96, !PT ;  /* 0x000000122c127212 */ /* 0x000fe400078e9633 */
[----:B------:R-:W-:Y:S02]  /*4c880*/  LOP3.LUT R44, R46, R23, R24, 0xb8, !PT ;  /* 0x000000172e2c7212 */ /* 0x000fe400078eb818 */
[C---:B------:R-:W-:Y:S02]  /*4c890*/  SHF.L.W.U32.HI R51, R43.reuse, 0x13, R43 ;  /* 0x000000132b337819 */ /* 0x040fe40000010e2b */
[----:B------:R-:W-:Y:S02]  /*4c8a0*/  IADD3 R45, PT, PT, R18, R44, R45 ;  /* 0x0000002c122d7210 */ /* 0x000fe40007ffe02d */
[C-C-:B------:R-:W-:Y:S02]  /*4c8b0*/  SHF.L.W.U32.HI R18, R43.reuse, 0x1e, R43.reuse ;  /* 0x0000001e2b127819 */ /* 0x140fe40000010e2b */
[----:B------:R-:W-:-:S04]  /*4c8c0*/  SHF.L.W.U32.HI R44, R43, 0xa, R43 ;  /* 0x0000000a2b2c7819 */ /* 0x000fc80000010e2b */
[----:B------:R-:W-:-:S04]  /*4c8d0*/  LOP3.LUT R51, R44, R18, R51, 0x96, !PT ;  /* 0x000000122c337212 */ /* 0x000fc800078e9633 */
[----:B------:R-:W-:-:S04]  /*4c8e0*/  IADD3 R27, PT, PT, R22, R51, R27 ;  /* 0x00000033161b7210 */ /* 0x000fc80007ffe01b */
[C-C-:B------:R-:W-:Y:S02]  /*4c8f0*/  SHF.L.W.U32.HI R18, R27.reuse, 0x1e, R27.reuse ;  /* 0x0000001e1b127819 */ /* 0x140fe40000010e1b */
[C-C-:B------:R-:W-:Y:S02]  /*4c900*/  SHF.L.W.U32.HI R51, R27.reuse, 0x13, R27.reuse ;  /* 0x000000131b337819 */ /* 0x140fe40000010e1b */
[----:B------:R-:W-:Y:S01]  /*4c910*/  SHF.L.W.U32.HI R22, R27, 0xa, R27 ;  /* 0x0000000a1b167819 */ /* 0x000fe20000010e1b */
[----:B------:R-:W-:-:S03]  /*4c920*/  IMAD.SHL.U32 R7, R7, 0x100, RZ ;  /* 0x0000010007077824 */ /* 0x000fc600078e00ff */
[----:B------:R-:W-:Y:S02]  /*4c930*/  LOP3.LUT R51, R22, R18, R51, 0x96, !PT ;  /* 0x0000001216337212 */ /* 0x000fe400078e9633 */
[----:B------:R-:W-:-:S04]  /*4c940*/  LOP3.LUT R18, R43, R30, R27, 0xe8, !PT ;  /* 0x0000001e2b127212 */ /* 0x000fc800078ee81b */
[----:B------:R-:W-:-:S04]  /*4c950*/  IADD3 R26, PT, PT, R26, R51, R18 ;  /* 0x000000331a1a7210 */ /* 0x000fc80007ffe012 */
[C-C-:B------:R-:W-:Y:S02]  /*4c960*/  SHF.L.W.U32.HI R18, R26.reuse, 0x1e, R26.reuse ;  /* 0x0000001e1a127819 */ /* 0x140fe40000010e1a */
[C-C-:B------:R-:W-:Y:S02]  /*4c970*/  SHF.L.W.U32.HI R51, R26.reuse, 0x13, R26.reuse ;  /* 0x000000131a337819 */ /* 0x140fe40000010e1a */
[----:B------:R-:W-:-:S04]  /*4c980*/  SHF.L.W.U32.HI R22, R26, 0xa, R26 ;  /* 0x0000000a1a167819 */ /* 0x000fc80000010e1a */
[----:B------:R-:W-:Y:S02]  /*4c990*/  LOP3.LUT R18, R22, R18, R51, 0x96, !PT ;  /* 0x0000001216127212 */ /* 0x000fe400078e9633 */
[----:B------:R-:W-:Y:S01]  /*4c9a0*/  LOP3.LUT R22, R27, R43, R26, 0xe8, !PT ;  /* 0x0000002b1b167212 */ /* 0x000fe200078ee81a */
[----:B---3--:R-:W-:-:S05]  /*4c9b0*/  IMAD.IADD R50, R50, 0x1, R7 ;  /* 0x0000000132327824 */ /* 0x008fca00078e0207 */
[----:B0-----:R-:W-:Y:S01]  /*4c9c0*/  IADD3 R45, PT, PT, R50, UR4, R45 ;  /* 0x00000004322d7c10 */ /* 0x001fe2000fffe02d */
[----:B------:R-:W0:Y:S04]  /*4c9d0*/  LDCU.64 UR4, c[0x3][0x50] ;  /* 0x00c00a00ff0477ac */ /* 0x000e280008000a00 */
[----:B------:R-:W-:Y:S01]  /*4c9e0*/  IMAD.IADD R30, R30, 0x1, R45 ;  /* 0x000000011e1e7824 */ /* 0x000fe200078e022d */
[----:B------:R-:W-:-:S04]  /*4c9f0*/  IADD3 R45, PT, PT, R45, R18, R22 ;  /* 0x000000122d2d7210 */ /* 0x000fc80007ffe016 */
[C---:B------:R-:W-:Y:S01]  /*4ca00*/  SHF.L.W.U32.HI R18, R30.reuse, 0x1a, R30 ;  /* 0x0000001a1e127819 */ /* 0x040fe20000010e1e */
[----:B----4-:R-:W-:Y:S01]  /*4ca10*/  IMAD R22, R21, 0x100, R20 ;  /* 0x0000010015167824 */ /* 0x010fe200078e0214 */
[C-C-:B------:R-:W-:Y:S02]  /*4ca20*/  SHF.L.W.U32.HI R21, R30.reuse, 0x15, R30.reuse ;  /* 0x000000151e157819 */ /* 0x140fe40000010e1e */
[----:B------:R-:W-:-:S04]  /*4ca30*/  SHF.L.W.U32.HI R20, R30, 0x7, R30 ;  /* 0x000000071e147819 */ /* 0x000fc80000010e1e */
[----:B------:R-:W-:Y:S01]  /*4ca40*/  LOP3.LUT R51, R20, R18, R21, 0x96, !PT ;  /* 0x0000001214337212 */ /* 0x000fe200078e9615 */
[----:B------:R-:W-:Y:S01]  /*4ca50*/  IMAD.SHL.U32 R21, R22, 0x100, RZ ;  /* 0x0000010016157824 */ /* 0x000fe200078e00ff */
[----:B------:R-:W-:Y:S02]  /*4ca60*/  LOP3.LUT R18, R24, R30, R23, 0xb8, !PT ;  /* 0x0000001e18127212 */ /* 0x000fe400078eb817 */
[----:B------:R-:W-:Y:S02]  /*4ca70*/  SHF.L.W.U32.HI R53, R45, 0x13, R45 ;  /* 0x000000132d357819 */ /* 0x000fe40000010e2d */
[----:B------:R-:W-:Y:S01]  /*4ca80*/  IADD3 R51, PT, PT, R51, R18, R46 ;  /* 0x0000001233337210 */ /* 0x000fe20007ffe02e */
[----:B------:R-:W-:Y:S01]  /*4ca90*/  IMAD.IADD R18, R6, 0x1, R21 ;  /* 0x0000000106127824 */ /* 0x000fe200078e0215 */
        /* <DEDUP_REMOVED lines=26> */
[----:B------:R-:W-:Y:S02]  /*4cc40*/  LOP3.LUT R44, R24, R22, R43, 0x96, !PT ;  /* 0x00000016182c7212 */ /* 0x000fe400078e962b */
[----:B------:R-:W-:Y:S02]  /*4cc50*/  LOP3.LUT R43, R30, R27, R6, 0xb8, !PT ;  /* 0x0000001b1e2b7212 */ /* 0x000fe400078eb806 */
[C-C-:B------:R-:W-:Y:S02]  /*4cc60*/  SHF.L.W.U32.HI R51, R49.reuse, 0xf, R49.reuse ;  /* 0x0000000f31337819 */ /* 0x140fe40000010e31 */
        /* <DEDUP_REMOVED lines=11> */
[--C-:B------:R-:W-:Y:S02]  /*4cd20*/  SHF.L.W.U32.HI R53, R43, 0x15, R43.reuse ;  /* 0x000000152b357819 */ /* 0x100fe40000010e2b */
        /* <DEDUP_REMOVED lines=22> */
[--C-:B------:R-:W-:Y:S02]  /*4ce90*/  SHF.L.W.U32.HI R24, R21, 0xe, R18.reuse ;  /* 0x0000000e15187819 */ /* 0x100fe40000010e12 */
        /* <DEDUP_REMOVED lines=38> */
[C---:B------:R-:W-:Y:S02]  /*4d100*/  SHF.L.W.U32.HI R27, R21.reuse, 0x13, R21 ;  /* 0x00000013151b7819 */ /* 0x040fe40000010e15 */
[----:B------:R-:W-:Y:S02]  /*4d110*/  IADD3 R6, PT, PT, R6, R20, R43 ;  /* 0x0000001406067210 */ /* 0x000fe40007ffe02b */
[C-C-:B------:R-:W-:Y:S02]  /*4d120*/  SHF.L.W.U32.HI R20, R21.reuse, 0x1e, R21.reuse ;  /* 0x0000001e15147819 */ /* 0x140fe40000010e15 */
[----:B------:R-:W-:Y:S01]  /*4d130*/  SHF.L.W.U32.HI R28, R21, 0xa, R21 ;  /* 0x0000000a151c7819 */ /* 0x000fe20000010e15 */
[----:B------:R-:W-:-:S02]  /*4d140*/  IMAD.IADD R6, R6, 0x1, R7 ;  /* 0x0000000106067824 */ /* 0x000fc400078e0207 */
[----:B------:R-:W-:Y:S01]  /*4d150*/  VIADD R46, R46, 0x100 ;  /* 0x000001002e2e7836 */ /* 0x000fe20000000000 */
[----:B------:R-:W-:Y:S02]  /*4d160*/  LOP3.LUT R27, R28, R20, R27, 0x96, !PT ;  /* 0x000000141c1b7212 */ /* 0x000fe400078e961b */
[----:B------:R-:W-:Y:S01]  /*4d170*/  LOP3.LUT R20, R53, R22, R21, 0xe8, !PT ;  /* 0x0000001635147212 */ /* 0x000fe200078ee815 */
[----:B------:R-:W-:Y:S01]  /*4d180*/  IMAD.IADD R52, R23, 0x1, R6 ;  /* 0x0000000117347824 */ /* 0x000fe200078e0206 */
[----:B------:R-:W-:Y:S02]  /*4d190*/  SHF.L.W.U32.HI R28, R46, 0xf, R46 ;  /* 0x0000000f2e1c7819 */ /* 0x000fe40000010e2e */
[----:B------:R-:W-:Y:S02]  /*4d1a0*/  IADD3 R20, PT, PT, R6, R27, R20 ;  /* 0x0000001b06147210 */ /* 0x000fe40007ffe014 */
[--C-:B------:R-:W-:Y:S02]  /*4d1b0*/  SHF.L.W.U32.HI R7, R46, 0xd, R46.reuse ;  /* 0x0000000d2e077819 */ /* 0x100fe40000010e2e */
[----:B------:R-:W-:-:S02]  /*4d1c0*/  SHF.R.U32.HI R6, RZ, 0xa, R46 ;  /* 0x0000000aff067819 */ /* 0x000fc4000001162e */
[----:B------:R-:W-:Y:S02]  /*4d1d0*/  IADD3 R51, PT, PT, R44, R51, R19 ;  /* 0x000000332c337210 */ /* 0x000fe40007ffe013 */
[----:B------:R-:W-:Y:S02]  /*4d1e0*/  LOP3.LUT R28, R6, R28, R7, 0x96, !PT ;  /* 0x0000001c061c7212 */ /* 0x000fe400078e9607 */
[C-C-:B------:R-:W-:Y:S02]  /*4d1f0*/  SHF.L.W.U32.HI R6, R51.reuse, 0xd, R51.reuse ;  /* 0x0000000d33067819 */ /* 0x140fe40000010e33 */
[--C-:B------:R-:W-:Y:S02]  /*4d200*/  SHF.R.U32.HI R7, RZ, 0xa, R51.reuse ;  /* 0x0000000aff077819 */ /* 0x100fe40000011633 */
[----:B------:R-:W-:-:S04]  /*4d210*/  SHF.L.W.U32.HI R27, R51, 0xf, R51 ;  /* 0x0000000f331b7819 */ /* 0x000fc80000010e33 */
[----:B------:R-:W-:Y:S02]  /*4d220*/  LOP3.LUT R27, R7, R27, R6, 0x96, !PT ;  /* 0x0000001b071b7212 */ /* 0x000fe400078e9606 */
[----:B------:R-:W1:Y:S01]  /*4d230*/  LDC.64 R6, c[0x3][0x38] ;  /* 0x00c00e00ff067b82 */ /* 0x000e620000000a00 */
[C-C-:B------:R-:W-:Y:S02]  /*4d240*/  SHF.L.W.U32.HI R19, R52.reuse, 0x1a, R52.reuse ;  /* 0x0000001a34137819 */ /* 0x140fe40000010e34 */
[C-C-:B------:R-:W-:Y:S02]  /*4d250*/  SHF.L.W.U32.HI R30, R52.reuse, 0x15, R52.reuse ;  /* 0x00000015341e7819 */ /* 0x140fe40000010e34 */
[----:B------:R-:W-:Y:S02]  /*4d260*/  SHF.L.W.U32.HI R23, R52, 0x7, R52 ;  /* 0x0000000734177819 */ /* 0x000fe40000010e34 */
[----:B------:R-:W-:Y:S02]  /*4d270*/  LOP3.LUT R43, R24, R52, R45, 0xb8, !PT ;  /* 0x00000034182b7212 */ /* 0x000fe400078eb82d */
[----:B------:R-:W-:Y:S01]  /*4d280*/  LOP3.LUT R19, R23, R19, R30, 0x96, !PT ;  /* 0x0000001317137212 */ /* 0x000fe200078e961e */
[----:B------:R-:W-:Y:S01]  /*4d290*/  IMAD.IADD R23, R47, 0x1, R28 ;  /* 0x000000012f177824 */ /* 0x000fe200078e021c */
[----:B------:R-:W-:-:S02]  /*4d2a0*/  SHF.L.W.U32.HI R28, R20, 0xa, R20 ;  /* 0x0000000a141c7819 */ /* 0x000fc40000010e14 */
[----:B------:R-:W-:Y:S02]  /*4d2b0*/  IADD3 R43, PT, PT, R19, R43, R26 ;  /* 0x0000002b132b7210 */ /* 0x000fe40007ffe01a */
[C-C-:B------:R-:W-:Y:S02]  /*4d2c0*/  SHF.L.W.U32.HI R19, R20.reuse, 0x1e, R20.reuse ;  /* 0x0000001e14137819 */ /* 0x140fe40000010e14 */
[----:B------:R-:W-:Y:S02]  /*4d2d0*/  SHF.L.W.U32.HI R26, R20, 0x13, R20 ;  /* 0x00000013141a7819 */ /* 0x000fe40000010e14 */
[----:B------:R-:W-:Y:S02]  /*4d2e0*/  LOP3.LUT R44, R23, 0x80000000, RZ, 0x3c, !PT ;  /* 0x80000000172c7812 */ /* 0x000fe400078e3cff */
[----:B------:R-:W-:Y:S02]  /*4d2f0*/  LOP3.LUT R19, R28, R19, R26, 0x96, !PT ;  /* 0x000000131c137212 */ /* 0x000fe400078e961a */
[----:B------:R-:W-:-:S02]  /*4d300*/  SHF.L.W.U32.HI R28, R44, 0xf, R23 ;  /* 0x0000000f2c1c7819 */ /* 0x000fc40000010e17 */
        /* <DEDUP_REMOVED lines=18> */
[C-C-:B------:R-:W-:Y:S02]  /*4d430*/  SHF.L.W.U32.HI R30, R27.reuse, 0xf, R27.reuse ;  /* 0x0000000f1b1e7819 */ /* 0x140fe40000010e1b */
        /* <DEDUP_REMOVED lines=21> */
[----:B------:R-:W-:-:S04]  /*4d590*/  LOP3.LUT R7, R52, R50, R43, 0xb8, !PT ;  /* 0x0000003234077212 */ /* 0x000fc800078eb82b */
[----:B------:R-:W-:Y:S01]  /*4d5a0*/  IADD3 R45, PT, PT, R22, R7, R45 ;  /* 0x00000007162d7210 */ /* 0x000fe20007ffe02d */
[----:B------:R-:W-:-:S05]  /*4d5b0*/  IMAD.IADD R22, R49, 0x1, R6 ;  /* 0x0000000131167824 */ /* 0x000fca00078e0206 */
        /* <DEDUP_REMOVED lines=201> */
[----:B------:R-:W-:-:S04]  /*4e250*/  LOP3.LUT R49, R53, R49, R51, 0x96, !PT ;  /* 0x0000003135317212 */ /* 0x000fc800078e9633 */
[C---:B------:R-:W-:Y:S02]  /*4e260*/  IADD3 R49, PT, PT, R27.reuse, R49, R6 ;  /* 0x000000311b317210 */ /* 0x040fe40007ffe006 */
[----:B0-----:R-:W-:Y:S02]  /*4e270*/  IADD3 R27, PT, PT, R27, UR4, R46 ;  /* 0x000000041b1b7c10 */ /* 0x001fe4000fffe02e */
[----:B------:R-:W-:Y:S01]  /*4e280*/  SHF.L.W.U32.HI R46, R7, 0x1e, R7 ;  /* 0x0000001e072e7819 */ /* 0x000fe20000010e07 */
        /* <DEDUP_REMOVED lines=867> */
.L_x_2641:
[----:B------:R-:W-:Y:S05]  /*518c0*/  BSYNC.RECONVERGENT B0 ;  /* 0x0000000000007941 */ /* 0x000fea0003800200 */
.L_x_2640:
[----:B------:R-:W-:Y:S01]  /*518d0*/  LOP3.LUT P6, RZ, R49, 0x200, RZ, 0xc0, !PT ;  /* 0x0000020031ff7812 */ /* 0x000fe200078cc0ff */
[----:B------:R-:W-:-:S12]  /*518e0*/  BSSY.RECONVERGENT B0, `(.L_x_2642) ;  /* 0x0000005000007945 */ /* 0x000fd80003800200 */
[----:B------:R-:W-:Y:S05]  /*518f0*/  @!P6 BRA `(.L_x_2643) ;  /* 0x00000000000ce947 */ /* 0x000fea0003800000 */
[----:B0-----:R-:W2:Y:S02]  /*51900*/  LDL.U8 R22, [R1] ;  /* 0x0000000001167983 */ /* 0x001ea40000100000 */
[----:B--2---:R-:W-:-:S05]  /*51910*/  LOP3.LUT R22, R22, 0x40, RZ, 0xfc, !PT ;  /* 0x0000004016167812 */ /* 0x004fca00078efcff */
[----:B------:R1:W-:Y:S02]  /*51920*/  STL.U8 [R1], R22 ;  /* 0x0000001601007387 */ /* 0x0003e40000100000 */
.L_x_2643:
[----:B------:R-:W-:Y:S05]  /*51930*/  BSYNC.RECONVERGENT B0 ;  /* 0x0000000000007941 */ /* 0x000fea0003800200 */
.L_x_2642:
[----:B------:R-:W-:Y:S04]  /*51940*/  BSSY.RECONVERGENT B0, `(.L_x_2644) ;  /* 0x0000005000007945 */ /* 0x000fe80003800200 */
[----:B------:R-:W-:Y:S05]  /*51950*/  @!P0 BRA `(.L_x_2645) ;  /* 0x00000000000c8947 */ /* 0x000fea0003800000 */
[----:B01----:R-:W2:Y:S02]  /*51960*/  LDL.U8 R22, [R1] ;  /* 0x0000000001167983 */ /* 0x003ea40000100000 */
[----:B--2---:R-:W-:-:S05]  /*51970*/  LOP3.LUT R22, R22, 0x20, RZ, 0xfc, !PT ;  /* 0x0000002016167812 */ /* 0x004fca00078efcff */
[----:B------:R2:W-:Y:S02]  /*51980*/  STL.U8 [R1], R22 ;  /* 0x0000001601007387 */ /* 0x0005e40000100000 */
.L_x_2645:
[----:B------:R-:W-:Y:S05]  /*51990*/  BSYNC.RECONVERGENT B0 ;  /* 0x0000000000007941 */ /* 0x000fea0003800200 */
.L_x_2644:
[----:B------:R-:W-:Y:S04]  /*519a0*/  BSSY.RECONVERGENT B0, `(.L_x_2646) ;  /* 0x0000005000007945 */ /* 0x000fe80003800200 */
[----:B------:R-:W-:Y:S05]  /*519b0*/  @!P1 BRA `(.L_x_2647) ;  /* 0x00000000000c9947 */ /* 0x000fea0003800000 */
[----:B012---:R-:W2:Y:S02]  /*519c0*/  LDL.U8 R22, [R1] ;  /* 0x0000000001167983 */ /* 0x007ea40000100000 */
[----:B--2---:R-:W-:-:S05]  /*519d0*/  LOP3.LUT R22, R22, 0x10, RZ, 0xfc, !PT ;  /* 0x0000001016167812 */ /* 0x004fca00078efcff */
[----:B------:R3:W-:Y:S02]  /*519e0*/  STL.U8 [R1], R22 ;  /* 0x0000001601007387 */ /* 0x0007e40000100000 */
.L_x_2647:
[----:B------:R-:W-:Y:S05]  /*519f0*/  BSYNC.RECONVERGENT B0 ;  /* 0x0000000000007941 */ /* 0x000fea0003800200 */
.L_x_2646:
[----:B------:R-:W-:Y:S04]  /*51a00*/  BSSY.RECONVERGENT B0, `(.L_x_2648) ;  /* 0x0000005000007945 */ /* 0x000fe80003800200 */
[----:B------:R-:W-:Y:S05]  /*51a10*/  @!P2 BRA `(.L_x_2649) ;  /* 0x00000000000ca947 */ /* 0x000fea0003800000 */
[----:B0123--:R-:W2:Y:S02]  /*51a20*/  LDL.U8 R22, [R1] ;  /* 0x0000000001167983 */ /* 0x00fea40000100000 */
[----:B--2---:R-:W-:-:S05]  /*51a30*/  LOP3.LUT R22, R22, 0x8, RZ, 0xfc, !PT ;  /* 0x0000000816167812 */ /* 0x004fca00078efcff */
[----:B------:R4:W-:Y:S02]  /*51a40*/  STL.U8 [R1], R22 ;  /* 0x0000001601007387 */ /* 0x0009e40000100000 */
.L_x_2649:
[----:B------:R-:W-:Y:S05]  /*51a50*/  BSYNC.RECONVERGENT B0 ;  /* 0x0000000000007941 */ /* 0x000fea0003800200 */
.L_x_2648:
[----:B------:R-:W-:Y:S04]  /*51a60*/  BSSY.RECONVERGENT B0, `(.L_x_2650) ;  /* 0x0000005000007945 */ /* 0x000fe80003800200 */
[----:B------:R-:W-:Y:S05]  /*51a70*/  @!P3 BRA `(.L_x_2651) ;  /* 0x00000000000cb947 */ /* 0x000fea0003800000 */
[----:B01234-:R-:W2:Y:S02]  /*51a80*/  LDL.U8 R22, [R1] ;  /* 0x0000000001167983 */ /* 0x01fea40000100000 */
[----:B--2---:R-:W-:-:S05]  /*51a90*/  LOP3.LUT R22, R22, 0x4, RZ, 0xfc, !PT ;  /* 0x0000000416167812 */ /* 0x004fca00078efcff */
[----:B------:R0:W-:Y:S02]  /*51aa0*/  STL.U8 [R1], R22 ;  /* 0x0000001601007387 */ /* 0x0001e40000100000 */
.L_x_2651:
[----:B------:R-:W-:Y:S05]  /*51ab0*/  BSYNC.RECONVERGENT B0 ;  /* 0x0000000000007941 */ /* 0x000fea0003800200 */
.L_x_2650:
[----:B------:R-:W-:Y:S04]  /*51ac0*/  BSSY.RECONVERGENT B0, `(.L_x_2652) ;  /* 0x0000005000007945 */ /* 0x000fe80003800200 */
[----:B------:R-:W-:Y:S05]  /*51ad0*/  @!P4 BRA `(.L_x_2653) ;  /* 0x00000000000cc947 */ /* 0x000fea0003800000 */
[----:B01234-:R-:W2:Y:S02]  /*51ae0*/  LDL.U8 R22, [R1] ;  /* 0x0000000001167983 */ /* 0x01fea40000100000 */
[----:B--2---:R-:W-:-:S05]  /*51af0*/  LOP3.LUT R22, R22, 0x2, RZ, 0xfc, !PT ;  /* 0x0000000216167812 */ /* 0x004fca00078efcff */
[----:B------:R0:W-:Y:S02]  /*51b00*/  STL.U8 [R1], R22 ;  /* 0x0000001601007387 */ /* 0x0001e40000100000 */
.L_x_2653:
[----:B------:R-:W-:Y:S05]  /*51b10*/  BSYNC.RECONVERGENT B0 ;  /* 0x0000000000007941 */ /* 0x000fea0003800200 */
.L_x_2652:
[----:B------:R-:W-:Y:S04]  /*51b20*/  BSSY.RECONVERGENT B0, `(.L_x_2654) ;  /* 0x0000005000007945 */ /* 0x000fe80003800200 */
[----:B------:R-:W-:Y:S05]  /*51b30*/  @!P5 BRA `(.L_x_2655) ;  /* 0x00000000000cd947 */ /* 0x000fea0003800000 */
[----:B01234-:R-:W2:Y:S02]  /*51b40*/  LDL.U8 R22, [R1] ;  /* 0x0000000001167983 */ /* 0x01fea40000100000 */
[----:B--2---:R-:W-:-:S05]  /*51b50*/  LOP3.LUT R22, R22, 0x1, RZ, 0xfc, !PT ;  /* 0x0000000116167812 */ /* 0x004fca00078efcff */
[----:B------:R0:W-:Y:S02]  /*51b60*/  STL.U8 [R1], R22 ;  /* 0x0000001601007387 */ /* 0x0001e40000100000 */
.L_x_2655:
[----:B------:R-:W-:Y:S05]  /*51b70*/  BSYNC.RECONVERGENT B0 ;  /* 0x0000000000007941 */ /* 0x000fea0003800200 */
.L_x_2654:
        /* <DEDUP_REMOVED lines=23> */
.L_x_2657:
[----:B------:R-:W-:Y:S05]  /*51cf0*/  BSYNC.RECONVERGENT B0 ;  /* 0x0000000000007941 */ /* 0x000fea0003800200 */
.L_x_2656:
[----:B------:R-:W-:Y:S01]  /*51d00*/  BSSY.RECONVERGENT B0, `(.L_x_2658) ;  /* 0x0000006000007945 */ /* 0x000fe20003800200 */
[----:B------:R-:W-:-:S03]  /*51d10*/  LOP3.LUT P4, RZ, R20, 0x20, RZ, 0xc0, !PT ;  /* 0x0000002014ff7812 */ /* 0x000fc6000788c0ff */
[----:B------:R-:W-:Y:S10]  /*51d20*/  @!P5 BRA `(.L_x_2659) ;  /* 0x00000000000cd947 */ /* 0x000ff40003800000 */
[----:B-1----:R-:W2:Y:S02]  /*51d30*/  LDL.U8 R52, [R1+0x1] ;  /* 0x0000010001347983 */ /* 0x002ea40000100000 */
[----:B--2---:R-:W-:-:S05]  /*51d40*/  LOP3.LUT R52, R52, 0x40, RZ, 0xfc, !PT ;  /* 0x0000004034347812 */ /* 0x004fca00078efcff */
[----:B------:R2:W-:Y:S02]  /*51d50*/  STL.U8 [R1+0x1], R52 ;  /* 0x0000013401007387 */ /* 0x0005e40000100000 */
.L_x_2659:
[----:B------:R-:W-:Y:S05]  /*51d60*/  BSYNC.RECONVERGENT B0 ;  /* 0x0000000000007941 */ /* 0x000fea0003800200 */
.L_x_2658:
[----:B------:R-:W-:Y:S01]  /*51d70*/  BSSY.RECONVERGENT B0, `(.L_x_2660) ;  /* 0x0000006000007945 */ /* 0x000fe20003800200 */
[----:B------:R-:W-:-:S03]  /*51d80*/  LOP3.LUT P5, RZ, R20, 0x10, RZ, 0xc0, !PT ;  /* 0x0000001014ff7812 */ /* 0x000fc600078ac0ff */
[----:B------:R-:W-:Y:S10]  /*51d90*/  @P1 BRA `(.L_x_2661) ;  /* 0x00000000000c1947 */ /* 0x000ff40003800000 */
[----:B-12---:R-:W2:Y:S02]  /*51da0*/  LDL.U8 R52, [R1+0x1] ;  /* 0x0000010001347983 */ /* 0x006ea40000100000 */
[----:B--2---:R-:W-:-:S05]  /*51db0*/  LOP3.LUT R52, R52, 0x20, RZ, 0xfc, !PT ;  /* 0x0000002034347812 */ /* 0x004fca00078efcff */
[----:B------:R3:W-:Y:S02]  /*51dc0*/  STL.U8 [R1+0x1], R52 ;  /* 0x0000013401007387 */ /* 0x0007e40000100000 */
.L_x_2661:
[----:B------:R-:W-:Y:S05]  /*51dd0*/  BSYNC.RECONVERGENT B0 ;  /* 0x0000000000007941 */ /* 0x000fea0003800200 */
.L_x_2660:
[----:B------:R-:W-:Y:S01]  /*51de0*/  BSSY.RECONVERGENT B0, `(.L_x_2662) ;  /* 0x0000006000007945 */ /* 0x000fe20003800200 */
[----:B------:R-:W-:-:S03]  /*51df0*/  LOP3.LUT P1, RZ, R20, 0x8, RZ, 0xc0, !PT ;  /* 0x0000000814ff7812 */ /* 0x000fc6000782c0ff */
[----:B------:R-:W-:Y:S10]  /*51e00*/  @!P0 BRA `(.L_x_2663) ;  /* 0x00000000000c8947 */ /* 0x000ff40003800000 */
[----:B-123--:R-:W2:Y:S02]  /*51e10*/  LDL.U8 R52, [R1+0x1] ;  /* 0x0000010001347983 */ /* 0x00eea40000100000 */
[----:B--2---:R-:W-:-:S05]  /*51e20*/  LOP3.LUT R52, R52, 0x10, RZ, 0xfc, !PT ;  /* 0x0000001034347812 */ /* 0x004fca00078efcff */
[----:B------:R4:W-:Y:S02]  /*51e30*/  STL.U8 [R1+0x1], R52 ;  /* 0x0000013401007387 */ /* 0x0009e40000100000 */
.L_x_2663:
[----:B------:R-:W-:Y:S05]  /*51e40*/  BSYNC.RECONVERGENT B0 ;  /* 0x0000000000007941 */ /* 0x000fea0003800200 */
.L_x_2662:
[----:B------:R-:W-:Y:S01]  /*51e50*/  BSSY.RECONVERGENT B0, `(.L_x_2664) ;  /* 0x0000006000007945 */ /* 0x000fe20003800200 */
[----:B------:R-:W-:-:S03]  /*51e60*/  LOP3.LUT P0, RZ, R20, 0x4, RZ, 0xc0, !PT ;  /* 0x0000000414ff7812 */ /* 0x000fc6000780c0ff */
[----:B------:R-:W-:Y:S10]  /*51e70*/  @!P2 BRA `(.L_x_2665) ;  /* 0x00000000000ca947 */ /* 0x000ff40003800000 */
[----:B-1234-:R-:W2:Y:S02]  /*51e80*/  LDL.U8 R52, [R1+0x1] ;  /* 0x0000010001347983 */ /* 0x01eea40000100000 */
[----:B--2---:R-:W-:-:S05]  /*51e90*/  LOP3.LUT R52, R52, 0x8, RZ, 0xfc, !PT ;  /* 0x0000000834347812 */ /* 0x004fca00078efcff */
[----:B------:R1:W-:Y:S02]  /*51ea0*/  STL.U8 [R1+0x1], R52 ;  /* 0x0000013401007387 */ /* 0x0003e40000100000 */
.L_x_2665:
[----:B------:R-:W-:Y:S05]  /*51eb0*/  BSYNC.RECONVERGENT B0 ;  /* 0x0000000000007941 */ /* 0x000fea0003800200 */
.L_x_2664:
        /* <DEDUP_REMOVED lines=12> */
.L_x_2667:
[----:B------:R-:W-:Y:S05]  /*51f80*/  BSYNC.RECONVERGENT B0 ;  /* 0x0000000000007941 */ /* 0x000fea0003800200 */
.L_x_2666:
[----:B------:R-:W-:Y:S01]  /*51f90*/  BSSY.RECONVERGENT B0, `(.L_x_2668) ;  /* 0x0000006000007945 */ /* 0x000fe20003800200 */
[----:B------:R-:W-:-:S03]  /*51fa0*/  ISETP.NE.U32.AND P2, PT, R51, 0x1, PT ;  /* 0x000000013300780c */ /* 0x000fc60003f45070 */
[----:B------:R-:W-:Y:S10]  /*51fb0*/  @!P6 BRA `(.L_x_2669) ;  /* 0x00000000000ce947 */ /* 0x000ff40003800000 */
[----:B0-----:R-:W5:Y:S02]  /*51fc0*/  LDL.U8 R20, [R1+0x1] ;  /* 0x0000010001147983 */ /* 0x001f640000100000 */
[----:B-----5:R-:W-:-:S05]  /*51fd0*/  LOP3.LUT R20, R20, 0x2, RZ, 0xfc, !PT ;  /* 0x0000000214147812 */ /* 0x020fca00078efcff */
[----:B------:R0:W-:Y:S02]  /*51fe0*/  STL.U8 [R1+0x1], R20 ;  /* 0x0000011401007387 */ /* 0x0001e40000100000 */
.L_x_2669:
[----:B------:R-:W-:Y:S05]  /*51ff0*/  BSYNC.RECONVERGENT B0 ;  /* 0x0000000000007941 */ /* 0x000fea0003800200 */
.L_x_2668:
        /* <DEDUP_REMOVED lines=8> */
.L_x_2671:
[----:B------:R-:W-:Y:S05]  /*52080*/  BSYNC.RECONVERGENT B0 ;  /* 0x0000000000007941 */ /* 0x000fea0003800200 */
.L_x_2670:
        /* <DEDUP_REMOVED lines=8> */
.L_x_2673:
[----:B------:R-:W-:Y:S05]  /*52110*/  BSYNC.RECONVERGENT B0 ;  /* 0x0000000000007941 */ /* 0x000fea0003800200 */
.L_x_2672:
        /* <DEDUP_REMOVED lines=8> */
.L_x_2675:
[----:B------:R-:W-:Y:S05]  /*521a0*/  BSYNC.RECONVERGENT B0 ;  /* 0x0000000000007941 */ /* 0x000fea0003800200 */
.L_x_2674:
[----:B------:R-:W-:Y:S01]  /*521b0*/  BSSY.RECONVERGENT B0, `(.L_x_2676) ;  /* 0x0000006000007945 */ /* 0x000fe20003800200 */
[----:B------:R-:W-:-:S03]  /*521c0*/  LOP3.LUT P6, RZ, R21, 0x80, RZ, 0xc0, !PT ;  /* 0x0000008015ff7812 */ /* 0x000fc600078cc0ff */
[----:B------:R-:W-:Y:S10]  /*521d0*/  @!P1 BRA `(.L_x_2677) ;  /* 0x00000000000c9947 */ /* 0x000ff40003800000 */
[----:B0-----:R-:W5:Y:S02]  /*521e0*/  LDL.U8 R20, [R1+0x2] ;  /* 0x0000020001147983 */ /* 0x001f640000100000 */
[----:B-----5:R-:W-:-:S05]  /*521f0*/  LOP3.LUT R20, R20, 0x20, RZ, 0xfc, !PT ;  /* 0x0000002014147812 */ /* 0x020fca00078efcff */
[----:B------:R0:W-:Y:S02]  /*52200*/  STL.U8 [R1+0x2], R20 ;  /* 0x0000021401007387 */ /* 0x0001e40000100000 */
.L_x_2677:
[----:B------:R-:W-:Y:S05]  /*52210*/  BSYNC.RECONVERGENT B0 ;  /* 0x0000000000007941 */ /* 0x000fea0003800200 */
.L_x_2676:
        /* <DEDUP_REMOVED lines=8> */
.L_x_2679:
[----:B------:R-:W-:Y:S05]  /*522a0*/  BSYNC.RECONVERGENT B0 ;  /* 0x0000000000007941 */ /* 0x000fea0003800200 */
.L_x_2678:
[----:B------:R-:W-:Y:S01]  /*522b0*/  LOP3.LUT P1, RZ, R42, 0x2, RZ, 0xc0, !PT ;  /* 0x000000022aff7812 */ /* 0x000fe2000782c0ff */
[----:B------:R-:W-:Y:S01]  /*522c0*/  BSSY.RECONVERGENT B0, `(.L_x_2680) ;  /* 0x0000006000007945 */ /* 0x000fe20003800200 */
[----:B------:R-:W-:-:S11]  /*522d0*/  LOP3.LUT P0, RZ, R21, 0x20, RZ, 0xc0, !PT ;  /* 0x0000002015ff7812 */ /* 0x000fd6000780c0ff */
[----:B------:R-:W-:Y:S05]  /*522e0*/  @!P1 BRA `(.L_x_2681) ;  /* 0x00000000000c9947 */ /* 0x000fea0003800000 */
[----:B0-----:R-:W5:Y:S02]  /*522f0*/  LDL.U8 R20, [R1+0x2] ;  /* 0x0000020001147983 */ /* 0x001f640000100000 */
[----:B-----5:R-:W-:-:S05]  /*52300*/  LOP3.LUT R20, R20, 0x8, RZ, 0xfc, !PT ;  /* 0x0000000814147812 */ /* 0x020fca00078efcff */
[----:B------:R0:W-:Y:S02]  /*52310*/  STL.U8 [R1+0x2], R20 ;  /* 0x0000021401007387 */ /* 0x0001e40000100000 */
.L_x_2681:
[----:B------:R-:W-:Y:S05]  /*52320*/  BSYNC.RECONVERGENT B0 ;  /* 0x0000000000007941 */ /* 0x000fea0003800200 */
.L_x_2680:
[----:B------:R-:W-:Y:S01]  /*52330*/  BSSY.RECONVERGENT B0, `(.L_x_2682) ;  /* 0x0000006000007945 */ /* 0x000fe20003800200 */
[----:B------:R-:W-:-:S03]  /*52340*/  LOP3.LUT P1, RZ, R21, 0x10, RZ, 0xc0, !PT ;  /* 0x0000001015ff7812 */ /* 0x000fc6000782c0ff */
[----:B------:R-:W-:Y:S10]  /*52350*/  @P2 BRA `(.L_x_2683) ;  /* 0x00000000000c2947 */ /* 0x000ff40003800000 */
[----:B0-----:R-:W5:Y:S02]  /*52360*/  LDL.U8 R20, [R1+0x2] ;  /* 0x0000020001147983 */ /* 0x001f640000100000 */
[----:B-----5:R-:W-:-:S05]  /*52370*/  LOP3.LUT R20, R20, 0x4, RZ, 0xfc, !PT ;  /* 0x0000000414147812 */ /* 0x020fca00078efcff */
[----:B------:R0:W-:Y:S02]  /*52380*/  STL.U8 [R1+0x2], R20 ;  /* 0x0000021401007387 */ /* 0x0001e40000100000 */
.L_x_2683:
[----:B------:R-:W-:Y:S05]  /*52390*/  BSYNC.RECONVERGENT B0 ;  /* 0x0000000000007941 */ /* 0x000fea0003800200 */
.L_x_2682:
[C---:B------:R-:W-:Y:S01]  /*523a0*/  LOP3.LUT P3, RZ, R21.reuse, 0x400, RZ, 0xc0, !PT ;  /* 0x0000040015ff7812 */ /* 0x040fe2000786c0ff */
[----:B------:R-:W-:Y:S01]  /*523b0*/  BSSY.RECONVERGENT B0, `(.L_x_2684) ;  /* 0x0000006000007945 */ /* 0x000fe20003800200 */
[----:B------:R-:W-:-:S11]  /*523c0*/  LOP3.LUT P2, RZ, R21, 0x8, RZ, 0xc0, !PT ;  /* 0x0000000815ff7812 */ /* 0x000fd6000784c0ff */
[----:B------:R-:W-:Y:S05]  /*523d0*/  @!P3 BRA `(.L_x_2685) ;  /* 0x00000000000cb947 */ /* 0x000fea0003800000 */
[----:B0-----:R-:W5:Y:S02]  /*523e0*/  LDL.U8 R20, [R1+0x2] ;  /* 0x0000020001147983 */ /* 0x001f640000100000 */
[----:B-----5:R-:W-:-:S05]  /*523f0*/  LOP3.LUT R20, R20, 0x2, RZ, 0xfc, !PT ;  /* 0x0000000214147812 */ /* 0x020fca00078efcff */
[----:B------:R0:W-:Y:S02]  /*52400*/  STL.U8 [R1+0x2], R20 ;  /* 0x0000021401007387 */ /* 0x0001e40000100000 */
.L_x_2685:
[----:B------:R-:W-:Y:S05]  /*52410*/  BSYNC.RECONVERGENT B0 ;  /* 0x0000000000007941 */ /* 0x000fea0003800200 */
.L_x_2684:
[C---:B------:R-:W-:Y:S01]  /*52420*/  LOP3.LUT P4, RZ, R21.reuse, 0x200, RZ, 0xc0, !PT ;  /* 0x0000020015ff7812 */ /* 0x040fe2000788c0ff */
[----:B------:R-:W-:Y:S01]  /*52430*/  BSSY.RECONVERGENT B0, `(.L_x_2686) ;  /* 0x0000006000007945 */ /* 0x000fe20003800200 */
[----:B------:R-:W-:-:S11]  /*52440*/  LOP3.LUT P3, RZ, R21, 0x4, RZ, 0xc0, !PT ;  /* 0x0000000415ff7812 */ /* 0x000fd6000786c0ff */
[----:B------:R-:W-:Y:S05]  /*52450*/  @!P4 BRA `(.L_x_2687) ;  /* 0x00000000000cc947 */ /* 0x000fea0003800000 */
[----:B0-----:R-:W5:Y:S02]  /*52460*/  LDL.U8 R20, [R1+0x2] ;  /* 0x0000020001147983 */ /* 0x001f640000100000 */
[----:B-----5:R-:W-:-:S05]  /*52470*/  LOP3.LUT R20, R20, 0x1, RZ, 0xfc, !PT ;  /* 0x0000000114147812 */ /* 0x020fca00078efcff */
[----:B------:R0:W-:Y:S02]  /*52480*/  STL.U8 [R1+0x2], R20 ;  /* 0x0000021401007387 */ /* 0x0001e40000100000 */
.L_x_2687:
[----:B------:R-:W-:Y:S05]  /*52490*/  BSYNC.RECONVERGENT B0 ;  /* 0x0000000000007941 */ /* 0x000fea0003800200 */
.L_x_2686:
        /* <DEDUP_REMOVED lines=8> */
.L_x_2689:
[----:B------:R-:W-:Y:S05]  /*52520*/  BSYNC.RECONVERGENT B0 ;  /* 0x0000000000007941 */ /* 0x000fea0003800200 */
.L_x_2688:
[----:B------:R-:W-:Y:S01]  /*52530*/  BSSY.RECONVERGENT B0, `(.L_x_2690) ;  /* 0x0000006000007945 */ /* 0x000fe20003800200 */
[----:B------:R-:W-:-:S03]  /*52540*/  ISETP.NE.U32.AND P5, PT, R49, 0x1, PT ;  /* 0x000000013100780c */ /* 0x000fc60003fa5070 */
[----:B------:R-:W-:Y:S10]  /*52550*/  @!P6 BRA `(.L_x_2691) ;  /* 0x00000000000ce947 */ /* 0x000ff40003800000 */
[----:B0-----:R-:W5:Y:S02]  /*52560*/  LDL.U8 R20, [R1+0x3] ;  /* 0x0000030001147983 */ /* 0x001f640000100000 */
[----:B-----5:R-:W-:-:S05]  /*52570*/  LOP3.LUT R20, R20, 0x40, RZ, 0xfc, !PT ;  /* 0x0000004014147812 */ /* 0x020fca00078efcff */
[----:B------:R0:W-:Y:S02]  /*52580*/  STL.U8 [R1+0x3], R20 ;  /* 0x0000031401007387 */ /* 0x0001e40000100000 */
.L_x_2691:
[----:B------:R-:W-:Y:S05]  /*52590*/  BSYNC.RECONVERGENT B0 ;  /* 0x0000000000007941 */ /* 0x000fea0003800200 */
.L_x_2690:
        /* <DEDUP_REMOVED lines=11> */
.L_x_2693:
[----:B------:R-:W-:Y:S05]  /*52650*/  BSYNC.RECONVERGENT B0 ;  /* 0x0000000000007941 */ /* 0x000fea0003800200 */
.L_x_2692:
[----:B------:R-:W-:Y:S01]  /*52660*/  BSSY.RECONVERGENT B0, `(.L_x_2694) ;  /* 0x0000006000007945 */ /* 0x000fe20003800200 */
[----:B------:R-:W-:-:S03]  /*52670*/  LOP3.LUT P6, RZ, R17, 0x200, RZ, 0xc0, !PT ;  /* 0x0000020011ff7812 */ /* 0x000fc600078cc0ff */
[----:B------:R-:W-:Y:S10]  /*52680*/  @!P0 BRA `(.L_x_2695) ;  /* 0x00000000000c8947 */ /* 0x000ff40003800000 */
[----:B0-----:R-:W5:Y:S02]  /*52690*/  LDL.U8 R20, [R1+0x3] ;  /* 0x0000030001147983 */ /* 0x001f640000100000 */
[----:B-----5:R-:W-:-:S05]  /*526a0*/  LOP3.LUT R20, R20, 0x10, RZ, 0xfc, !PT ;  /* 0x0000001014147812 */ /* 0x020fca00078efcff */
[----:B------:R0:W-:Y:S02]  /*526b0*/  STL.U8 [R1+0x3], R20 ;  /* 0x0000031401007387 */ /* 0x0001e40000100000 */
.L_x_2695:
[----:B------:R-:W-:Y:S05]  /*526c0*/  BSYNC.RECONVERGENT B0 ;  /* 0x0000000000007941 */ /* 0x000fea0003800200 */
.L_x_2694:
[----:B------:R-:W-:Y:S01]  /*526d0*/  BSSY.RECONVERGENT B0, `(.L_x_2696) ;  /* 0x0000006000007945 */ /* 0x000fe20003800200 */
[----:B------:R-:W-:-:S03]  /*526e0*/  LOP3.LUT P0, RZ, R17, 0x100, RZ, 0xc0, !PT ;  /* 0x0000010011ff7812 */ /* 0x000fc6000780c0ff */
[----:B------:R-:W-:Y:S10]  /*526f0*/  @!P1 BRA `(.L_x_2697) ;  /* 0x00000000000c9947 */ /* 0x000ff40003800000 */
[----:B0-----:R-:W5:Y:S02]  /*52700*/  LDL.U8 R20, [R1+0x3] ;  /* 0x0000030001147983 */ /* 0x001f640000100000 */
[----:B-----5:R-:W-:-:S05]  /*52710*/  LOP3.LUT R20, R20, 0x8, RZ, 0xfc, !PT ;  /* 0x0000000814147812 */ /* 0x020fca00078efcff */
[----:B------:R0:W-:Y:S02]  /*52720*/  STL.U8 [R1+0x3], R20 ;  /* 0x0000031401007387 */ /* 0x0001e40000100000 */
.L_x_2697:
[----:B------:R-:W-:Y:S05]  /*52730*/  BSYNC.RECONVERGENT B0 ;  /* 0x0000000000007941 */ /* 0x000fea0003800200 */
.L_x_2696:
[----:B------:R-:W-:Y:S04]  /*52740*/  BSSY.RECONVERGENT B0, `(.L_x_2698) ;  /* 0x0000005000007945 */ /* 0x000fe80003800200 */
[----:B------:R-:W-:Y:S05]  /*52750*/  @!P2 BRA `(.L_x_2699) ;  /* 0x00000000000ca947 */ /* 0x000fea0003800000 */
[----:B0-----:R-:W5:Y:S02]  /*52760*/  LDL.U8 R20, [R1+0x3] ;  /* 0x0000030001147983 */ /* 0x001f640000100000 */
[----:B-----5:R-:W-:-:S05]  /*52770*/  LOP3.LUT R20, R20, 0x4, RZ, 0xfc, !PT ;  /* 0x0000000414147812 */ /* 0x020fca00078efcff */
[----:B------:R0:W-:Y:S02]  /*52780*/  STL.U8 [R1+0x3], R20 ;  /* 0x0000031401007387 */ /* 0x0001e40000100000 */
.L_x_2699:
[----:B------:R-:W-:Y:S05]  /*52790*/  BSYNC.RECONVERGENT B0 ;  /* 0x0000000000007941 */ /* 0x000fea0003800200 */
.L_x_2698:
[----:B------:R-:W-:Y:S04]  /*527a0*/  BSSY.RECONVERGENT B0, `(.L_x_2700) ;  /* 0x0000005000007945 */ /* 0x000fe80003800200 */
[----:B------:R-:W-:Y:S05]  /*527b0*/  @!P3 BRA `(.L_x_2701) ;  /* 0x00000000000cb947 */ /* 0x000fea0003800000 */
[----:B0-----:R-:W5:Y:S02]  /*527c0*/  LDL.U8 R20, [R1+0x3] ;  /* 0x0000030001147983 */ /* 0x001f640000100000 */
[----:B-----5:R-:W-:-:S05]  /*527d0*/  LOP3.LUT R20, R20, 0x2, RZ, 0xfc, !PT ;  /* 0x0000000214147812 */ /* 0x020fca00078efcff */
[----:B------:R0:W-:Y:S02]  /*527e0*/  STL.U8 [R1+0x3], R20 ;  /* 0x0000031401007387 */ /* 0x0001e40000100000 */
.L_x_2701:
[----:B------:R-:W-:Y:S05]  /*527f0*/  BSYNC.RECONVERGENT B0 ;  /* 0x0000000000007941 */ /* 0x000fea0003800200 */
.L_x_2700:
[----:B------:R-:W-:Y:S04]  /*52800*/  BSSY.RECONVERGENT B0, `(.L_x_2702) ;  /* 0x0000005000007945 */ /* 0x000fe80003800200 */
[----:B------:R-:W-:Y:S05]  /*52810*/  @!P4 BRA `(.L_x_2703) ;  /* 0x00000000000cc947 */ /* 0x000fea0003800000 */
[----:B0-----:R-:W5:Y:S02]  /*52820*/  LDL.U8 R20, [R1+0x3] ;  /* 0x0000030001147983 */ /* 0x001f640000100000 */
[----:B-----5:R-:W-:-:S05]  /*52830*/  LOP3.LUT R20, R20, 0x1, RZ, 0xfc, !PT ;  /* 0x0000000114147812 */ /* 0x020fca00078efcff */
[----:B------:R0:W-:Y:S02]  /*52840*/  STL.U8 [R1+0x3], R20 ;  /* 0x0000031401007387 */ /* 0x0001e40000100000 */
.L_x_2703:
[----:B------:R-:W-:Y:S05]  /*52850*/  BSYNC.RECONVERGENT B0 ;  /* 0x0000000000007941 */ /* 0x000fea0003800200 */
.L_x_2702:
[----:B------:R-:W-:Y:S04]  /*52860*/  BSSY.RECONVERGENT B0, `(.L_x_2704) ;  /* 0x0000005000007945 */ /* 0x000fe80003800200 */
[----:B------:R-:W-:Y:S05]  /*52870*/  @P5 BRA `(.L_x_2705) ;  /* 0x00000000000c5947 */ /* 0x000fea0003800000 */
[----:B0-----:R-:W5:Y:S02]  /*52880*/  LDL.U8 R20, [R1+0x4] ;  /* 0x0000040001147983 */ /* 0x001f640000100000 */
[----:B-----5:R-:W-:-:S05]  /*52890*/  LOP3.LUT R20, R20, 0x80, RZ, 0xfc, !PT ;  /* 0x0000008014147812 */ /* 0x020fca00078efcff */
[----:B------:R0:W-:Y:S02]  /*528a0*/  STL.U8 [R1+0x4], R20 ;  /* 0x0000041401007387 */ /* 0x0001e40000100000 */
.L_x_2705:
[----:B------:R-:W-:Y:S05]  /*528b0*/  BSYNC.RECONVERGENT B0 ;  /* 0x0000000000007941 */ /* 0x000fea0003800200 */
.L_x_2704:
[----:B------:R-:W-:Y:S01]  /*528c0*/  LOP3.LUT P1, RZ, R17, 0x400, RZ, 0xc0, !PT ;  /* 0x0000040011ff7812 */ /* 0x000fe2000782c0ff */
[----:B------:R-:W-:-:S12]  /*528d0*/  BSSY.RECONVERGENT B0, `(.L_x_2706) ;  /* 0x0000005000007945 */ /* 0x000fd80003800200 */
[----:B------:R-:W-:Y:S05]  /*528e0*/  @!P1 BRA `(.L_x_2707) ;  /* 0x00000000000c9947 */ /* 0x000fea0003800000 */
[----:B0-----:R-:W5:Y:S02]  /*528f0*/  LDL.U8 R20, [R1+0x4] ;  /* 0x0000040001147983 */ /* 0x001f640000100000 */
[----:B-----5:R-:W-:-:S05]  /*52900*/  LOP3.LUT R20, R20, 0x40, RZ, 0xfc, !PT ;  /* 0x0000004014147812 */ /* 0x020fca00078efcff */
[----:B------:R0:W-:Y:S02]  /*52910*/  STL.U8 [R1+0x4], R20 ;  /* 0x0000041401007387 */ /* 0x0001e40000100000 */
.L_x_2707:
[----:B------:R-:W-:Y:S05]  /*52920*/  BSYNC.RECONVERGENT B0 ;  /* 0x0000000000007941 */ /* 0x000fea0003800200 */
.L_x_2706:
[----:B------:R-:W-:Y:S04]  /*52930*/  BSSY.RECONVERGENT B0, `(.L_x_2708) ;  /* 0x0000005000007945 */ /* 0x000fe80003800200 */
[----:B------:R-:W-:Y:S05]  /*52940*/  @!P6 BRA `(.L_x_2709) ;  /* 0x00000000000ce947 */ /* 0x000fea0003800000 */
[----:B0-----:R-:W5:Y:S02]  /*52950*/  LDL.U8 R20, [R1+0x4] ;  /* 0x0000040001147983 */ /* 0x001f640000100000 */
[----:B-----5:R-:W-:-:S05]  /*52960*/  LOP3.LUT R20, R20, 0x20, RZ, 0xfc, !PT ;  /* 0x0000002014147812 */ /* 0x020fca00078efcff */
[----:B------:R0:W-:Y:S02]  /*52970*/  STL.U8 [R1+0x4], R20 ;  /* 0x0000041401007387 */ /* 0x0001e40000100000 */
.L_x_2709:
[----:B------:R-:W-:Y:S05]  /*52980*/  BSYNC.RECONVERGENT B0 ;  /* 0x0000000000007941 */ /* 0x000fea0003800200 */
.L_x_2708:
[----:B------:R-:W-:Y:S04]  /*52990*/  BSSY.RECONVERGENT B0, `(.L_x_2710) ;  /* 0x0000005000007945 */ /* 0x000fe80003800200 */
[----:B------:R-:W-:Y:S05]  /*529a0*/  @!P0 BRA `(.L_x_2711) ;  /* 0x00000000000c8947 */ /* 0x000fea0003800000 */
[----:B0-----:R-:W5:Y:S02]  /*529b0*/  LDL.U8 R20, [R1+0x4] ;  /* 0x0000040001147983 */ /* 0x001f640000100000 */
[----:B-----5:R-:W-:-:S05]  /*529c0*/  LOP3.LUT R20, R20, 0x10, RZ, 0xfc, !PT ;  /* 0x0000001014147812 */ /* 0x020fca00078efcff */
[----:B------:R0:W-:Y:S02]  /*529d0*/  STL.U8 [R1+0x4], R20 ;  /* 0x0000041401007387 */ /* 0x0001e40000100000 */
.L_x_2711:
[----:B------:R-:W-:Y:S05]  /*529e0*/  BSYNC.RECONVERGENT B0 ;  /* 0x0000000000007941 */ /* 0x000fea0003800200 */
.L_x_2710:
        /* <DEDUP_REMOVED lines=25> */
.L_x_2713:
[----:B------:R-:W-:Y:S05]  /*52b80*/  BSYNC.RECONVERGENT B0 ;  /* 0x0000000000007941 */ /* 0x000fea0003800200 */
.L_x_2712:
        /* <DEDUP_REMOVED lines=8> */
.L_x_2715:
[----:B------:R-:W-:Y:S05]  /*52c10*/  BSYNC.RECONVERGENT B0 ;  /* 0x0000000000007941 */ /* 0x000fea0003800200 */
.L_x_2714:
        /* <DEDUP_REMOVED lines=8> */
.L_x_2717:
[----:B------:R-:W-:Y:S05]  /*52ca0*/  BSYNC.RECONVERGENT B0 ;  /* 0x0000000000007941 */ /* 0x000fea0003800200 */
.L_x_2716:
        /* <DEDUP_REMOVED lines=8> */
.L_x_2719:
[----:B------:R-:W-:Y:S05]  /*52d30*/  BSYNC.RECONVERGENT B0 ;  /* 0x0000000000007941 */ /* 0x000fea0003800200 */
.L_x_2718:
[----:B------:R-:W-:Y:S01]  /*52d40*/  BSSY.RECONVERGENT B0, `(.L_x_2720) ;  /* 0x0000006000007945 */ /* 0x000fe20003800200 */
[----:B------:R-:W-:-:S03]  /*52d50*/  LOP3.LUT P6, RZ, R19, 0x80, RZ, 0xc0, !PT ;  /* 0x0000008013ff7812 */ /* 0x000fc600078cc0ff */
[----:B------:R-:W-:Y:S10]  /*52d60*/  @!P2 BRA `(.L_x_2721) ;  /* 0x00000000000ca947 */ /* 0x000ff40003800000 */
[----:B0123--:R-:W2:Y:S02]  /*52d70*/  LDL.U8 R52, [R1+0x5] ;  /* 0x0000050001347983 */ /* 0x00fea40000100000 */
[----:B--2---:R-:W-:-:S05]  /*52d80*/  LOP3.LUT R52, R52, 0x80, RZ, 0xfc, !PT ;  /* 0x0000008034347812 */ /* 0x004fca00078efcff */
[----:B------:R4:W-:Y:S02]  /*52d90*/  STL.U8 [R1+0x5], R52 ;  /* 0x0000053401007387 */ /* 0x0009e40000100000 */
.L_x_2721:
[----:B------:R-:W-:Y:S05]  /*52da0*/  BSYNC.RECONVERGENT B0 ;  /* 0x0000000000007941 */ /* 0x000fea0003800200 */
.L_x_2720:
[----:B------:R-:W-:Y:S01]  /*52db0*/  BSSY.RECONVERGENT B0, `(.L_x_2722) ;  /* 0x0000006000007945 */ /* 0x000fe20003800200 */
[----:B------:R-:W-:-:S03]  /*52dc0*/  LOP3.LUT P3, RZ, R19, 0x40, RZ, 0xc0, !PT ;  /* 0x0000004013ff7812 */ /* 0x000fc6000786c0ff */
[----:B------:R-:W-:Y:S10]  /*52dd0*/  @!P1 BRA `(.L_x_2723) ;  /* 0x00000000000c9947 */ /* 0x000ff40003800000 */
[----:B01234-:R-:W2:Y:S02]  /*52de0*/  LDL.U8 R52, [R1+0x5] ;  /* 0x0000050001347983 */ /* 0x01fea40000100000 */
[----:B--2---:R-:W-:-:S05]  /*52df0*/  LOP3.LUT R52, R52, 0x40, RZ, 0xfc, !PT ;  /* 0x0000004034347812 */ /* 0x004fca00078efcff */
[----:B------:R0:W-:Y:S02]  /*52e00*/  STL.U8 [R1+0x5], R52 ;  /* 0x0000053401007387 */ /* 0x0001e40000100000 */
.L_x_2723:
[----:B------:R-:W-:Y:S05]  /*52e10*/  BSYNC.RECONVERGENT B0 ;  /* 0x0000000000007941 */ /* 0x000fea0003800200 */
.L_x_2722:
[----:B------:R-:W-:Y:S01]  /*52e20*/  BSSY.RECONVERGENT B0, `(.L_x_2724) ;  /* 0x0000006000007945 */ /* 0x000fe20003800200 */
[----:B------:R-:W-:-:S03]  /*52e30*/  LOP3.LUT P4, RZ, R19, 0x20, RZ, 0xc0, !PT ;  /* 0x0000002013ff7812 */ /* 0x000fc6000788c0ff */
[----:B------:R-:W-:Y:S10]  /*52e40*/  @!P0 BRA `(.L_x_2725) ;  /* 0x00000000000c8947 */ /* 0x000ff40003800000 */
[----:B01234-:R-:W2:Y:S02]  /*52e50*/  LDL.U8 R52, [R1+0x5] ;  /* 0x0000050001347983 */ /* 0x01fea40000100000 */
[----:B--2---:R-:W-:-:S05]  /*52e60*/  LOP3.LUT R52, R52, 0x20, RZ, 0xfc, !PT ;  /* 0x0000002034347812 */ /* 0x004fca00078efcff */
[----:B------:R0:W-:Y:S02]  /*52e70*/  STL.U8 [R1+0x5], R52 ;  /* 0x0000053401007387 */ /* 0x0001e40000100000 */
.L_x_2725:
[----:B------:R-:W-:Y:S05]  /*52e80*/  BSYNC.RECONVERGENT B0 ;  /* 0x0000000000007941 */ /* 0x000fea0003800200 */
.L_x_2724:
[----:B------:R-:W-:Y:S01]  /*52e90*/  ISETP.NE.U32.AND P0, PT, R51, 0x1, PT ;  /* 0x000000013300780c */ /* 0x000fe20003f05070 */
[----:B------:R-:W-:Y:S01]  /*52ea0*/  BSSY.RECONVERGENT B0, `(.L_x_2726) ;  /* 0x0000006000007945 */ /* 0x000fe20003800200 */
[----:B------:R-:W-:-:S11]  /*52eb0*/  LOP3.LUT P5, RZ, R19, 0x10, RZ, 0xc0, !PT ;  /* 0x0000001013ff7812 */ /* 0x000fd600078ac0ff */
[----:B------:R-:W-:Y:S05]  /*52ec0*/  @P0 BRA `(.L_x_2727) ;  /* 0x00000000000c0947 */ /* 0x000fea0003800000 */
[----:B01234-:R-:W2:Y:S02]  /*52ed0*/  LDL.U8 R52, [R1+0x5] ;  /* 0x0000050001347983 */ /* 0x01fea40000100000 */
[----:B--2---:R-:W-:-:S05]  /*52ee0*/  LOP3.LUT R52, R52, 0x10, RZ, 0xfc, !PT ;  /* 0x0000001034347812 */ /* 0x004fca00078efcff */
[----:B------:R0:W-:Y:S02]  /*52ef0*/  STL.U8 [R1+0x5], R52 ;  /* 0x0000053401007387 */ /* 0x0001e40000100000 */
.L_x_2727:
[----:B------:R-:W-:Y:S05]  /*52f00*/  BSYNC.RECONVERGENT B0 ;  /* 0x0000000000007941 */ /* 0x000fea0003800200 */
.L_x_2726:
[C---:B------:R-:W-:Y:S01]  /*52f10*/  LOP3.LUT P0, RZ, R19.reuse, 0x400, RZ, 0xc0, !PT ;  /* 0x0000040013ff7812 */ /* 0x040fe2000780c0ff */
[----:B------:R-:W-:Y:S01]  /*52f20*/  BSSY.RECONVERGENT B0, `(.L_x_2728) ;  /* 0x0000006000007945 */ /* 0x000fe20003800200 */
[----:B------:R-:W-:-:S11]  /*52f30*/  LOP3.LUT P1, RZ, R19, 0x8, RZ, 0xc0, !PT ;  /* 0x0000000813ff7812 */ /* 0x000fd6000782c0ff */
[----:B------:R-:W-:Y:S05]  /*52f40*/  @!P0 BRA `(.L_x_2729) ;  /* 0x00000000000c8947 */ /* 0x000fea0003800000 */
[----:B01234-:R-:W2:Y:S02]  /*52f50*/  LDL.U8 R52, [R1+0x5] ;  /* 0x0000050001347983 */ /* 0x01fea40000100000 */
[----:B--2---:R-:W-:-:S05]  /*52f60*/  LOP3.LUT R52, R52, 0x8, RZ, 0xfc, !PT ;  /* 0x0000000834347812 */ /* 0x004fca00078efcff */
[----:B------:R0:W-:Y:S02]  /*52f70*/  STL.U8 [R1+0x5], R52 ;  /* 0x0000053401007387 */ /* 0x0001e40000100000 */
.L_x_2729:
[----:B------:R-:W-:Y:S05]  /*52f80*/  BSYNC.RECONVERGENT B0 ;  /* 0x0000000000007941 */ /* 0x000fea0003800200 */
.L_x_2728:
[C---:B------:R-:W-:Y:S01]  /*52f90*/  LOP3.LUT P2, RZ, R19.reuse, 0x200, RZ, 0xc0, !PT ;  /* 0x0000020013ff7812 */ /* 0x040fe2000784c0ff */
[----:B------:R-:W-:Y:S01]  /*52fa0*/  BSSY.RECONVERGENT B0, `(.L_x_2730) ;  /* 0x0000006000007945 */ /* 0x000fe20003800200 */
[----:B------:R-:W-:-:S11]  /*52fb0*/  LOP3.LUT P0, RZ, R19, 0x4, RZ, 0xc0, !PT ;  /* 0x0000000413ff7812 */ /* 0x000fd6000780c0ff */
[----:B------:R-:W-:Y:S05]  /*52fc0*/  @!P2 BRA `(.L_x_2731) ;  /* 0x00000000000ca947 */ /* 0x000fea0003800000 */
[----:B01234-:R-:W2:Y:S02]  /*52fd0*/  LDL.U8 R52, [R1+0x5] ;  /* 0x0000050001347983 */ /* 0x01fea40000100000 */
[----:B--2---:R-:W-:-:S05]  /*52fe0*/  LOP3.LUT R52, R52, 0x4, RZ, 0xfc, !PT ;  /* 0x0000000434347812 */ /* 0x004fca00078efcff */
[----:B------:R0:W-:Y:S02]  /*52ff0*/  STL.U8 [R1+0x5], R52 ;  /* 0x0000053401007387 */ /* 0x0001e40000100000 */
.L_x_2731:
[----:B------:R-:W-:Y:S05]  /*53000*/  BSYNC.RECONVERGENT B0 ;  /* 0x0000000000007941 */ /* 0x000fea0003800200 */
.L_x_2730:
        /* <DEDUP_REMOVED lines=12> */
.L_x_2733:
[----:B------:R-:W-:Y:S05]  /*530d0*/  BSYNC.RECONVERGENT B0 ;  /* 0x0000000000007941 */ /* 0x000fea0003800200 */
.L_x_2732:
[----:B------:R-:W-:Y:S01]  /*530e0*/  BSSY.RECONVERGENT B0, `(.L_x_2734) ;  /* 0x0000006000007945 */ /* 0x000fe20003800200 */
[----:B------:R-:W-:-:S03]  /*530f0*/  ISETP.NE.U32.AND P2, PT, R51, 0x1, PT ;  /* 0x000000013300780c */ /* 0x000fc60003f45070 */
[----:B------:R-:W-:Y:S10]  /*53100*/  @!P6 BRA `(.L_x_2735) ;  /* 0x00000000000ce947 */ /* 0x000ff40003800000 */
[----:B01234-:R-:W2:Y:S02]  /*53110*/  LDL.U8 R52, [R1+0x5] ;  /* 0x0000050001347983 */ /* 0x01fea40000100000 */
[----:B--2---:R-:W-:-:S05]  /*53120*/  LOP3.LUT R52, R52, 0x1, RZ, 0xfc, !PT ;  /* 0x0000000134347812 */ /* 0x004fca00078efcff */
[----:B------:R0:W-:Y:S02]  /*53130*/  STL.U8 [R1+0x5], R52 ;  /* 0x0000053401007387 */ /* 0x0001e40000100000 */
.L_x_2735:
[----:B------:R-:W-:Y:S05]  /*53140*/  BSYNC.RECONVERGENT B0 ;  /* 0x0000000000007941 */ /* 0x000fea0003800200 */
.L_x_2734:
        /* <DEDUP_REMOVED lines=8> */
.L_x_2737:
[----:B------:R-:W-:Y:S05]  /*531d0*/  BSYNC.RECONVERGENT B0 ;  /* 0x0000000000007941 */ /* 0x000fea0003800200 */
.L_x_2736:
        /* <DEDUP_REMOVED lines=8> */
.L_x_2739:
[----:B------:R-:W-:Y:S05]  /*53260*/  BSYNC.RECONVERGENT B0 ;  /* 0x0000000000007941 */ /* 0x000fea0003800200 */
.L_x_2738:
        /* <DEDUP_REMOVED lines=8> */
.L_x_2741:
[----:B------:R-:W-:Y:S05]  /*532f0*/  BSYNC.RECONVERGENT B0 ;  /* 0x0000000000007941 */ /* 0x000fea0003800200 */
.L_x_2740:
[----:B------:R-:W-:Y:S01]  /*53300*/  BSSY.RECONVERGENT B0, `(.L_x_2742) ;  /* 0x0000006000007945 */ /* 0x000fe20003800200 */
[----:B------:R-:W-:-:S03]  /*53310*/  LOP3.LUT P6, RZ, R50, 0x80, RZ, 0xc0, !PT ;  /* 0x0000008032ff7812 */ /* 0x000fc600078cc0ff */
[----:B------:R-:W-:Y:S10]  /*53320*/  @!P1 BRA `(.L_x_2743) ;  /* 0x00000000000c9947 */ /* 0x000ff40003800000 */
[----:B01234-:R-:W2:Y:S02]  /*53330*/  LDL.U8 R52, [R1+0x6] ;  /* 0x0000060001347983 */ /* 0x01fea40000100000 */
[----:B--2---:R-:W-:-:S05]  /*53340*/  LOP3.LUT R52, R52, 0x10, RZ, 0xfc, !PT ;  /* 0x0000001034347812 */ /* 0x004fca00078efcff */
[----:B------:R0:W-:Y:S02]  /*53350*/  STL.U8 [R1+0x6], R52 ;  /* 0x0000063401007387 */ /* 0x0001e40000100000 */
.L_x_2743:
[----:B------:R-:W-:Y:S05]  /*53360*/  BSYNC.RECONVERGENT B0 ;  /* 0x0000000000007941 */ /* 0x000fea0003800200 */
.L_x_2742:
        /* <DEDUP_REMOVED lines=8> */
.L_x_2745:
[----:B------:R-:W-:Y:S05]  /*533f0*/  BSYNC.RECONVERGENT B0 ;  /* 0x0000000000007941 */ /* 0x000fea0003800200 */
.L_x_2744:
[----:B------:R-:W-:Y:S01]  /*53400*/  LOP3.LUT P1, RZ, R42, 0x2, RZ, 0xc0, !PT ;  /* 0x000000022aff7812 */ /* 0x000fe2000782c0ff */
[----:B------:R-:W-:Y:S01]  /*53410*/  BSSY.RECONVERGENT B0, `(.L_x_2746) ;  /* 0x0000006000007945 */ /* 0x000fe20003800200 */
[----:B------:R-:W-:-:S11]  /*53420*/  LOP3.LUT P0, RZ, R50, 0x20, RZ, 0xc0, !PT ;  /* 0x0000002032ff7812 */ /* 0x000fd6000780c0ff */
[----:B------:R-:W-:Y:S05]  /*53430*/  @!P1 BRA `(.L_x_2747) ;  /* 0x00000000000c9947 */ /* 0x000fea0003800000 */
[----:B01234-:R-:W2:Y:S02]  /*53440*/  LDL.U8 R52, [R1+0x6] ;  /* 0x0000060001347983 */ /* 0x01fea40000100000 */
[----:B--2---:R-:W-:-:S05]  /*53450*/  LOP3.LUT R52, R52, 0x4, RZ, 0xfc, !PT ;  /* 0x0000000434347812 */ /* 0x004fca00078efcff */
[----:B------:R0:W-:Y:S02]  /*53460*/  STL.U8 [R1+0x6], R52 ;  /* 0x0000063401007387 */ /* 0x0001e40000100000 */
.L_x_2747:
[----:B------:R-:W-:Y:S05]  /*53470*/  BSYNC.RECONVERGENT B0 ;  /* 0x0000000000007941 */ /* 0x000fea0003800200 */
.L_x_2746:
[----:B------:R-:W-:Y:S01]  /*53480*/  BSSY.RECONVERGENT B0, `(.L_x_2748) ;  /* 0x0000006000007945 */ /* 0x000fe20003800200 */
[----:B------:R-:W-:-:S03]  /*53490*/  LOP3.LUT P1, RZ, R50, 0x10, RZ, 0xc0, !PT ;  /* 0x0000001032ff7812 */ /* 0x000fc6000782c0ff */
[----:B------:R-:W-:Y:S10]  /*534a0*/  @P2 BRA `(.L_x_2749) ;  /* 0x00000000000c2947 */ /* 0x000ff40003800000 */
[----:B01234-:R-:W2:Y:S02]  /*534b0*/  LDL.U8 R52, [R1+0x6] ;  /* 0x0000060001347983 */ /* 0x01fea40000100000 */
[----:B--2---:R-:W-:-:S05]  /*534c0*/  LOP3.LUT R52, R52, 0x2, RZ, 0xfc, !PT ;  /* 0x0000000234347812 */ /* 0x004fca00078efcff */
[----:B------:R0:W-:Y:S02]  /*534d0*/  STL.U8 [R1+0x6], R52 ;  /* 0x0000063401007387 */ /* 0x0001e40000100000 */
.L_x_2749:
[----:B------:R-:W-:Y:S05]  /*534e0*/  BSYNC.RECONVERGENT B0 ;  /* 0x0000000000007941 */ /* 0x000fea0003800200 */
.L_x_2748:
[C---:B------:R-:W-:Y:S01]  /*534f0*/  LOP3.LUT P3, RZ, R50.reuse, 0x400, RZ, 0xc0, !PT ;  /* 0x0000040032ff7812 */ /* 0x040fe2000786c0ff */
[----:B------:R-:W-:Y:S01]  /*53500*/  BSSY.RECONVERGENT B0, `(.L_x_2750) ;  /* 0x0000006000007945 */ /* 0x000fe20003800200 */
[----:B------:R-:W-:-:S11]  /*53510*/  LOP3.LUT P2, RZ, R50, 0x8, RZ, 0xc0, !PT ;  /* 0x0000000832ff7812 */ /* 0x000fd6000784c0ff */
[----:B------:R-:W-:Y:S05]  /*53520*/  @!P3 BRA `(.L_x_2751) ;  /* 0x00000000000cb947 */ /* 0x000fea0003800000 */
[----:B01234-:R-:W2:Y:S02]  /*53530*/  LDL.U8 R52, [R1+0x6] ;  /* 0x0000060001347983 */ /* 0x01fea40000100000 */
[----:B--2---:R-:W-:-:S05]  /*53540*/  LOP3.LUT R52, R52, 0x1, RZ, 0xfc, !PT ;  /* 0x0000000134347812 */ /* 0x004fca00078efcff */
[----:B------:R0:W-:Y:S02]  /*53550*/  STL.U8 [R1+0x6], R52 ;  /* 0x0000063401007387 */ /* 0x0001e40000100000 */
.L_x_2751:
[----:B------:R-:W-:Y:S05]  /*53560*/  BSYNC.RECONVERGENT B0 ;  /* 0x0000000000007941 */ /* 0x000fea0003800200 */
.L_x_2750:
[C---:B------:R-:W-:Y:S01]  /*53570*/  LOP3.LUT P4, RZ, R50.reuse, 0x200, RZ, 0xc0, !PT ;  /* 0x0000020032ff7812 */ /* 0x040fe2000788c0ff */
[----:B------:R-:W-:Y:S01]  /*53580*/  BSSY.RECONVERGENT B0, `(.L_x_2752) ;  /* 0x0000006000007945 */ /* 0x000fe20003800200 */
[----:B------:R-:W-:-:S11]  /*53590*/  LOP3.LUT P3, RZ, R50, 0x4, RZ, 0xc0, !PT ;  /* 0x0000000432ff7812 */ /* 0x000fd6000786c0ff */
[----:B------:R-:W-:Y:S05]  /*535a0*/  @!P4 BRA `(.L_x_2753) ;  /* 0x00000000000cc947 */ /* 0x000fea0003800000 */
[----:B01234-:R-:W2:Y:S02]  /*535b0*/  LDL.U8 R52, [R1+0x7] ;  /* 0x0000070001347983 */ /* 0x01fea40000100000 */
[----:B--2---:R-:W-:-:S05]  /*535c0*/  LOP3.LUT R52, R52, 0x80, RZ, 0xfc, !PT ;  /* 0x0000008034347812 */ /* 0x004fca00078efcff */
[----:B------:R0:W-:Y:S02]  /*535d0*/  STL.U8 [R1+0x7], R52 ;  /* 0x0000073401007387 */ /* 0x0001e40000100000 */
.L_x_2753:
[----:B------:R-:W-:Y:S05]  /*535e0*/  BSYNC.RECONVERGENT B0 ;  /* 0x0000000000007941 */ /* 0x000fea0003800200 */
.L_x_2752:
        /* <DEDUP_REMOVED lines=8> */
.L_x_2755:
[----:B------:R-:W-:Y:S05]  /*53670*/  BSYNC.RECONVERGENT B0 ;  /* 0x0000000000007941 */ /* 0x000fea0003800200 */
.L_x_2754:
[----:B------:R-:W-:Y:S01]  /*53680*/  BSSY.RECONVERGENT B0, `(.L_x_2756) ;  /* 0x0000006000007945 */ /* 0x000fe20003800200 */
[----:B------:R-:W-:-:S03]  /*53690*/  ISETP.NE.U32.AND P5, PT, R17, 0x1, PT ;  /* 0x000000011100780c */ /* 0x000fc60003fa5070 */
[----:B------:R-:W-:Y:S10]  /*536a0*/  @!P6 BRA `(.L_x_2757) ;  /* 0x00000000000ce947 */ /* 0x000ff40003800000 */
[----:B--2---:R-:W2:Y:S02]  /*536b0*/  LDL.U8 R50, [R1+0x7] ;  /* 0x0000070001327983 */ /* 0x004ea40000100000 */
[----:B--2---:R-:W-:-:S05]  /*536c0*/  LOP3.LUT R50, R50, 0x20, RZ, 0xfc, !PT ;  /* 0x0000002032327812 */ /* 0x004fca00078efcff */
[----:B------:R2:W-:Y:S02]  /*536d0*/  STL.U8 [R1+0x7], R50 ;  /* 0x0000073201007387 */ /* 0x0005e40000100000 */
.L_x_2757:
[----:B------:R-:W-:Y:S05]  /*536e0*/  BSYNC.RECONVERGENT B0 ;  /* 0x0000000000007941 */ /* 0x000fea0003800200 */
.L_x_2756:
        /* <DEDUP_REMOVED lines=11> */
.L_x_2759:
[----:B------:R-:W-:Y:S05]  /*537a0*/  BSYNC.RECONVERGENT B0 ;  /* 0x0000000000007941 */ /* 0x000fea0003800200 */
.L_x_2758:
[----:B------:R-:W-:Y:S01]  /*537b0*/  BSSY.RECONVERGENT B0, `(.L_x_2760) ;  /* 0x0000006000007945 */ /* 0x000fe20003800200 */
[----:B------:R-:W-:-:S03]  /*537c0*/  LOP3.LUT P6, RZ, R7, 0x200, RZ, 0xc0, !PT ;  /* 0x0000020007ff7812 */ /* 0x000fc600078cc0ff */
[----:B------:R-:W-:Y:S10]  /*537d0*/  @!P0 BRA `(.L_x_2761) ;  /* 0x00000000000c8947 */ /* 0x000ff40003800000 */
[----:B--2---:R-:W2:Y:S02]  /*537e0*/  LDL.U8 R50, [R1+0x7] ;  /* 0x0000070001327983 */ /* 0x004ea40000100000 */
[----:B--2---:R-:W-:-:S05]  /*537f0*/  LOP3.LUT R50, R50, 0x8, RZ, 0xfc, !PT ;  /* 0x0000000832327812 */ /* 0x004fca00078efcff */
[----:B------:R2:W-:Y:S02]  /*53800*/  STL.U8 [R1+0x7], R50 ;  /* 0x0000073201007387 */ /* 0x0005e40000100000 */
.L_x_2761:
[----:B------:R-:W-:Y:S05]  /*53810*/  BSYNC.RECONVERGENT B0 ;  /* 0x0000000000007941 */ /* 0x000fea0003800200 */
.L_x_2760:
[----:B------:R-:W-:Y:S01]  /*53820*/  BSSY.RECONVERGENT B0, `(.L_x_2762) ;  /* 0x0000006000007945 */ /* 0x000fe20003800200 */
[----:B------:R-:W-:-:S03]  /*53830*/  LOP3.LUT P0, RZ, R7, 0x100, RZ, 0xc0, !PT ;  /* 0x0000010007ff7812 */ /* 0x000fc6000780c0ff */
[----:B------:R-:W-:Y:S10]  /*53840*/  @!P1 BRA `(.L_x_2763) ;  /* 0x00000000000c9947 */ /* 0x000ff40003800000 */
[----:B--2---:R-:W2:Y:S02]  /*53850*/  LDL.U8 R50, [R1+0x7] ;  /* 0x0000070001327983 */ /* 0x004ea40000100000 */
[----:B--2---:R-:W-:-:S05]  /*53860*/  LOP3.LUT R50, R50, 0x4, RZ, 0xfc, !PT ;  /* 0x0000000432327812 */ /* 0x004fca00078efcff */
[----:B------:R2:W-:Y:S02]  /*53870*/  STL.U8 [R1+0x7], R50 ;  /* 0x0000073201007387 */ /* 0x0005e40000100000 */
.L_x_2763:
[----:B------:R-:W-:Y:S05]  /*53880*/  BSYNC.RECONVERGENT B0 ;  /* 0x0000000000007941 */ /* 0x000fea0003800200 */
.L_x_2762:
[----:B------:R-:W-:Y:S04]  /*53890*/  BSSY.RECONVERGENT B0, `(.L_x_2764) ;  /* 0x0000005000007945 */ /* 0x000fe80003800200 */
[----:B------:R-:W-:Y:S05]  /*538a0*/  @!P2 BRA `(.L_x_2765) ;  /* 0x00000000000ca947 */ /* 0x000fea0003800000 */
[----:B--2---:R-:W2:Y:S02]  /*538b0*/  LDL.U8 R50, [R1+0x7] ;  /* 0x0000070001327983 */ /* 0x004ea40000100000 */
[----:B--2---:R-:W-:-:S05]  /*538c0*/  LOP3.LUT R50, R50, 0x2, RZ, 0xfc, !PT ;  /* 0x0000000232327812 */ /* 0x004fca00078efcff */
[----:B------:R2:W-:Y:S02]  /*538d0*/  STL.U8 [R1+0x7], R50 ;  /* 0x0000073201007387 */ /* 0x0005e40000100000 */
.L_x_2765:
[----:B------:R-:W-:Y:S05]  /*538e0*/  BSYNC.RECONVERGENT B0 ;  /* 0x0000000000007941 */ /* 0x000fea0003800200 */
.L_x_2764:
[----:B------:R-:W-:Y:S04]  /*538f0*/  BSSY.RECONVERGENT B0, `(.L_x_2766) ;  /* 0x0000005000007945 */ /* 0x000fe80003800200 */
[----:B------:R-:W-:Y:S05]  /*53900*/  @!P3 BRA `(.L_x_2767) ;  /* 0x00000000000cb947 */ /* 0x000fea0003800000 */
[----:B--2---:R-:W2:Y:S02]  /*53910*/  LDL.U8 R50, [R1+0x7] ;  /* 0x0000070001327983 */ /* 0x004ea40000100000 */
[----:B--2---:R-:W-:-:S05]  /*53920*/  LOP3.LUT R50, R50, 0x1, RZ, 0xfc, !PT ;  /* 0x0000000132327812 */ /* 0x004fca00078efcff */
[----:B------:R2:W-:Y:S02]  /*53930*/  STL.U8 [R1+0x7], R50 ;  /* 0x0000073201007387 */ /* 0x0005e40000100000 */
.L_x_2767:
[----:B------:R-:W-:Y:S05]  /*53940*/  BSYNC.RECONVERGENT B0 ;  /* 0x0000000000007941 */ /* 0x000fea0003800200 */
.L_x_2766:
[----:B------:R-:W-:Y:S04]  /*53950*/  BSSY.RECONVERGENT B0, `(.L_x_2768) ;  /* 0x0000005000007945 */ /* 0x000fe80003800200 */
[----:B------:R-:W-:Y:S05]  /*53960*/  @!P4 BRA `(.L_x_2769) ;  /* 0x00000000000cc947 */ /* 0x000fea0003800000 */
[----:B--2---:R-:W2:Y:S02]  /*53970*/  LDL.U8 R50, [R1+0x8] ;  /* 0x0000080001327983 */ /* 0x004ea40000100000 */
[----:B--2---:R-:W-:-:S05]  /*53980*/  LOP3.LUT R50, R50, 0x80, RZ, 0xfc, !PT ;  /* 0x0000008032327812 */ /* 0x004fca00078efcff */
[----:B------:R2:W-:Y:S02]  /*53990*/  STL.U8 [R1+0x8], R50 ;  /* 0x0000083201007387 */ /* 0x0005e40000100000 */
.L_x_2769:
[----:B------:R-:W-:Y:S05]  /*539a0*/  BSYNC.RECONVERGENT B0 ;  /* 0x0000000000007941 */ /* 0x000fea0003800200 */
.L_x_2768:
[----:B------:R-:W-:Y:S04]  /*539b0*/  BSSY.RECONVERGENT B0, `(.L_x_2770) ;  /* 0x0000005000007945 */ /* 0x000fe80003800200 */
[----:B------:R-:W-:Y:S05]  /*539c0*/  @P5 BRA `(.L_x_2771) ;  /* 0x00000000000c5947 */ /* 0x000fea0003800000 */
[----:B--2---:R-:W2:Y:S02]  /*539d0*/  LDL.U8 R50, [R1+0x8] ;  /* 0x0000080001327983 */ /* 0x004ea40000100000 */
[----:B--2---:R-:W-:-:S05]  /*539e0*/  LOP3.LUT R50, R50, 0x40, RZ, 0xfc, !PT ;  /* 0x0000004032327812 */ /* 0x004fca00078efcff */
[----:B------:R2:W-:Y:S02]  /*539f0*/  STL.U8 [R1+0x8], R50 ;  /* 0x0000083201007387 */ /* 0x0005e40000100000 */
.L_x_2771:
[----:B------:R-:W-:Y:S05]  /*53a00*/  BSYNC.RECONVERGENT B0 ;  /* 0x0000000000007941 */ /* 0x000fea0003800200 */
.L_x_2770:
[----:B------:R-:W-:Y:S01]  /*53a10*/  LOP3.LUT P1, RZ, R7, 0x400, RZ, 0xc0, !PT ;  /* 0x0000040007ff7812 */ /* 0x000fe2000782c0ff */
[----:B------:R-:W-:-:S12]  /*53a20*/  BSSY.RECONVERGENT B0, `(.L_x_2772) ;  /* 0x0000005000007945 */ /* 0x000fd80003800200 */
[----:B------:R-:W-:Y:S05]  /*53a30*/  @!P1 BRA `(.L_x_2773) ;  /* 0x00000000000c9947 */ /* 0x000fea0003800000 */
[----:B--2---:R-:W2:Y:S02]  /*53a40*/  LDL.U8 R50, [R1+0x8] ;  /* 0x0000080001327983 */ /* 0x004ea40000100000 */
[----:B--2---:R-:W-:-:S05]  /*53a50*/  LOP3.LUT R50, R50, 0x20, RZ, 0xfc, !PT ;  /* 0x0000002032327812 */ /* 0x004fca00078efcff */
[----:B------:R2:W-:Y:S02]  /*53a60*/  STL.U8 [R1+0x8], R50 ;  /* 0x0000083201007387 */ /* 0x0005e40000100000 */
.L_x_2773:
[----:B------:R-:W-:Y:S05]  /*53a70*/  BSYNC.RECONVERGENT B0 ;  /* 0x0000000000007941 */ /* 0x000fea0003800200 */
.L_x_2772:
[----:B------:R-:W-:Y:S04]  /*53a80*/  BSSY.RECONVERGENT B0, `(.L_x_2774) ;  /* 0x0000005000007945 */ /* 0x000fe80003800200 */
[----:B------:R-:W-:Y:S05]  /*53a90*/  @!P6 BRA `(.L_x_2775) ;  /* 0x00000000000ce947 */ /* 0x000fea0003800000 */
[----:B--2---:R-:W2:Y:S02]  /*53aa0*/  LDL.U8 R50, [R1+0x8] ;  /* 0x0000080001327983 */ /* 0x004ea40000100000 */
[----:B--2---:R-:W-:-:S05]  /*53ab0*/  LOP3.LUT R50, R50, 0x10, RZ, 0xfc, !PT ;  /* 0x0000001032327812 */ /* 0x004fca00078efcff */
[----:B------:R2:W-:Y:S02]  /*53ac0*/  STL.U8 [R1+0x8], R50 ;  /* 0x0000083201007387 */ /* 0x0005e40000100000 */
.L_x_2775:
[----:B------:R-:W-:Y:S05]  /*53ad0*/  BSYNC.RECONVERGENT B0 ;  /* 0x0000000000007941 */ /* 0x000fea0003800200 */
.L_x_2774:
[----:B------:R-:W-:Y:S04]  /*53ae0*/  BSSY.RECONVERGENT B0, `(.L_x_2776) ;  /* 0x0000005000007945 */ /* 0x000fe80003800200 */
[----:B------:R-:W-:Y:S05]  /*53af0*/  @!P0 BRA `(.L_x_2777) ;  /* 0x00000000000c8947 */ /* 0x000fea0003800000 */
[----:B--2---:R-:W2:Y:S02]  /*53b00*/  LDL.U8 R50, [R1+0x8] ;  /* 0x0000080001327983 */ /* 0x004ea40000100000 */
[----:B--2---:R-:W-:-:S05]  /*53b10*/  LOP3.LUT R50, R50, 0x8, RZ, 0xfc, !PT ;  /* 0x0000000832327812 */ /* 0x004fca00078efcff */
[----:B------:R2:W-:Y:S02]  /*53b20*/  STL.U8 [R1+0x8], R50 ;  /* 0x0000083201007387 */ /* 0x0005e40000100000 */
.L_x_2777:
[----:B------:R-:W-:Y:S05]  /*53b30*/  BSYNC.RECONVERGENT B0 ;  /* 0x0000000000007941 */ /* 0x000fea0003800200 */
.L_x_2776:
        /* <DEDUP_REMOVED lines=25> */
.L_x_2779:
[----:B------:R-:W-:Y:S05]  /*53cd0*/  BSYNC.RECONVERGENT B0 ;  /* 0x0000000000007941 */ /* 0x000fea0003800200 */
.L_x_2778:
        /* <DEDUP_REMOVED lines=8> */
.L_x_2781:
[----:B------:R-:W-:Y:S05]  /*53d60*/  BSYNC.RECONVERGENT B0 ;  /* 0x0000000000007941 */ /* 0x000fea0003800200 */
.L_x_2780:
        /* <DEDUP_REMOVED lines=8> */
.L_x_2783:
[----:B------:R-:W-:Y:S05]  /*53df0*/  BSYNC.RECONVERGENT B0 ;  /* 0x0000000000007941 */ /* 0x000fea0003800200 */
.L_x_2782:
        /* <DEDUP_REMOVED lines=8> */
.L_x_2785:
[----:B------:R-:W-:Y:S05]  /*53e80*/  BSYNC.RECONVERGENT B0 ;  /* 0x0000000000007941 */ /* 0x000fea0003800200 */
.L_x_2784:
[----:B------:R-:W-:Y:S01]  /*53e90*/  BSSY.RECONVERGENT B0, `(.L_x_2786) ;  /* 0x0000006000007945 */ /* 0x000fe20003800200 */
[----:B------:R-:W-:-:S03]  /*53ea0*/  LOP3.LUT P6, RZ, R18, 0x80, RZ, 0xc0, !PT ;  /* 0x0000008012ff7812 */ /* 0x000fc600078cc0ff */
[----:B------:R-:W-:Y:S10]  /*53eb0*/  @!P2 BRA `(.L_x_2787) ;  /* 0x00000000000ca947 */ /* 0x000ff40003800000 */
[----:B0123--:R-:W2:Y:S02]  /*53ec0*/  LDL.U8 R52, [R1+0x9] ;  /* 0x0000090001347983 */ /* 0x00fea40000100000 */
[----:B--2---:R-:W-:-:S05]  /*53ed0*/  LOP3.LUT R52, R52, 0x40, RZ, 0xfc, !PT ;  /* 0x0000004034347812 */ /* 0x004fca00078efcff */
[----:B------:R4:W-:Y:S02]  /*53ee0*/  STL.U8 [R1+0x9], R52 ;  /* 0x0000093401007387 */ /* 0x0009e40000100000 */
.L_x_2787:
[----:B------:R-:W-:Y:S05]  /*53ef0*/  BSYNC.RECONVERGENT B0 ;  /* 0x0000000000007941 */ /* 0x000fea0003800200 */
.L_x_2786:
[----:B------:R-:W-:Y:S01]  /*53f00*/  BSSY.RECONVERGENT B0, `(.L_x_2788) ;  /* 0x0000006000007945 */ /* 0x000fe20003800200 */
[----:B------:R-:W-:-:S03]  /*53f10*/  LOP3.LUT P3, RZ, R18, 0x40, RZ, 0xc0, !PT ;  /* 0x0000004012ff7812 */ /* 0x000fc6000786c0ff */
[----:B------:R-:W-:Y:S10]  /*53f20*/  @!P1 BRA `(.L_x_2789) ;  /* 0x00000000000c9947 */ /* 0x000ff40003800000 */
[----:B01234-:R-:W2:Y:S02]  /*53f30*/  LDL.U8 R52, [R1+0x9] ;  /* 0x0000090001347983 */ /* 0x01fea40000100000 */
[----:B--2---:R-:W-:-:S05]  /*53f40*/  LOP3.LUT R52, R52, 0x20, RZ, 0xfc, !PT ;  /* 0x0000002034347812 */ /* 0x004fca00078efcff */
[----:B------:R0:W-:Y:S02]  /*53f50*/  STL.U8 [R1+0x9], R52 ;  /* 0x0000093401007387 */ /* 0x0001e40000100000 */
.L_x_2789:
[----:B------:R-:W-:Y:S05]  /*53f60*/  BSYNC.RECONVERGENT B0 ;  /* 0x0000000000007941 */ /* 0x000fea0003800200 */
.L_x_2788:
[----:B------:R-:W-:Y:S01]  /*53f70*/  BSSY.RECONVERGENT B0, `(.L_x_2790) ;  /* 0x0000006000007945 */ /* 0x000fe20003800200 */
[----:B------:R-:W-:-:S03]  /*53f80*/  LOP3.LUT P4, RZ, R18, 0x20, RZ, 0xc0, !PT ;  /* 0x0000002012ff7812 */ /* 0x000fc6000788c0ff */
[----:B------:R-:W-:Y:S10]  /*53f90*/  @!P0 BRA `(.L_x_2791) ;  /* 0x00000000000c8947 */ /* 0x000ff40003800000 */
[----:B01234-:R-:W2:Y:S02]  /*53fa0*/  LDL.U8 R52, [R1+0x9] ;  /* 0x0000090001347983 */ /* 0x01fea40000100000 */
[----:B--2---:R-:W-:-:S05]  /*53fb0*/  LOP3.LUT R52, R52, 0x10, RZ, 0xfc, !PT ;  /* 0x0000001034347812 */ /* 0x004fca00078efcff */
[----:B------:R0:W-:Y:S02]  /*53fc0*/  STL.U8 [R1+0x9], R52 ;  /* 0x0000093401007387 */ /* 0x0001e40000100000 */
.L_x_2791:
[----:B------:R-:W-:Y:S05]  /*53fd0*/  BSYNC.RECONVERGENT B0 ;  /* 0x0000000000007941 */ /* 0x000fea0003800200 */
.L_x_2790:
[----:B------:R-:W-:Y:S01]  /*53fe0*/  ISETP.NE.U32.AND P0, PT, R51, 0x1, PT ;  /* 0x000000013300780c */ /* 0x000fe20003f05070 */
[----:B------:R-:W-:Y:S01]  /*53ff0*/  BSSY.RECONVERGENT B0, `(.L_x_2792) ;  /* 0x0000006000007945 */ /* 0x000fe20003800200 */
[----:B------:R-:W-:-:S11]  /*54000*/  LOP3.LUT P5, RZ, R18, 0x10, RZ, 0xc0, !PT ;  /* 0x0000001012ff7812 */ /* 0x000fd600078ac0ff */
[----:B------:R-:W-:Y:S05]  /*54010*/  @P0 BRA `(.L_x_2793) ;  /* 0x00000000000c0947 */ /* 0x000fea0003800000 */
[----:B01234-:R-:W2:Y:S02]  /*54020*/  LDL.U8 R52, [R1+0x9] ;  /* 0x0000090001347983 */ /* 0x01fea40000100000 */
[----:B--2---:R-:W-:-:S05]  /*54030*/  LOP3.LUT R52, R52, 0x8, RZ, 0xfc, !PT ;  /* 0x0000000834347812 */ /* 0x004fca00078efcff */
[----:B------:R0:W-:Y:S02]  /*54040*/  STL.U8 [R1+0x9], R52 ;  /* 0x0000093401007387 */ /* 0x0001e40000100000 */
.L_x_2793:
[----:B------:R-:W-:Y:S05]  /*54050*/  BSYNC.RECONVERGENT B0 ;  /* 0x0000000000007941 */ /* 0x000fea0003800200 */
.L_x_2792:
[C---:B------:R-:W-:Y:S01]  /*54060*/  LOP3.LUT P0, RZ, R18.reuse, 0x400, RZ, 0xc0, !PT ;  /* 0x0000040012ff7812 */ /* 0x040fe2000780c0ff */
[----:B------:R-:W-:Y:S01]  /*54070*/  BSSY.RECONVERGENT B0, `(.L_x_2794) ;  /* 0x0000006000007945 */ /* 0x000fe20003800200 */
[----:B------:R-:W-:-:S11]  /*54080*/  LOP3.LUT P1, RZ, R18, 0x8, RZ, 0xc0, !PT ;  /* 0x0000000812ff7812 */ /* 0x000fd6000782c0ff */
[----:B------:R-:W-:Y:S05]  /*54090*/  @!P0 BRA `(.L_x_2795) ;  /* 0x00000000000c8947 */ /* 0x000fea0003800000 */
[----:B01234-:R-:W2:Y:S02]  /*540a0*/  LDL.U8 R52, [R1+0x9] ;  /* 0x0000090001347983 */ /* 0x01fea40000100000 */
[----:B--2---:R-:W-:-:S05]  /*540b0*/  LOP3.LUT R52, R52, 0x4, RZ, 0xfc, !PT ;  /* 0x0000000434347812 */ /* 0x004fca00078efcff */
[----:B------:R0:W-:Y:S02]  /*540c0*/  STL.U8 [R1+0x9], R52 ;  /* 0x0000093401007387 */ /* 0x0001e40000100000 */
.L_x_2795:
[----:B------:R-:W-:Y:S05]  /*540d0*/  BSYNC.RECONVERGENT B0 ;  /* 0x0000000000007941 */ /* 0x000fea0003800200 */
.L_x_2794:
[C---:B------:R-:W-:Y:S01]  /*540e0*/  LOP3.LUT P2, RZ, R18.reuse, 0x200, RZ, 0xc0, !PT ;  /* 0x0000020012ff7812 */ /* 0x040fe2000784c0ff */
[----:B------:R-:W-:Y:S01]  /*540f0*/  BSSY.RECONVERGENT B0, `(.L_x_2796) ;  /* 0x0000006000007945 */ /* 0x000fe20003800200 */
[----:B------:R-:W-:-:S11]  /*54100*/  LOP3.LUT P0, RZ, R18, 0x4, RZ, 0xc0, !PT ;  /* 0x0000000412ff7812 */ /* 0x000fd6000780c0ff */
[----:B------:R-:W-:Y:S05]  /*54110*/  @!P2 BRA `(.L_x_2797) ;  /* 0x00000000000ca947 */ /* 0x000fea0003800000 */
[----:B01234-:R-:W2:Y:S02]  /*54120*/  LDL.U8 R52, [R1+0x9] ;  /* 0x0000090001347983 */ /* 0x01fea40000100000 */
[----:B--2---:R-:W-:-:S05]  /*54130*/  LOP3.LUT R52, R52, 0x2, RZ, 0xfc, !PT ;  /* 0x0000000234347812 */ /* 0x004fca00078efcff */
[----:B------:R0:W-:Y:S02]  /*54140*/  STL.U8 [R1+0x9], R52 ;  /* 0x0000093401007387 */ /* 0x0001e40000100000 */
.L_x_2797:
[----:B------:R-:W-:Y:S05]  /*54150*/  BSYNC.RECONVERGENT B0 ;  /* 0x0000000000007941 */ /* 0x000fea0003800200 */
.L_x_2796:
        /* <DEDUP_REMOVED lines=12> */
.L_x_2799:
[----:B------:R-:W-:Y:S05]  /*54220*/  BSYNC.RECONVERGENT B0 ;  /* 0x0000000000007941 */ /* 0x000fea0003800200 */
.L_x_2798:
[----:B------:R-:W-:Y:S01]  /*54230*/  BSSY.RECONVERGENT B0, `(.L_x_2800) ;  /* 0x0000006000007945 */ /* 0x000fe20003800200 */
[----:B------:R-:W-:-:S03]  /*54240*/  ISETP.NE.U32.AND P2, PT, R51, 0x1, PT ;  /* 0x000000013300780c */ /* 0x000fc60003f45070 */
[----:B------:R-:W-:Y:S10]  /*54250*/  @!P6 BRA `(.L_x_2801) ;  /* 0x00000000000ce947 */ /* 0x000ff40003800000 */
[----:B--2---:R-:W2:Y:S02]  /*54260*/  LDL.U8 R18, [R1+0xa] ;  /* 0x00000a0001127983 */ /* 0x004ea40000100000 */
[----:B--2---:R-:W-:-:S05]  /*54270*/  LOP3.LUT R18, R18, 0x80, RZ, 0xfc, !PT ;  /* 0x0000008012127812 */ /* 0x004fca00078efcff */
[----:B------:R2:W-:Y:S02]  /*54280*/  STL.U8 [R1+0xa], R18 ;  /* 0x00000a1201007387 */ /* 0x0005e40000100000 */
.L_x_2801:
[----:B------:R-:W-:Y:S05]  /*54290*/  BSYNC.RECONVERGENT B0 ;  /* 0x0000000000007941 */ /* 0x000fea0003800200 */
.L_x_2800:
        /* <DEDUP_REMOVED lines=8> */
.L_x_2803:
[----:B------:R-:W-:Y:S05]  /*54320*/  BSYNC.RECONVERGENT B0 ;  /* 0x0000000000007941 */ /* 0x000fea0003800200 */
.L_x_2802:
        /* <DEDUP_REMOVED lines=8> */
.L_x_2805:
[----:B------:R-:W-:Y:S05]  /*543b0*/  BSYNC.RECONVERGENT B0 ;  /* 0x0000000000007941 */ /* 0x000fea0003800200 */
.L_x_2804:
        /* <DEDUP_REMOVED lines=8> */
.L_x_2807:
[----:B------:R-:W-:Y:S05]  /*54440*/  BSYNC.RECONVERGENT B0 ;  /* 0x0000000000007941 */ /* 0x000fea0003800200 */
.L_x_2806:
[----:B------:R-:W-:Y:S01]  /*54450*/  BSSY.RECONVERGENT B0, `(.L_x_2808) ;  /* 0x0000006000007945 */ /* 0x000fe20003800200 */
[----:B------:R-:W-:-:S03]  /*54460*/  LOP3.LUT P6, RZ, R48, 0x80, RZ, 0xc0, !PT ;  /* 0x0000008030ff7812 */ /* 0x000fc600078cc0ff */
[----:B------:R-:W-:Y:S10]  /*54470*/  @!P1 BRA `(.L_x_2809) ;  /* 0x00000000000c9947 */ /* 0x000ff40003800000 */
[----:B--2---:R-:W2:Y:S02]  /*54480*/  LDL.U8 R18, [R1+0xa] ;  /* 0x00000a0001127983 */ /* 0x004ea40000100000 */
[----:B--2---:R-:W-:-:S05]  /*54490*/  LOP3.LUT R18, R18, 0x8, RZ, 0xfc, !PT ;  /* 0x0000000812127812 */ /* 0x004fca00078efcff */
[----:B------:R2:W-:Y:S02]  /*544a0*/  STL.U8 [R1+0xa], R18 ;  /* 0x00000a1201007387 */ /* 0x0005e40000100000 */
.L_x_2809:
[----:B------:R-:W-:Y:S05]  /*544b0*/  BSYNC.RECONVERGENT B0 ;  /* 0x0000000000007941 */ /* 0x000fea0003800200 */
.L_x_2808:
        /* <DEDUP_REMOVED lines=8> */
.L_x_2811:
[----:B------:R-:W-:Y:S05]  /*54540*/  BSYNC.RECONVERGENT B0 ;  /* 0x0000000000007941 */ /* 0x000fea0003800200 */
.L_x_2810:
[----:B------:R-:W-:Y:S01]  /*54550*/  LOP3.LUT P1, RZ, R42, 0x2, RZ, 0xc0, !PT ;  /* 0x000000022aff7812 */ /* 0x000fe2000782c0ff */
[----:B------:R-:W-:Y:S01]  /*54560*/  BSSY.RECONVERGENT B0, `(.L_x_2812) ;  /* 0x0000006000007945 */ /* 0x000fe20003800200 */
[----:B------:R-:W-:-:S11]  /*54570*/  LOP3.LUT P0, RZ, R48, 0x20, RZ, 0xc0, !PT ;  /* 0x0000002030ff7812 */ /* 0x000fd6000780c0ff */
[----:B------:R-:W-:Y:S05]  /*54580*/  @!P1 BRA `(.L_x_2813) ;  /* 0x00000000000c9947 */ /* 0x000fea0003800000 */
[----:B--2---:R-:W2:Y:S02]  /*54590*/  LDL.U8 R18, [R1+0xa] ;  /* 0x00000a0001127983 */ /* 0x004ea40000100000 */
[----:B--2---:R-:W-:-:S05]  /*545a0*/  LOP3.LUT R18, R18, 0x2, RZ, 0xfc, !PT ;  /* 0x0000000212127812 */ /* 0x004fca00078efcff */
[----:B------:R2:W-:Y:S02]  /*545b0*/  STL.U8 [R1+0xa], R18 ;  /* 0x00000a1201007387 */ /* 0x0005e40000100000 */
.L_x_2813:
[----:B------:R-:W-:Y:S05]  /*545c0*/  BSYNC.RECONVERGENT B0 ;  /* 0x0000000000007941 */ /* 0x000fea0003800200 */
.L_x_2812:
[----:B------:R-:W-:Y:S01]  /*545d0*/  BSSY.RECONVERGENT B0, `(.L_x_2814) ;  /* 0x0000006000007945 */ /* 0x000fe20003800200 */
[----:B------:R-:W-:-:S03]  /*545e0*/  LOP3.LUT P1, RZ, R48, 0x10, RZ, 0xc0, !PT ;  /* 0x0000001030ff7812 */ /* 0x000fc6000782c0ff */
[----:B------:R-:W-:Y:S10]  /*545f0*/  @P2 BRA `(.L_x_2815) ;  /* 0x00000000000c2947 */ /* 0x000ff40003800000 */
[----:B--2---:R-:W2:Y:S02]  /*54600*/  LDL.U8 R18, [R1+0xa] ;  /* 0x00000a0001127983 */ /* 0x004ea40000100000 */
[----:B--2---:R-:W-:-:S05]  /*54610*/  LOP3.LUT R18, R18, 0x1, RZ, 0xfc, !PT ;  /* 0x0000000112127812 */ /* 0x004fca00078efcff */
[----:B------:R2:W-:Y:S02]  /*54620*/  STL.U8 [R1+0xa], R18 ;  /* 0x00000a1201007387 */ /* 0x0005e40000100000 */
.L_x_2815:
[----:B------:R-:W-:Y:S05]  /*54630*/  BSYNC.RECONVERGENT B0 ;  /* 0x0000000000007941 */ /* 0x000fea0003800200 */
.L_x_2814:
[C---:B------:R-:W-:Y:S01]  /*54640*/  LOP3.LUT P3, RZ, R48.reuse, 0x400, RZ, 0xc0, !PT ;  /* 0x0000040030ff7812 */ /* 0x040fe2000786c0ff */
[----:B------:R-:W-:Y:S01]  /*54650*/  BSSY.RECONVERGENT B0, `(.L_x_2816) ;  /* 0x0000006000007945 */ /* 0x000fe20003800200 */
[----:B------:R-:W-:-:S11]  /*54660*/  LOP3.LUT P2, RZ, R48, 0x8, RZ, 0xc0, !PT ;  /* 0x0000000830ff7812 */ /* 0x000fd6000784c0ff */
[----:B------:R-:W-:Y:S05]  /*54670*/  @!P3 BRA `(.L_x_2817) ;  /* 0x00000000000cb947 */ /* 0x000fea0003800000 */
[----:B--2---:R-:W2:Y:S02]  /*54680*/  LDL.U8 R18, [R1+0xb] ;  /* 0x00000b0001127983 */ /* 0x004ea40000100000 */
[----:B--2---:R-:W-:-:S05]  /*54690*/  LOP3.LUT R18, R18, 0x80, RZ, 0xfc, !PT ;  /* 0x0000008012127812 */ /* 0x004fca00078efcff */
[----:B------:R2:W-:Y:S02]  /*546a0*/  STL.U8 [R1+0xb], R18 ;  /* 0x00000b1201007387 */ /* 0x0005e40000100000 */
.L_x_2817:
[----:B------:R-:W-:Y:S05]  /*546b0*/  BSYNC.RECONVERGENT B0 ;  /* 0x0000000000007941 */ /* 0x000fea0003800200 */
.L_x_2816:
[C---:B------:R-:W-:Y:S01]  /*546c0*/  LOP3.LUT P4, RZ, R48.reuse, 0x200, RZ, 0xc0, !PT ;  /* 0x0000020030ff7812 */ /* 0x040fe2000788c0ff */
[----:B------:R-:W-:Y:S01]  /*546d0*/  BSSY.RECONVERGENT B0, `(.L_x_2818) ;  /* 0x0000006000007945 */ /* 0x000fe20003800200 */
[----:B------:R-:W-:-:S11]  /*546e0*/  LOP3.LUT P3, RZ, R48, 0x4, RZ, 0xc0, !PT ;  /* 0x0000000430ff7812 */ /* 0x000fd6000786c0ff */
[----:B------:R-:W-:Y:S05]  /*546f0*/  @!P4 BRA `(.L_x_2819) ;  /* 0x00000000000cc947 */ /* 0x000fea0003800000 */
[----:B--2---:R-:W2:Y:S02]  /*54700*/  LDL.U8 R18, [R1+0xb] ;  /* 0x00000b0001127983 */ /* 0x004ea40000100000 */
[----:B--2---:R-:W-:-:S05]  /*54710*/  LOP3.LUT R18, R18, 0x40, RZ, 0xfc, !PT ;  /* 0x0000004012127812 */ /* 0x004fca00078efcff */
[----:B------:R2:W-:Y:S02]  /*54720*/  STL.U8 [R1+0xb], R18 ;  /* 0x00000b1201007387 */ /* 0x0005e40000100000 */
.L_x_2819:
[----:B------:R-:W-:Y:S05]  /*54730*/  BSYNC.RECONVERGENT B0 ;  /* 0x0000000000007941 */ /* 0x000fea0003800200 */
.L_x_2818:
        /* <DEDUP_REMOVED lines=8> */
.L_x_2821:
[----:B------:R-:W-:Y:S05]  /*547c0*/  BSYNC.RECONVERGENT B0 ;  /* 0x0000000000007941 */ /* 0x000fea0003800200 */
.L_x_2820:
[----:B------:R-:W-:Y:S01]  /*547d0*/  BSSY.RECONVERGENT B0, `(.L_x_2822) ;  /* 0x0000006000007945 */ /* 0x000fe20003800200 */
[----:B------:R-:W-:-:S03]  /*547e0*/  ISETP.NE.U32.AND P5, PT, R7, 0x1, PT ;  /* 0x000000010700780c */ /* 0x000fc60003fa5070 */
[----:B------:R-:W-:Y:S10]  /*547f0*/  @!P6 BRA `(.L_x_2823) ;  /* 0x00000000000ce947 */ /* 0x000ff40003800000 */
[----:B--2---:R-:W2:Y:S02]  /*54800*/  LDL.U8 R18, [R1+0xb] ;  /* 0x00000b0001127983 */ /* 0x004ea40000100000 */
[----:B--2---:R-:W-:-:S05]  /*54810*/  LOP3.LUT R18, R18, 0x10, RZ, 0xfc, !PT ;  /* 0x0000001012127812 */ /* 0x004fca00078efcff */
[----:B------:R2:W-:Y:S02]  /*54820*/  STL.U8 [R1+0xb], R18 ;  /* 0x00000b1201007387 */ /* 0x0005e40000100000 */
.L_x_2823:
[----:B------:R-:W-:Y:S05]  /*54830*/  BSYNC.RECONVERGENT B0 ;  /* 0x0000000000007941 */ /* 0x000fea0003800200 */
.L_x_2822:
        /* <DEDUP_REMOVED lines=11> */
.L_x_2825:
[----:B------:R-:W-:Y:S05]  /*548f0*/  BSYNC.RECONVERGENT B0 ;  /* 0x0000000000007941 */ /* 0x000fea0003800200 */
.L_x_2824:
[----:B------:R-:W-:Y:S01]  /*54900*/  BSSY.RECONVERGENT B0, `(.L_x_2826) ;  /* 0x0000006000007945 */ /* 0x000fe20003800200 */
[----:B------:R-:W-:-:S03]  /*54910*/  LOP3.LUT P6, RZ, R5, 0x200, RZ, 0xc0, !PT ;  /* 0x0000020005ff7812 */ /* 0x000fc600078cc0ff */
[----:B------:R-:W-:Y:S10]  /*54920*/  @!P0 BRA `(.L_x_2827) ;  /* 0x00000000000c8947 */ /* 0x000ff40003800000 */
[----:B--2---:R-:W2:Y:S02]  /*54930*/  LDL.U8 R18, [R1+0xb] ;  /* 0x00000b0001127983 */ /* 0x004ea40000100000 */
[----:B--2---:R-:W-:-:S05]  /*54940*/  LOP3.LUT R18, R18, 0x4, RZ, 0xfc, !PT ;  /* 0x0000000412127812 */ /* 0x004fca00078efcff */
[----:B------:R2:W-:Y:S02]  /*54950*/  STL.U8 [R1+0xb], R18 ;  /* 0x00000b1201007387 */ /* 0x0005e40000100000 */
.L_x_2827:
[----:B------:R-:W-:Y:S05]  /*54960*/  BSYNC.RECONVERGENT B0 ;  /* 0x0000000000007941 */ /* 0x000fea0003800200 */
.L_x_2826:
[----:B------:R-:W-:Y:S01]  /*54970*/  BSSY.RECONVERGENT B0, `(.L_x_2828) ;  /* 0x0000006000007945 */ /* 0x000fe20003800200 */
[----:B------:R-:W-:-:S03]  /*54980*/  LOP3.LUT P0, RZ, R5, 0x100, RZ, 0xc0, !PT ;  /* 0x0000010005ff7812 */ /* 0x000fc6000780c0ff */
[----:B------:R-:W-:Y:S10]  /*54990*/  @!P1 BRA `(.L_x_2829) ;  /* 0x00000000000c9947 */ /* 0x000ff40003800000 */
[----:B--2---:R-:W2:Y:S02]  /*549a0*/  LDL.U8 R18, [R1+0xb] ;  /* 0x00000b0001127983 */ /* 0x004ea40000100000 */
[----:B--2---:R-:W-:-:S05]  /*549b0*/  LOP3.LUT R18, R18, 0x2, RZ, 0xfc, !PT ;  /* 0x0000000212127812 */ /* 0x004fca00078efcff */
[----:B------:R2:W-:Y:S02]  /*549c0*/  STL.U8 [R1+0xb], R18 ;  /* 0x00000b1201007387 */ /* 0x0005e40000100000 */
.L_x_2829:
[----:B------:R-:W-:Y:S05]  /*549d0*/  BSYNC.RECONVERGENT B0 ;  /* 0x0000000000007941 */ /* 0x000fea0003800200 */
.L_x_2828:
[----:B------:R-:W-:Y:S04]  /*549e0*/  BSSY.RECONVERGENT B0, `(.L_x_2830) ;  /* 0x0000005000007945 */ /* 0x000fe80003800200 */
[----:B------:R-:W-:Y:S05]  /*549f0*/  @!P2 BRA `(.L_x_2831) ;  /* 0x00000000000ca947 */ /* 0x000fea0003800000 */
[----:B--2---:R-:W2:Y:S02]  /*54a00*/  LDL.U8 R18, [R1+0xb] ;  /* 0x00000b0001127983 */ /* 0x004ea40000100000 */
[----:B--2---:R-:W-:-:S05]  /*54a10*/  LOP3.LUT R18, R18, 0x1, RZ, 0xfc, !PT ;  /* 0x0000000112127812 */ /* 0x004fca00078efcff */
[----:B------:R2:W-:Y:S02]  /*54a20*/  STL.U8 [R1+0xb], R18 ;  /* 0x00000b1201007387 */ /* 0x0005e40000100000 */
.L_x_2831:
[----:B------:R-:W-:Y:S05]  /*54a30*/  BSYNC.RECONVERGENT B0 ;  /* 0x0000000000007941 */ /* 0x000fea0003800200 */
.L_x_2830:
[----:B------:R-:W-:Y:S04]  /*54a40*/  BSSY.RECONVERGENT B0, `(.L_x_2832) ;  /* 0x0000005000007945 */ /* 0x000fe80003800200 */
[----:B------:R-:W-:Y:S05]  /*54a50*/  @!P3 BRA `(.L_x_2833) ;  /* 0x00000000000cb947 */ /* 0x000fea0003800000 */
[----:B--2---:R-:W2:Y:S02]  /*54a60*/  LDL.U8 R18, [R1+0xc] ;  /* 0x00000c0001127983 */ /* 0x004ea40000100000 */
[----:B--2---:R-:W-:-:S05]  /*54a70*/  LOP3.LUT R18, R18, 0x80, RZ, 0xfc, !PT ;  /* 0x0000008012127812 */ /* 0x004fca00078efcff */
[----:B------:R2:W-:Y:S02]  /*54a80*/  STL.U8 [R1+0xc], R18 ;  /* 0x00000c1201007387 */ /* 0x0005e40000100000 */
.L_x_2833:
[----:B------:R-:W-:Y:S05]  /*54a90*/  BSYNC.RECONVERGENT B0 ;  /* 0x0000000000007941 */ /* 0x000fea0003800200 */
.L_x_2832:
[----:B------:R-:W-:Y:S04]  /*54aa0*/  BSSY.RECONVERGENT B0, `(.L_x_2834) ;  /* 0x0000005000007945 */ /* 0x000fe80003800200 */
[----:B------:R-:W-:Y:S05]  /*54ab0*/  @!P4 BRA `(.L_x_2835) ;  /* 0x00000000000cc947 */ /* 0x000fea0003800000 */
[----:B--2---:R-:W2:Y:S02]  /*54ac0*/  LDL.U8 R18, [R1+0xc] ;  /* 0x00000c0001127983 */ /* 0x004ea40000100000 */
[----:B--2---:R-:W-:-:S05]  /*54ad0*/  LOP3.LUT R18, R18, 0x40, RZ, 0xfc, !PT ;  /* 0x0000004012127812 */ /* 0x004fca00078efcff */
[----:B------:R2:W-:Y:S02]  /*54ae0*/  STL.U8 [R1+0xc], R18 ;  /* 0x00000c1201007387 */ /* 0x0005e40000100000 */
.L_x_2835:
[----:B------:R-:W-:Y:S05]  /*54af0*/  BSYNC.RECONVERGENT B0 ;  /* 0x0000000000007941 */ /* 0x000fea0003800200 */
.L_x_2834:
[----:B------:R-:W-:Y:S04]  /*54b00*/  BSSY.RECONVERGENT B0, `(.L_x_2836) ;  /* 0x0000005000007945 */ /* 0x000fe80003800200 */
[----:B------:R-:W-:Y:S05]  /*54b10*/  @P5 BRA `(.L_x_2837) ;  /* 0x00000000000c5947 */ /* 0x000fea0003800000 */
[----:B--2---:R-:W2:Y:S02]  /*54b20*/  LDL.U8 R18, [R1+0xc] ;  /* 0x00000c0001127983 */ /* 0x004ea40000100000 */
[----:B--2---:R-:W-:-:S05]  /*54b30*/  LOP3.LUT R18, R18, 0x20, RZ, 0xfc, !PT ;  /* 0x0000002012127812 */ /* 0x004fca00078efcff */
[----:B------:R2:W-:Y:S02]  /*54b40*/  STL.U8 [R1+0xc], R18 ;  /* 0x00000c1201007387 */ /* 0x0005e40000100000 */
.L_x_2837:
[----:B------:R-:W-:Y:S05]  /*54b50*/  BSYNC.RECONVERGENT B0 ;  /* 0x0000000000007941 */ /* 0x000fea0003800200 */
.L_x_2836:
[----:B------:R-:W-:Y:S01]  /*54b60*/  LOP3.LUT P1, RZ, R5, 0x400, RZ, 0xc0, !PT ;  /* 0x0000040005ff7812 */ /* 0x000fe2000782c0ff */
[----:B------:R-:W-:-:S12]  /*54b70*/  BSSY.RECONVERGENT B0, `(.L_x_2838) ;  /* 0x0000005000007945 */ /* 0x000fd80003800200 */
[----:B------:R-:W-:Y:S05]  /*54b80*/  @!P1 BRA `(.L_x_2839) ;  /* 0x00000000000c9947 */ /* 0x000fea0003800000 */
[----:B--2---:R-:W2:Y:S02]  /*54b90*/  LDL.U8 R18, [R1+0xc] ;  /* 0x00000c0001127983 */ /* 0x004ea40000100000 */
[----:B--2---:R-:W-:-:S05]  /*54ba0*/  LOP3.LUT R18, R18, 0x10, RZ, 0xfc, !PT ;  /* 0x0000001012127812 */ /* 0x004fca00078efcff */
[----:B------:R2:W-:Y:S02]  /*54bb0*/  STL.U8 [R1+0xc], R18 ;  /* 0x00000c1201007387 */ /* 0x0005e40000100000 */
.L_x_2839:
[----:B------:R-:W-:Y:S05]  /*54bc0*/  BSYNC.RECONVERGENT B0 ;  /* 0x0000000000007941 */ /* 0x000fea0003800200 */
.L_x_2838:
[----:B------:R-:W-:Y:S04]  /*54bd0*/  BSSY.RECONVERGENT B0, `(.L_x_2840) ;  /* 0x0000005000007945 */ /* 0x000fe80003800200 */
[----:B------:R-:W-:Y:S05]  /*54be0*/  @!P6 BRA `(.L_x_2841) ;  /* 0x00000000000ce947 */ /* 0x000fea0003800000 */
[----:B--2---:R-:W2:Y:S02]  /*54bf0*/  LDL.U8 R18, [R1+0xc] ;  /* 0x00000c0001127983 */ /* 0x004ea40000100000 */
[----:B--2---:R-:W-:-:S05]  /*54c00*/  LOP3.LUT R18, R18, 0x8, RZ, 0xfc, !PT ;  /* 0x0000000812127812 */ /* 0x004fca00078efcff */
[----:B------:R2:W-:Y:S02]  /*54c10*/  STL.U8 [R1+0xc], R18 ;  /* 0x00000c1201007387 */ /* 0x0005e40000100000 */
.L_x_2841:
[----:B------:R-:W-:Y:S05]  /*54c20*/  BSYNC.RECONVERGENT B0 ;  /* 0x0000000000007941 */ /* 0x000fea0003800200 */
.L_x_2840:
[----:B------:R-:W-:Y:S04]  /*54c30*/  BSSY.RECONVERGENT B0, `(.L_x_2842) ;  /* 0x0000005000007945 */ /* 0x000fe80003800200 */
[----:B------:R-:W-:Y:S05]  /*54c40*/  @!P0 BRA `(.L_x_2843) ;  /* 0x00000000000c8947 */ /* 0x000fea0003800000 */
[----:B--2---:R-:W2:Y:S02]  /*54c50*/  LDL.U8 R18, [R1+0xc] ;  /* 0x00000c0001127983 */ /* 0x004ea40000100000 */
[----:B--2---:R-:W-:-:S05]  /*54c60*/  LOP3.LUT R18, R18, 0x4, RZ, 0xfc, !PT ;  /* 0x0000000412127812 */ /* 0x004fca00078efcff */
[----:B------:R2:W-:Y:S02]  /*54c70*/  STL.U8 [R1+0xc], R18 ;  /* 0x00000c1201007387 */ /* 0x0005e40000100000 */
.L_x_2843:
[----:B------:R-:W-:Y:S05]  /*54c80*/  BSYNC.RECONVERGENT B0 ;  /* 0x0000000000007941 */ /* 0x000fea0003800200 */
.L_x_2842:
        /* <DEDUP_REMOVED lines=25> */
.L_x_2845:
[----:B------:R-:W-:Y:S05]  /*54e20*/  BSYNC.RECONVERGENT B0 ;  /* 0x0000000000007941 */ /* 0x000fea0003800200 */
.L_x_2844:
        /* <DEDUP_REMOVED lines=8> */
.L_x_2847:
[----:B------:R-:W-:Y:S05]  /*54eb0*/  BSYNC.RECONVERGENT B0 ;  /* 0x0000000000007941 */ /* 0x000fea0003800200 */
.L_x_2846:
        /* <DEDUP_REMOVED lines=8> */
.L_x_2849:
[----:B------:R-:W-:Y:S05]  /*54f40*/  BSYNC.RECONVERGENT B0 ;  /* 0x0000000000007941 */ /* 0x000fea0003800200 */
.L_x_2848:
        /* <DEDUP_REMOVED lines=8> */
.L_x_2851:
[----:B------:R-:W-:Y:S05]  /*54fd0*/  BSYNC.RECONVERGENT B0 ;  /* 0x0000000000007941 */ /* 0x000fea0003800200 */
.L_x_2850:
[----:B------:R-:W-:Y:S01]  /*54fe0*/  BSSY.RECONVERGENT B0, `(.L_x_2852) ;  /* 0x0000006000007945 */ /* 0x000fe20003800200 */
[----:B------:R-:W-:-:S03]  /*54ff0*/  LOP3.LUT P6, RZ, R6, 0x80, RZ, 0xc0, !PT ;  /* 0x0000008006ff7812 */ /* 0x000fc600078cc0ff */
[----:B------:R-:W-:Y:S10]  /*55000*/  @!P2 BRA `(.L_x_2853) ;  /* 0x00000000000ca947 */ /* 0x000ff40003800000 */
[----:B0123--:R-:W2:Y:S02]  /*55010*/  LDL.U8 R52, [R1+0xd] ;  /* 0x00000d0001347983 */ /* 0x00fea40000100000 */
[----:B--2---:R-:W-:-:S05]  /*55020*/  LOP3.LUT R52, R52, 0x20, RZ, 0xfc, !PT ;  /* 0x0000002034347812 */ /* 0x004fca00078efcff */
[----:B------:R4:W-:Y:S02]  /*55030*/  STL.U8 [R1+0xd], R52 ;  /* 0x00000d3401007387 */ /* 0x0009e40000100000 */
.L_x_2853:
[----:B------:R-:W-:Y:S05]  /*55040*/  BSYNC.RECONVERGENT B0 ;  /* 0x0000000000007941 */ /* 0x000fea0003800200 */
.L_x_2852:
[----:B------:R-:W-:Y:S01]  /*55050*/  BSSY.RECONVERGENT B0, `(.L_x_2854) ;  /* 0x0000006000007945 */ /* 0x000fe20003800200 */
[----:B------:R-:W-:-:S03]  /*55060*/  LOP3.LUT P3, RZ, R6, 0x40, RZ, 0xc0, !PT ;  /* 0x0000004006ff7812 */ /* 0x000fc6000786c0ff */
[----:B------:R-:W-:Y:S10]  /*55070*/  @!P1 BRA `(.L_x_2855) ;  /* 0x00000000000c9947 */ /* 0x000ff40003800000 */
[----:B01234-:R-:W2:Y:S02]  /*55080*/  LDL.U8 R52, [R1+0xd] ;  /* 0x00000d0001347983 */ /* 0x01fea40000100000 */
[----:B--2---:R-:W-:-:S05]  /*55090*/  LOP3.LUT R52, R52, 0x10, RZ, 0xfc, !PT ;  /* 0x0000001034347812 */ /* 0x004fca00078efcff */
[----:B------:R0:W-:Y:S02]  /*550a0*/  STL.U8 [R1+0xd], R52 ;  /* 0x00000d3401007387 */ /* 0x0001e40000100000 */
.L_x_2855:
[----:B------:R-:W-:Y:S05]  /*550b0*/  BSYNC.RECONVERGENT B0 ;  /* 0x0000000000007941 */ /* 0x000fea0003800200 */
.L_x_2854:
[----:B------:R-:W-:Y:S01]  /*550c0*/  BSSY.RECONVERGENT B0, `(.L_x_2856) ;  /* 0x0000006000007945 */ /* 0x000fe20003800200 */
[----:B------:R-:W-:-:S03]  /*550d0*/  LOP3.LUT P4, RZ, R6, 0x20, RZ, 0xc0, !PT ;  /* 0x0000002006ff7812 */ /* 0x000fc6000788c0ff */
[----:B------:R-:W-:Y:S10]  /*550e0*/  @!P0 BRA `(.L_x_2857) ;  /* 0x00000000000c8947 */ /* 0x000ff40003800000 */
[----:B01234-:R-:W2:Y:S02]  /*550f0*/  LDL.U8 R52, [R1+0xd] ;  /* 0x00000d0001347983 */ /* 0x01fea40000100000 */
[----:B--2---:R-:W-:-:S05]  /*55100*/  LOP3.LUT R52, R52, 0x8, RZ, 0xfc, !PT ;  /* 0x0000000834347812 */ /* 0x004fca00078efcff */
[----:B------:R0:W-:Y:S02]  /*55110*/  STL.U8 [R1+0xd], R52 ;  /* 0x00000d3401007387 */ /* 0x0001e40000100000 */
.L_x_2857:
[----:B------:R-:W-:Y:S05]  /*55120*/  BSYNC.RECONVERGENT B0 ;  /* 0x0000000000007941 */ /* 0x000fea0003800200 */
.L_x_2856:
[----:B------:R-:W-:Y:S01]  /*55130*/  ISETP.NE.U32.AND P0, PT, R51, 0x1, PT ;  /* 0x000000013300780c */ /* 0x000fe20003f05070 */
[----:B------:R-:W-:Y:S01]  /*55140*/  BSSY.RECONVERGENT B0, `(.L_x_2858) ;  /* 0x0000006000007945 */ /* 0x000fe20003800200 */
[----:B------:R-:W-:-:S11]  /*55150*/  LOP3.LUT P5, RZ, R6, 0x10, RZ, 0xc0, !PT ;  /* 0x0000001006ff7812 */ /* 0x000fd600078ac0ff */
[----:B------:R-:W-:Y:S05]  /*55160*/  @P0 BRA `(.L_x_2859) ;  /* 0x00000000000c0947 */ /* 0x000fea0003800000 */
[----:B01234-:R-:W2:Y:S02]  /*55170*/  LDL.U8 R52, [R1+0xd] ;  /* 0x00000d0001347983 */ /* 0x01fea40000100000 */
[----:B--2---:R-:W-:-:S05]  /*55180*/  LOP3.LUT R52, R52, 0x4, RZ, 0xfc, !PT ;  /* 0x0000000434347812 */ /* 0x004fca00078efcff */
[----:B------:R0:W-:Y:S02]  /*55190*/  STL.U8 [R1+0xd], R52 ;  /* 0x00000d3401007387 */ /* 0x0001e40000100000 */
.L_x_2859:
[----:B------:R-:W-:Y:S05]  /*551a0*/  BSYNC.RECONVERGENT B0 ;  /* 0x0000000000007941 */ /* 0x000fea0003800200 */
.L_x_2858:
[C---:B------:R-:W-:Y:S01]  /*551b0*/  LOP3.LUT P0, RZ, R6.reuse, 0x400, RZ, 0xc0, !PT ;  /* 0x0000040006ff7812 */ /* 0x040fe2000780c0ff */
[----:B------:R-:W-:Y:S01]  /*551c0*/  BSSY.RECONVERGENT B0, `(.L_x_2860) ;  /* 0x0000006000007945 */ /* 0x000fe20003800200 */
[----:B------:R-:W-:-:S11]  /*551d0*/  LOP3.LUT P1, RZ, R6, 0x8, RZ, 0xc0, !PT ;  /* 0x0000000806ff7812 */ /* 0x000fd6000782c0ff */
[----:B------:R-:W-:Y:S05]  /*551e0*/  @!P0 BRA `(.L_x_2861) ;  /* 0x00000000000c8947 */ /* 0x000fea0003800000 */
[----:B01234-:R-:W2:Y:S02]  /*551f0*/  LDL.U8 R52, [R1+0xd] ;  /* 0x00000d0001347983 */ /* 0x01fea40000100000 */
[----:B--2---:R-:W-:-:S05]  /*55200*/  LOP3.LUT R52, R52, 0x2, RZ, 0xfc, !PT ;  /* 0x0000000234347812 */ /* 0x004fca00078efcff */
[----:B------:R0:W-:Y:S02]  /*55210*/  STL.U8 [R1+0xd], R52 ;  /* 0x00000d3401007387 */ /* 0x0001e40000100000 */
.L_x_2861:
[----:B------:R-:W-:Y:S05]  /*55220*/  BSYNC.RECONVERGENT B0 ;  /* 0x0000000000007941 */ /* 0x000fea0003800200 */
.L_x_2860:
[C---:B------:R-:W-:Y:S01]  /*55230*/  LOP3.LUT P2, RZ, R6.reuse, 0x200, RZ, 0xc0, !PT ;  /* 0x0000020006ff7812 */ /* 0x040fe2000784c0ff */
[----:B------:R-:W-:Y:S01]  /*55240*/  BSSY.RECONVERGENT B0, `(.L_x_2862) ;  /* 0x0000006000007945 */ /* 0x000fe20003800200 */
[----:B------:R-:W-:-:S11]  /*55250*/  LOP3.LUT P0, RZ, R6, 0x4, RZ, 0xc0, !PT ;  /* 0x0000000406ff7812 */ /* 0x000fd6000780c0ff */
[----:B------:R-:W-:Y:S05]  /*55260*/  @!P2 BRA `(.L_x_2863) ;  /* 0x00000000000ca947 */ /* 0x000fea0003800000 */
[----:B01234-:R-:W2:Y:S02]  /*55270*/  LDL.U8 R52, [R1+0xd] ;  /* 0x00000d0001347983 */ /* 0x01fea40000100000 */
[----:B--2---:R-:W-:-:S05]  /*55280*/  LOP3.LUT R52, R52, 0x1, RZ, 0xfc, !PT ;  /* 0x0000000134347812 */ /* 0x004fca00078efcff */
[----:B------:R0:W-:Y:S02]  /*55290*/  STL.U8 [R1+0xd], R52 ;  /* 0x00000d3401007387 */ /* 0x0001e40000100000 */
.L_x_2863:
[----:B------:R-:W-:Y:S05]  /*552a0*/  BSYNC.RECONVERGENT B0 ;  /* 0x0000000000007941 */ /* 0x000fea0003800200 */
.L_x_2862:
        /* <DEDUP_REMOVED lines=12> */
.L_x_2865:
[----:B------:R-:W-:Y:S05]  /*55370*/  BSYNC.RECONVERGENT B0 ;  /* 0x0000000000007941 */ /* 0x000fea0003800200 */
.L_x_2864:
[----:B------:R-:W-:Y:S01]  /*55380*/  BSSY.RECONVERGENT B0, `(.L_x_2866) ;  /* 0x0000006000007945 */ /* 0x000fe20003800200 */
[----:B------:R-:W-:-:S03]  /*55390*/  ISETP.NE.U32.AND P2, PT, R51, 0x1, PT ;  /* 0x000000013300780c */ /* 0x000fc60003f45070 */
[----:B------:R-:W-:Y:S10]  /*553a0*/  @!P6 BRA `(.L_x_2867) ;  /* 0x00000000000ce947 */ /* 0x000ff40003800000 */
[----:B--2---:R-:W2:Y:S02]  /*553b0*/  LDL.U8 R6, [R1+0xe] ;  /* 0x00000e0001067983 */ /* 0x004ea40000100000 */
[----:B--2---:R-:W-:-:S05]  /*553c0*/  LOP3.LUT R6, R6, 0x40, RZ, 0xfc, !PT ;  /* 0x0000004006067812 */ /* 0x004fca00078efcff */
[----:B------:R2:W-:Y:S02]  /*553d0*/  STL.U8 [R1+0xe], R6 ;  /* 0x00000e0601007387 */ /* 0x0005e40000100000 */
.L_x_2867:
[----:B------:R-:W-:Y:S05]  /*553e0*/  BSYNC.RECONVERGENT B0 ;  /* 0x0000000000007941 */ /* 0x000fea0003800200 */
.L_x_2866:
        /* <DEDUP_REMOVED lines=8> */
.L_x_2869:
[----:B------:R-:W-:Y:S05]  /*55470*/  BSYNC.RECONVERGENT B0 ;  /* 0x0000000000007941 */ /* 0x000fea0003800200 */
.L_x_2868:
        /* <DEDUP_REMOVED lines=8> */
.L_x_2871:
[----:B------:R-:W-:Y:S05]  /*55500*/  BSYNC.RECONVERGENT B0 ;  /* 0x0000000000007941 */ /* 0x000fea0003800200 */
.L_x_2870:
        /* <DEDUP_REMOVED lines=8> */
.L_x_2873:
[----:B------:R-:W-:Y:S05]  /*55590*/  BSYNC.RECONVERGENT B0 ;  /* 0x0000000000007941 */ /* 0x000fea0003800200 */
.L_x_2872:
[----:B------:R-:W-:Y:S01]  /*555a0*/  BSSY.RECONVERGENT B0, `(.L_x_2874) ;  /* 0x0000006000007945 */ /* 0x000fe20003800200 */
[----:B------:R-:W-:-:S03]  /*555b0*/  LOP3.LUT P6, RZ, R47, 0x80, RZ, 0xc0, !PT ;  /* 0x000000802fff7812 */ /* 0x000fc600078cc0ff */
[----:B------:R-:W-:Y:S10]  /*555c0*/  @!P1 BRA `(.L_x_2875) ;  /* 0x00000000000c9947 */ /* 0x000ff40003800000 */
[----:B--2---:R-:W2:Y:S02]  /*555d0*/  LDL.U8 R6, [R1+0xe] ;  /* 0x00000e0001067983 */ /* 0x004ea40000100000 */
[----:B--2---:R-:W-:-:S05]  /*555e0*/  LOP3.LUT R6, R6, 0x4, RZ, 0xfc, !PT ;  /* 0x0000000406067812 */ /* 0x004fca00078efcff */
[----:B------:R2:W-:Y:S02]  /*555f0*/  STL.U8 [R1+0xe], R6 ;  /* 0x00000e0601007387 */ /* 0x0005e40000100000 */
.L_x_2875:
[----:B------:R-:W-:Y:S05]  /*55600*/  BSYNC.RECONVERGENT B0 ;  /* 0x0000000000007941 */ /* 0x000fea0003800200 */
.L_x_2874:
        /* <DEDUP_REMOVED lines=8> */
.L_x_2877:
[----:B------:R-:W-:Y:S05]  /*55690*/  BSYNC.RECONVERGENT B0 ;  /* 0x0000000000007941 */ /* 0x000fea0003800200 */
.L_x_2876:
[----:B------:R-:W-:Y:S01]  /*556a0*/  LOP3.LUT P1, RZ, R42, 0x2, RZ, 0xc0, !PT ;  /* 0x000000022aff7812 */ /* 0x000fe2000782c0ff */
[----:B------:R-:W-:Y:S01]  /*556b0*/  BSSY.RECONVERGENT B0, `(.L_x_2878) ;  /* 0x0000006000007945 */ /* 0x000fe20003800200 */
[----:B------:R-:W-:-:S11]  /*556c0*/  LOP3.LUT P0, RZ, R47, 0x20, RZ, 0xc0, !PT ;  /* 0x000000202fff7812 */ /* 0x000fd6000780c0ff */
[----:B------:R-:W-:Y:S05]  /*556d0*/  @!P1 BRA `(.L_x_2879) ;  /* 0x00000000000c9947 */ /* 0x000fea0003800000 */
[----:B--2---:R-:W2:Y:S02]  /*556e0*/  LDL.U8 R6, [R1+0xe] ;  /* 0x00000e0001067983 */ /* 0x004ea40000100000 */
[----:B--2---:R-:W-:-:S05]  /*556f0*/  LOP3.LUT R6, R6, 0x1, RZ, 0xfc, !PT ;  /* 0x0000000106067812 */ /* 0x004fca00078efcff */
[----:B------:R2:W-:Y:S02]  /*55700*/  STL.U8 [R1+0xe], R6 ;  /* 0x00000e0601007387 */ /* 0x0005e40000100000 */
.L_x_2879:
[----:B------:R-:W-:Y:S05]  /*55710*/  BSYNC.RECONVERGENT B0 ;  /* 0x0000000000007941 */ /* 0x000fea0003800200 */
.L_x_2878:
[----:B------:R-:W-:Y:S01]  /*55720*/  BSSY.RECONVERGENT B0, `(.L_x_2880) ;  /* 0x0000006000007945 */ /* 0x000fe20003800200 */
[----:B------:R-:W-:-:S03]  /*55730*/  LOP3.LUT P1, RZ, R47, 0x10, RZ, 0xc0, !PT ;  /* 0x000000102fff7812 */ /* 0x000fc6000782c0ff */
[----:B------:R-:W-:Y:S10]  /*55740*/  @P2 BRA `(.L_x_2881) ;  /* 0x00000000000c2947 */ /* 0x000ff40003800000 */
[----:B--2---:R-:W2:Y:S02]  /*55750*/  LDL.U8 R6, [R1+0xf] ;  /* 0x00000f0001067983 */ /* 0x004ea40000100000 */
[----:B--2---:R-:W-:-:S05]  /*55760*/  LOP3.LUT R6, R6, 0x80, RZ, 0xfc, !PT ;  /* 0x0000008006067812 */ /* 0x004fca00078efcff */
[----:B------:R2:W-:Y:S02]  /*55770*/  STL.U8 [R1+0xf], R6 ;  /* 0x00000f0601007387 */ /* 0x0005e40000100000 */
.L_x_2881:
[----:B------:R-:W-:Y:S05]  /*55780*/  BSYNC.RECONVERGENT B0 ;  /* 0x0000000000007941 */ /* 0x000fea0003800200 */
.L_x_2880:
[C---:B------:R-:W-:Y:S01]  /*55790*/  LOP3.LUT P3, RZ, R47.reuse, 0x400, RZ, 0xc0, !PT ;  /* 0x000004002fff7812 */ /* 0x040fe2000786c0ff */
[----:B------:R-:W-:Y:S01]  /*557a0*/  BSSY.RECONVERGENT B0, `(.L_x_2882) ;  /* 0x0000006000007945 */ /* 0x000fe20003800200 */
[----:B------:R-:W-:-:S11]  /*557b0*/  LOP3.LUT P2, RZ, R47, 0x8, RZ, 0xc0, !PT ;  /* 0x000000082fff7812 */ /* 0x000fd6000784c0ff */
[----:B------:R-:W-:Y:S05]  /*557c0*/  @!P3 BRA `(.L_x_2883) ;  /* 0x00000000000cb947 */ /* 0x000fea0003800000 */
[----:B--2---:R-:W2:Y:S02]  /*557d0*/  LDL.U8 R6, [R1+0xf] ;  /* 0x00000f0001067983 */ /* 0x004ea40000100000 */
[----:B--2---:R-:W-:-:S05]  /*557e0*/  LOP3.LUT R6, R6, 0x40, RZ, 0xfc, !PT ;  /* 0x0000004006067812 */ /* 0x004fca00078efcff */
[----:B------:R2:W-:Y:S02]  /*557f0*/  STL.U8 [R1+0xf], R6 ;  /* 0x00000f0601007387 */ /* 0x0005e40000100000 */
.L_x_2883:
[----:B------:R-:W-:Y:S05]  /*55800*/  BSYNC.RECONVERGENT B0 ;  /* 0x0000000000007941 */ /* 0x000fea0003800200 */
.L_x_2882:
[C---:B------:R-:W-:Y:S01]  /*55810*/  LOP3.LUT P4, RZ, R47.reuse, 0x200, RZ, 0xc0, !PT ;  /* 0x000002002fff7812 */ /* 0x040fe2000788c0ff */
[----:B------:R-:W-:Y:S01]  /*55820*/  BSSY.RECONVERGENT B0, `(.L_x_2884) ;  /* 0x0000006000007945 */ /* 0x000fe20003800200 */
[----:B------:R-:W-:-:S11]  /*55830*/  LOP3.LUT P3, RZ, R47, 0x4, RZ, 0xc0, !PT ;  /* 0x000000042fff7812 */ /* 0x000fd6000786c0ff */
[----:B------:R-:W-:Y:S05]  /*55840*/  @!P4 BRA `(.L_x_2885) ;  /* 0x00000000000cc947 */ /* 0x000fea0003800000 */
[----:B--2---:R-:W2:Y:S02]  /*55850*/  LDL.U8 R6, [R1+0xf] ;  /* 0x00000f0001067983 */ /* 0x004ea40000100000 */
[----:B--2---:R-:W-:-:S05]  /*55860*/  LOP3.LUT R6, R6, 0x20, RZ, 0xfc, !PT ;  /* 0x0000002006067812 */ /* 0x004fca00078efcff */
[----:B------:R2:W-:Y:S02]  /*55870*/  STL.U8 [R1+0xf], R6 ;  /* 0x00000f0601007387 */ /* 0x0005e40000100000 */
.L_x_2885:
[----:B------:R-:W-:Y:S05]  /*55880*/  BSYNC.RECONVERGENT B0 ;  /* 0x0000000000007941 */ /* 0x000fea0003800200 */
.L_x_2884:
        /* <DEDUP_REMOVED lines=8> */
.L_x_2887:
[----:B------:R-:W-:Y:S05]  /*55910*/  BSYNC.RECONVERGENT B0 ;  /* 0x0000000000007941 */ /* 0x000fea0003800200 */
.L_x_2886:
[----:B------:R-:W-:Y:S01]  /*55920*/  BSSY.RECONVERGENT B0, `(.L_x_2888) ;  /* 0x0000006000007945 */ /* 0x000fe20003800200 */
[----:B------:R-:W-:-:S03]  /*55930*/  ISETP.NE.U32.AND P5, PT, R5, 0x1, PT ;  /* 0x000000010500780c */ /* 0x000fc60003fa5070 */
[----:B------:R-:W-:Y:S10]  /*55940*/  @!P6 BRA `(.L_x_2889) ;  /* 0x00000000000ce947 */ /* 0x000ff40003800000 */
[----:B--2---:R-:W2:Y:S02]  /*55950*/  LDL.U8 R6, [R1+0xf] ;  /* 0x00000f0001067983 */ /* 0x004ea40000100000 */
[----:B--2---:R-:W-:-:S05]  /*55960*/  LOP3.LUT R6, R6, 0x8, RZ, 0xfc, !PT ;  /* 0x0000000806067812 */ /* 0x004fca00078efcff */
[----:B------:R2:W-:Y:S02]  /*55970*/  STL.U8 [R1+0xf], R6 ;  /* 0x00000f0601007387 */ /* 0x0005e40000100000 */
.L_x_2889:
[----:B------:R-:W-:Y:S05]  /*55980*/  BSYNC.RECONVERGENT B0 ;  /* 0x0000000000007941 */ /* 0x000fea0003800200 */
.L_x_2888:
        /* <DEDUP_REMOVED lines=11> */
.L_x_2891:
[----:B------:R-:W-:Y:S05]  /*55a40*/  BSYNC.RECONVERGENT B0 ;  /* 0x0000000000007941 */ /* 0x000fea0003800200 */
.L_x_2890:
[----:B------:R-:W-:Y:S01]  /*55a50*/  BSSY.RECONVERGENT B0, `(.L_x_2892) ;  /* 0x0000006000007945 */ /* 0x000fe20003800200 */
[----:B------:R-:W-:-:S03]  /*55a60*/  LOP3.LUT P6, RZ, R28, 0x200, RZ, 0xc0, !PT ;  /* 0x000002001cff7812 */ /* 0x000fc600078cc0ff */
[----:B------:R-:W-:Y:S10]  /*55a70*/  @!P0 BRA `(.L_x_2893) ;  /* 0x00000000000c8947 */ /* 0x000ff40003800000 */
[----:B--2---:R-:W2:Y:S02]  /*55a80*/  LDL.U8 R6, [R1+0xf] ;  /* 0x00000f0001067983 */ /* 0x004ea40000100000 */
[----:B--2---:R-:W-:-:S05]  /*55a90*/  LOP3.LUT R6, R6, 0x2, RZ, 0xfc, !PT ;  /* 0x0000000206067812 */ /* 0x004fca00078efcff */
[----:B------:R2:W-:Y:S02]  /*55aa0*/  STL.U8 [R1+0xf], R6 ;  /* 0x00000f0601007387 */ /* 0x0005e40000100000 */
.L_x_2893:
[----:B------:R-:W-:Y:S05]  /*55ab0*/  BSYNC.RECONVERGENT B0 ;  /* 0x0000000000007941 */ /* 0x000fea0003800200 */
.L_x_2892:
[----:B------:R-:W-:Y:S01]  /*55ac0*/  BSSY.RECONVERGENT B0, `(.L_x_2894) ;  /* 0x0000006000007945 */ /* 0x000fe20003800200 */
[----:B------:R-:W-:-:S03]  /*55ad0*/  LOP3.LUT P0, RZ, R28, 0x100, RZ, 0xc0, !PT ;  /* 0x000001001cff7812 */ /* 0x000fc6000780c0ff */
[----:B------:R-:W-:Y:S10]  /*55ae0*/  @!P1 BRA `(.L_x_2895) ;  /* 0x00000000000c9947 */ /* 0x000ff40003800000 */
[----:B--2---:R-:W2:Y:S02]  /*55af0*/  LDL.U8 R6, [R1+0xf] ;  /* 0x00000f0001067983 */ /* 0x004ea40000100000 */
[----:B--2---:R-:W-:-:S05]  /*55b00*/  LOP3.LUT R6, R6, 0x1, RZ, 0xfc, !PT ;  /* 0x0000000106067812 */ /* 0x004fca00078efcff */
[----:B------:R2:W-:Y:S02]  /*55b10*/  STL.U8 [R1+0xf], R6 ;  /* 0x00000f0601007387 */ /* 0x0005e40000100000 */
.L_x_2895:
[----:B------:R-:W-:Y:S05]  /*55b20*/  BSYNC.RECONVERGENT B0 ;  /* 0x0000000000007941 */ /* 0x000fea0003800200 */
.L_x_2894:
[----:B------:R-:W-:Y:S04]  /*55b30*/  BSSY.RECONVERGENT B0, `(.L_x_2896) ;  /* 0x0000005000007945 */ /* 0x000fe80003800200 */
[----:B------:R-:W-:Y:S05]  /*55b40*/  @!P2 BRA `(.L_x_2897) ;  /* 0x00000000000ca947 */ /* 0x000fea0003800000 */
[----:B--2---:R-:W2:Y:S02]  /*55b50*/  LDL.U8 R6, [R1+0x10] ;  /* 0x0000100001067983 */ /* 0x004ea40000100000 */
[----:B--2---:R-:W-:-:S05]  /*55b60*/  LOP3.LUT R6, R6, 0x80, RZ, 0xfc, !PT ;  /* 0x0000008006067812 */ /* 0x004fca00078efcff */
[----:B------:R2:W-:Y:S02]  /*55b70*/  STL.U8 [R1+0x10], R6 ;  /* 0x0000100601007387 */ /* 0x0005e40000100000 */
.L_x_2897:
[----:B------:R-:W-:Y:S05]  /*55b80*/  BSYNC.RECONVERGENT B0 ;  /* 0x0000000000007941 */ /* 0x000fea0003800200 */
.L_x_2896:
[----:B------:R-:W-:Y:S04]  /*55b90*/  BSSY.RECONVERGENT B0, `(.L_x_2898) ;  /* 0x0000005000007945 */ /* 0x000fe80003800200 */
[----:B------:R-:W-:Y:S05]  /*55ba0*/  @!P3 BRA `(.L_x_2899) ;  /* 0x00000000000cb947 */ /* 0x000fea0003800000 */
[----:B--2---:R-:W2:Y:S02]  /*55bb0*/  LDL.U8 R6, [R1+0x10] ;  /* 0x0000100001067983 */ /* 0x004ea40000100000 */
[----:B--2---:R-:W-:-:S05]  /*55bc0*/  LOP3.LUT R6, R6, 0x40, RZ, 0xfc, !PT ;  /* 0x0000004006067812 */ /* 0x004fca00078efcff */
[----:B------:R2:W-:Y:S02]  /*55bd0*/  STL.U8 [R1+0x10], R6 ;  /* 0x0000100601007387 */ /* 0x0005e40000100000 */
.L_x_2899:
[----:B------:R-:W-:Y:S05]  /*55be0*/  BSYNC.RECONVERGENT B0 ;  /* 0x0000000000007941 */ /* 0x000fea0003800200 */
.L_x_2898:
[----:B------:R-:W-:Y:S04]  /*55bf0*/  BSSY.RECONVERGENT B0, `(.L_x_2900) ;  /* 0x0000005000007945 */ /* 0x000fe80003800200 */
[----:B------:R-:W-:Y:S05]  /*55c00*/  @!P4 BRA `(.L_x_2901) ;  /* 0x00000000000cc947 */ /* 0x000fea0003800000 */
[----:B--2---:R-:W2:Y:S02]  /*55c10*/  LDL.U8 R6, [R1+0x10] ;  /* 0x0000100001067983 */ /* 0x004ea40000100000 */
[----:B--2---:R-:W-:-:S05]  /*55c20*/  LOP3.LUT R6, R6, 0x20, RZ, 0xfc, !PT ;  /* 0x0000002006067812 */ /* 0x004fca00078efcff */
[----:B------:R2:W-:Y:S02]  /*55c30*/  STL.U8 [R1+0x10], R6 ;  /* 0x0000100601007387 */ /* 0x0005e40000100000 */
.L_x_2901:
[----:B------:R-:W-:Y:S05]  /*55c40*/  BSYNC.RECONVERGENT B0 ;  /* 0x0000000000007941 */ /* 0x000fea0003800200 */
.L_x_2900:
[----:B------:R-:W-:Y:S04]  /*55c50*/  BSSY.RECONVERGENT B0, `(.L_x_2902) ;  /* 0x0000005000007945 */ /* 0x000fe80003800200 */
[----:B------:R-:W-:Y:S05]  /*55c60*/  @P5 BRA `(.L_x_2903) ;  /* 0x00000000000c5947 */ /* 0x000fea0003800000 */
[----:B--2---:R-:W2:Y:S02]  /*55c70*/  LDL.U8 R6, [R1+0x10] ;  /* 0x0000100001067983 */ /* 0x004ea40000100000 */
[----:B--2---:R-:W-:-:S05]  /*55c80*/  LOP3.LUT R6, R6, 0x10, RZ, 0xfc, !PT ;  /* 0x0000001006067812 */ /* 0x004fca00078efcff */
[----:B------:R2:W-:Y:S02]  /*55c90*/  STL.U8 [R1+0x10], R6 ;  /* 0x0000100601007387 */ /* 0x0005e40000100000 */
.L_x_2903:
[----:B------:R-:W-:Y:S05]  /*55ca0*/  BSYNC.RECONVERGENT B0 ;  /* 0x0000000000007941 */ /* 0x000fea0003800200 */
.L_x_2902:
[----:B------:R-:W-:Y:S01]  /*55cb0*/  LOP3.LUT P1, RZ, R28, 0x400, RZ, 0xc0, !PT ;  /* 0x000004001cff7812 */ /* 0x000fe2000782c0ff */
[----:B------:R-:W-:-:S12]  /*55cc0*/  BSSY.RECONVERGENT B0, `(.L_x_2904) ;  /* 0x0000005000007945 */ /* 0x000fd80003800200 */
[----:B------:R-:W-:Y:S05]  /*55cd0*/  @!P1 BRA `(.L_x_2905) ;  /* 0x00000000000c9947 */ /* 0x000fea0003800000 */
[----:B--2---:R-:W2:Y:S02]  /*55ce0*/  LDL.U8 R6, [R1+0x10] ;  /* 0x0000100001067983 */ /* 0x004ea40000100000 */
[----:B--2---:R-:W-:-:S05]  /*55cf0*/  LOP3.LUT R6, R6, 0x8, RZ, 0xfc, !PT ;  /* 0x0000000806067812 */ /* 0x004fca00078efcff */
[----:B------:R2:W-:Y:S02]  /*55d00*/  STL.U8 [R1+0x10], R6 ;  /* 0x0000100601007387 */ /* 0x0005e40000100000 */
.L_x_2905:
[----:B------:R-:W-:Y:S05]  /*55d10*/  BSYNC.RECONVERGENT B0 ;  /* 0x0000000000007941 */ /* 0x000fea0003800200 */
.L_x_2904:
[----:B------:R-:W-:Y:S04]  /*55d20*/  BSSY.RECONVERGENT B0, `(.L_x_2906) ;  /* 0x0000005000007945 */ /* 0x000fe80003800200 */
[----:B------:R-:W-:Y:S05]  /*55d30*/  @!P6 BRA `(.L_x_2907) ;  /* 0x00000000000ce947 */ /* 0x000fea0003800000 */
[----:B--2---:R-:W2:Y:S02]  /*55d40*/  LDL.U8 R6, [R1+0x10] ;  /* 0x0000100001067983 */ /* 0x004ea40000100000 */
[----:B--2---:R-:W-:-:S05]  /*55d50*/  LOP3.LUT R6, R6, 0x4, RZ, 0xfc, !PT ;  /* 0x0000000406067812 */ /* 0x004fca00078efcff */
[----:B------:R2:W-:Y:S02]  /*55d60*/  STL.U8 [R1+0x10], R6 ;  /* 0x0000100601007387 */ /* 0x0005e40000100000 */
.L_x_2907:
[----:B------:R-:W-:Y:S05]  /*55d70*/  BSYNC.RECONVERGENT B0 ;  /* 0x0000000000007941 */ /* 0x000fea0003800200 */
.L_x_2906:
[----:B------:R-:W-:Y:S04]  /*55d80*/  BSSY.RECONVERGENT B0, `(.L_x_2908) ;  /* 0x0000005000007945 */ /* 0x000fe80003800200 */
[----:B------:R-:W-:Y:S05]  /*55d90*/  @!P0 BRA `(.L_x_2909) ;  /* 0x00000000000c8947 */ /* 0x000fea0003800000 */
[----:B--2---:R-:W2:Y:S02]  /*55da0*/  LDL.U8 R6, [R1+0x10] ;  /* 0x0000100001067983 */ /* 0x004ea40000100000 */
[----:B--2---:R-:W-:-:S05]  /*55db0*/  LOP3.LUT R6, R6, 0x2, RZ, 0xfc, !PT ;  /* 0x0000000206067812 */ /* 0x004fca00078efcff */
[----:B------:R2:W-:Y:S02]  /*55dc0*/  STL.U8 [R1+0x10], R6 ;  /* 0x0000100601007387 */ /* 0x0005e40000100000 */
.L_x_2909:
[----:B------:R-:W-:Y:S05]  /*55dd0*/  BSYNC.RECONVERGENT B0 ;  /* 0x0000000000007941 */ /* 0x000fea0003800200 */
.L_x_2908:
        /* <DEDUP_REMOVED lines=25> */
.L_x_2911:
[----:B------:R-:W-:Y:S05]  /*55f70*/  BSYNC.RECONVERGENT B0 ;  /* 0x0000000000007941 */ /* 0x000fea0003800200 */
.L_x_2910:
        /* <DEDUP_REMOVED lines=8> */
.L_x_2913:
[----:B------:R-:W-:Y:S05]  /*56000*/  BSYNC.RECONVERGENT B0 ;  /* 0x0000000000007941 */ /* 0x000fea0003800200 */
.L_x_2912:
        /* <DEDUP_REMOVED lines=8> */
.L_x_2915:
[----:B------:R-:W-:Y:S05]  /*56090*/  BSYNC.RECONVERGENT B0 ;  /* 0x0000000000007941 */ /* 0x000fea0003800200 */
.L_x_2914:
        /* <DEDUP_REMOVED lines=8> */
.L_x_2917:
[----:B------:R-:W-:Y:S05]  /*56120*/  BSYNC.RECONVERGENT B0 ;  /* 0x0000000000007941 */ /* 0x000fea0003800200 */
.L_x_2916:
[----:B------:R-:W-:Y:S01]  /*56130*/  BSSY.RECONVERGENT B0, `(.L_x_2918) ;  /* 0x0000006000007945 */ /* 0x000fe20003800200 */
[----:B------:R-:W-:-:S03]  /*56140*/  LOP3.LUT P6, RZ, R29, 0x80, RZ, 0xc0, !PT ;  /* 0x000000801dff7812 */ /* 0x000fc600078cc0ff */
[----:B------:R-:W-:Y:S10]  /*56150*/  @!P2 BRA `(.L_x_2919) ;  /* 0x00000000000ca947 */ /* 0x000ff40003800000 */
[----:B0123--:R-:W2:Y:S02]  /*56160*/  LDL.U8 R28, [R1+0x11] ;  /* 0x00001100011c7983 */ /* 0x00fea40000100000 */
[----:B--2---:R-:W-:-:S05]  /*56170*/  LOP3.LUT R28, R28, 0x10, RZ, 0xfc, !PT ;  /* 0x000000101c1c7812 */ /* 0x004fca00078efcff */
[----:B------:R4:W-:Y:S02]  /*56180*/  STL.U8 [R1+0x11], R28 ;  /* 0x0000111c01007387 */ /* 0x0009e40000100000 */
.L_x_2919:
[----:B------:R-:W-:Y:S05]  /*56190*/  BSYNC.RECONVERGENT B0 ;  /* 0x0000000000007941 */ /* 0x000fea0003800200 */
.L_x_2918:
[----:B------:R-:W-:Y:S01]  /*561a0*/  BSSY.RECONVERGENT B0, `(.L_x_2920) ;  /* 0x0000006000007945 */ /* 0x000fe20003800200 */
[----:B------:R-:W-:-:S03]  /*561b0*/  LOP3.LUT P3, RZ, R29, 0x40, RZ, 0xc0, !PT ;  /* 0x000000401dff7812 */ /* 0x000fc6000786c0ff */
[----:B------:R-:W-:Y:S10]  /*561c0*/  @!P1 BRA `(.L_x_2921) ;  /* 0x00000000000c9947 */ /* 0x000ff40003800000 */
[----:B01234-:R-:W2:Y:S02]  /*561d0*/  LDL.U8 R28, [R1+0x11] ;  /* 0x00001100011c7983 */ /* 0x01fea40000100000 */
[----:B--2---:R-:W-:-:S05]  /*561e0*/  LOP3.LUT R28, R28, 0x8, RZ, 0xfc, !PT ;  /* 0x000000081c1c7812 */ /* 0x004fca00078efcff */
[----:B------:R0:W-:Y:S02]  /*561f0*/  STL.U8 [R1+0x11], R28 ;  /* 0x0000111c01007387 */ /* 0x0001e40000100000 */
.L_x_2921:
[----:B------:R-:W-:Y:S05]  /*56200*/  BSYNC.RECONVERGENT B0 ;  /* 0x0000000000007941 */ /* 0x000fea0003800200 */
.L_x_2920:
[----:B------:R-:W-:Y:S01]  /*56210*/  BSSY.RECONVERGENT B0, `(.L_x_2922) ;  /* 0x0000006000007945 */ /* 0x000fe20003800200 */
[----:B------:R-:W-:-:S03]  /*56220*/  LOP3.LUT P4, RZ, R29, 0x20, RZ, 0xc0, !PT ;  /* 0x000000201dff7812 */ /* 0x000fc6000788c0ff */
[----:B------:R-:W-:Y:S10]  /*56230*/  @!P0 BRA `(.L_x_2923) ;  /* 0x00000000000c8947 */ /* 0x000ff40003800000 */
[----:B01234-:R-:W2:Y:S02]  /*56240*/  LDL.U8 R28, [R1+0x11] ;  /* 0x00001100011c7983 */ /* 0x01fea40000100000 */
[----:B--2---:R-:W-:-:S05]  /*56250*/  LOP3.LUT R28, R28, 0x4, RZ, 0xfc, !PT ;  /* 0x000000041c1c7812 */ /* 0x004fca00078efcff */
[----:B------:R0:W-:Y:S02]  /*56260*/  STL.U8 [R1+0x11], R28 ;  /* 0x0000111c01007387 */ /* 0x0001e40000100000 */
.L_x_2923:
[----:B------:R-:W-:Y:S05]  /*56270*/  BSYNC.RECONVERGENT B0 ;  /* 0x0000000000007941 */ /* 0x000fea0003800200 */
.L_x_2922:
[----:B------:R-:W-:Y:S01]  /*56280*/  ISETP.NE.U32.AND P0, PT, R51, 0x1, PT ;  /* 0x000000013300780c */ /* 0x000fe20003f05070 */
[----:B------:R-:W-:Y:S01]  /*56290*/  BSSY.RECONVERGENT B0, `(.L_x_2924) ;  /* 0x0000006000007945 */ /* 0x000fe20003800200 */
[----:B------:R-:W-:-:S11]  /*562a0*/  LOP3.LUT P5, RZ, R29, 0x10, RZ, 0xc0, !PT ;  /* 0x000000101dff7812 */ /* 0x000fd600078ac0ff */
[----:B------:R-:W-:Y:S05]  /*562b0*/  @P0 BRA `(.L_x_2925) ;  /* 0x00000000000c0947 */ /* 0x000fea0003800000 */
[----:B01234-:R-:W2:Y:S02]  /*562c0*/  LDL.U8 R28, [R1+0x11] ;  /* 0x00001100011c7983 */ /* 0x01fea40000100000 */
[----:B--2---:R-:W-:-:S05]  /*562d0*/  LOP3.LUT R28, R28, 0x2, RZ, 0xfc, !PT ;  /* 0x000000021c1c7812 */ /* 0x004fca00078efcff */
[----:B------:R0:W-:Y:S02]  /*562e0*/  STL.U8 [R1+0x11], R28 ;  /* 0x0000111c01007387 */ /* 0x0001e40000100000 */
.L_x_2925:
[----:B------:R-:W-:Y:S05]  /*562f0*/  BSYNC.RECONVERGENT B0 ;  /* 0x0000000000007941 */ /* 0x000fea0003800200 */
.L_x_2924:
[C---:B------:R-:W-:Y:S01]  /*56300*/  LOP3.LUT P0, RZ, R29.reuse, 0x400, RZ, 0xc0, !PT ;  /* 0x000004001dff7812 */ /* 0x040fe2000780c0ff */
[----:B------:R-:W-:Y:S01]  /*56310*/  BSSY.RECONVERGENT B0, `(.L_x_2926) ;  /* 0x0000006000007945 */ /* 0x000fe20003800200 */
[----:B------:R-:W-:-:S11]  /*56320*/  LOP3.LUT P1, RZ, R29, 0x8, RZ, 0xc0, !PT ;  /* 0x000000081dff7812 */ /* 0x000fd6000782c0ff */
[----:B------:R-:W-:Y:S05]  /*56330*/  @!P0 BRA `(.L_x_2927) ;  /* 0x00000000000c8947 */ /* 0x000fea0003800000 */
[----:B01234-:R-:W2:Y:S02]  /*56340*/  LDL.U8 R28, [R1+0x11] ;  /* 0x00001100011c7983 */ /* 0x01fea40000100000 */
[----:B--2---:R-:W-:-:S05]  /*56350*/  LOP3.LUT R28, R28, 0x1, RZ, 0xfc, !PT ;  /* 0x000000011c1c7812 */ /* 0x004fca00078efcff */
[----:B------:R0:W-:Y:S02]  /*56360*/  STL.U8 [R1+0x11], R28 ;  /* 0x0000111c01007387 */ /* 0x0001e40000100000 */
.L_x_2927:
[----:B------:R-:W-:Y:S05]  /*56370*/  BSYNC.RECONVERGENT B0 ;  /* 0x0000000000007941 */ /* 0x000fea0003800200 */
.L_x_2926:
[C---:B------:R-:W-:Y:S01]  /*56380*/  LOP3.LUT P2, RZ, R29.reuse, 0x200, RZ, 0xc0, !PT ;  /* 0x000002001dff7812 */ /* 0x040fe2000784c0ff */
[----:B------:R-:W-:Y:S01]  /*56390*/  BSSY.RECONVERGENT B0, `(.L_x_2928) ;  /* 0x0000006000007945 */ /* 0x000fe20003800200 */
[----:B------:R-:W-:-:S11]  /*563a0*/  LOP3.LUT P0, RZ, R29, 0x4, RZ, 0xc0, !PT ;  /* 0x000000041dff7812 */ /* 0x000fd6000780c0ff */
[----:B------:R-:W-:Y:S05]  /*563b0*/  @!P2 BRA `(.L_x_2929) ;  /* 0x00000000000ca947 */ /* 0x000fea0003800000 */
[----:B01234-:R-:W2:Y:S02]  /*563c0*/  LDL.U8 R28, [R1+0x12] ;  /* 0x00001200011c7983 */ /* 0x01fea40000100000 */
[----:B--2---:R-:W-:-:S05]  /*563d0*/  LOP3.LUT R28, R28, 0x80, RZ, 0xfc, !PT ;  /* 0x000000801c1c7812 */ /* 0x004fca00078efcff */
[----:B------:R0:W-:Y:S02]  /*563e0*/  STL.U8 [R1+0x12], R28 ;  /* 0x0000121c01007387 */ /* 0x0001e40000100000 */
.L_x_2929:
[----:B------:R-:W-:Y:S05]  /*563f0*/  BSYNC.RECONVERGENT B0 ;  /* 0x0000000000007941 */ /* 0x000fea0003800200 */
.L_x_2928:
        /* <DEDUP_REMOVED lines=12> */
.L_x_2931:
[----:B------:R-:W-:Y:S05]  /*564c0*/  BSYNC.RECONVERGENT B0 ;  /* 0x0000000000007941 */ /* 0x000fea0003800200 */
.L_x_2930:
[----:B------:R-:W-:Y:S01]  /*564d0*/  BSSY.RECONVERGENT B0, `(.L_x_2932) ;  /* 0x0000006000007945 */ /* 0x000fe20003800200 */
[----:B------:R-:W-:-:S03]  /*564e0*/  ISETP.NE.U32.AND P2, PT, R51, 0x1, PT ;  /* 0x000000013300780c */ /* 0x000fc60003f45070 */
[----:B------:R-:W-:Y:S10]  /*564f0*/  @!P6 BRA `(.L_x_2933) ;  /* 0x00000000000ce947 */ /* 0x000ff40003800000 */
[----:B0-----:R-:W2:Y:S02]  /*56500*/  LDL.U8 R28, [R1+0x12] ;  /* 0x00001200011c7983 */ /* 0x001ea40000100000 */
[----:B--2---:R-:W-:-:S05]  /*56510*/  LOP3.LUT R28, R28, 0x20, RZ, 0xfc, !PT ;  /* 0x000000201c1c7812 */ /* 0x004fca00078efcff */
[----:B------:R1:W-:Y:S02]  /*56520*/  STL.U8 [R1+0x12], R28 ;  /* 0x0000121c01007387 */ /* 0x0003e40000100000 */
.L_x_2933:
[----:B------:R-:W-:Y:S05]  /*56530*/  BSYNC.RECONVERGENT B0 ;  /* 0x0000000000007941 */ /* 0x000fea0003800200 */
.L_x_2932:
        /* <DEDUP_REMOVED lines=8> */
.L_x_2935:
[----:B------:R-:W-:Y:S05]  /*565c0*/  BSYNC.RECONVERGENT B0 ;  /* 0x0000000000007941 */ /* 0x000fea0003800200 */
.L_x_2934:
        /* <DEDUP_REMOVED lines=8> */
.L_x_2937:
[----:B------:R-:W-:Y:S05]  /*56650*/  BSYNC.RECONVERGENT B0 ;  /* 0x0000000000007941 */ /* 0x000fea0003800200 */
.L_x_2936:
        /* <DEDUP_REMOVED lines=8> */
.L_x_2939:
[----:B------:R-:W-:Y:S05]  /*566e0*/  BSYNC.RECONVERGENT B0 ;  /* 0x0000000000007941 */ /* 0x000fea0003800200 */
.L_x_2938:
[----:B------:R-:W-:Y:S01]  /*566f0*/  BSSY.RECONVERGENT B0, `(.L_x_2940) ;  /* 0x0000006000007945 */ /* 0x000fe20003800200 */
[----:B------:R-:W-:-:S03]  /*56700*/  LOP3.LUT P6, RZ, R45, 0x80, RZ, 0xc0, !PT ;  /* 0x000000802dff7812 */ /* 0x000fc600078cc0ff */
[----:B------:R-:W-:Y:S10]  /*56710*/  @!P1 BRA `(.L_x_2941) ;  /* 0x00000000000c9947 */ /* 0x000ff40003800000 */
[----:B01234-:R-:W2:Y:S02]  /*56720*/  LDL.U8 R28, [R1+0x12] ;  /* 0x00001200011c7983 */ /* 0x01fea40000100000 */
[----:B--2---:R-:W-:-:S05]  /*56730*/  LOP3.LUT R28, R28, 0x2, RZ, 0xfc, !PT ;  /* 0x000000021c1c7812 */ /* 0x004fca00078efcff */
[----:B------:R0:W-:Y:S02]  /*56740*/  STL.U8 [R1+0x12], R28 ;  /* 0x0000121c01007387 */ /* 0x0001e40000100000 */
.L_x_2941:
[----:B------:R-:W-:Y:S05]  /*56750*/  BSYNC.RECONVERGENT B0 ;  /* 0x0000000000007941 */ /* 0x000fea0003800200 */
.L_x_2940:
        /* <DEDUP_REMOVED lines=8> */
.L_x_2943:
[----:B------:R-:W-:Y:S05]  /*567e0*/  BSYNC.RECONVERGENT B0 ;  /* 0x0000000000007941 */ /* 0x000fea0003800200 */
.L_x_2942:
[----:B------:R-:W-:Y:S01]  /*567f0*/  LOP3.LUT P1, RZ, R42, 0x2, RZ, 0xc0, !PT ;  /* 0x000000022aff7812 */ /* 0x000fe2000782c0ff */
[----:B------:R-:W-:Y:S01]  /*56800*/  BSSY.RECONVERGENT B0, `(.L_x_2944) ;  /* 0x0000006000007945 */ /* 0x000fe20003800200 */
[----:B------:R-:W-:-:S11]  /*56810*/  LOP3.LUT P0, RZ, R45, 0x20, RZ, 0xc0, !PT ;  /* 0x000000202dff7812 */ /* 0x000fd6000780c0ff */
[----:B------:R-:W-:Y:S05]  /*56820*/  @!P1 BRA `(.L_x_2945) ;  /* 0x00000000000c9947 */ /* 0x000fea0003800000 */
[----:B01234-:R-:W2:Y:S02]  /*56830*/  LDL.U8 R28, [R1+0x13] ;  /* 0x00001300011c7983 */ /* 0x01fea40000100000 */
[----:B--2---:R-:W-:-:S05]  /*56840*/  LOP3.LUT R28, R28, 0x80, RZ, 0xfc, !PT ;  /* 0x000000801c1c7812 */ /* 0x004fca00078efcff */
[----:B------:R0:W-:Y:S02]  /*56850*/  STL.U8 [R1+0x13], R28 ;  /* 0x0000131c01007387 */ /* 0x0001e40000100000 */
.L_x_2945:
[----:B------:R-:W-:Y:S05]  /*56860*/  BSYNC.RECONVERGENT B0 ;  /* 0x0000000000007941 */ /* 0x000fea0003800200 */
.L_x_2944:
[----:B------:R-:W-:Y:S01]  /*56870*/  BSSY.RECONVERGENT B0, `(.L_x_2946) ;  /* 0x0000006000007945 */ /* 0x000fe20003800200 */
[----:B------:R-:W-:-:S03]  /*56880*/  LOP3.LUT P1, RZ, R45, 0x10, RZ, 0xc0, !PT ;  /* 0x000000102dff7812 */ /* 0x000fc6000782c0ff */
[----:B------:R-:W-:Y:S10]  /*56890*/  @P2 BRA `(.L_x_2947) ;  /* 0x00000000000c2947 */ /* 0x000ff40003800000 */
[----:B01234-:R-:W2:Y:S02]  /*568a0*/  LDL.U8 R28, [R1+0x13] ;  /* 0x00001300011c7983 */ /* 0x01fea40000100000 */
[----:B--2---:R-:W-:-:S05]  /*568b0*/  LOP3.LUT R28, R28, 0x40, RZ, 0xfc, !PT ;  /* 0x000000401c1c7812 */ /* 0x004fca00078efcff */
[----:B------:R0:W-:Y:S02]  /*568c0*/  STL.U8 [R1+0x13], R28 ;  /* 0x0000131c01007387 */ /* 0x0001e40000100000 */
.L_x_2947:
[----:B------:R-:W-:Y:S05]  /*568d0*/  BSYNC.RECONVERGENT B0 ;  /* 0x0000000000007941 */ /* 0x000fea0003800200 */
.L_x_2946:
[C---:B------:R-:W-:Y:S01]  /*568e0*/  LOP3.LUT P3, RZ, R45.reuse, 0x400, RZ, 0xc0, !PT ;  /* 0x000004002dff7812 */ /* 0x040fe2000786c0ff */
[----:B------:R-:W-:Y:S01]  /*568f0*/  BSSY.RECONVERGENT B0, `(.L_x_2948) ;  /* 0x0000006000007945 */ /* 0x000fe20003800200 */
[----:B------:R-:W-:-:S11]  /*56900*/  LOP3.LUT P2, RZ, R45, 0x8, RZ, 0xc0, !PT ;  /* 0x000000082dff7812 */ /* 0x000fd6000784c0ff */
[----:B------:R-:W-:Y:S05]  /*56910*/  @!P3 BRA `(.L_x_2949) ;  /* 0x00000000000cb947 */ /* 0x000fea0003800000 */
[----:B01234-:R-:W2:Y:S02]  /*56920*/  LDL.U8 R28, [R1+0x13] ;  /* 0x00001300011c7983 */ /* 0x01fea40000100000 */
[----:B--2---:R-:W-:-:S05]  /*56930*/  LOP3.LUT R28, R28, 0x20, RZ, 0xfc, !PT ;  /* 0x000000201c1c7812 */ /* 0x004fca00078efcff */
[----:B------:R0:W-:Y:S02]  /*56940*/  STL.U8 [R1+0x13], R28 ;  /* 0x0000131c01007387 */ /* 0x0001e40000100000 */
.L_x_2949:
[----:B------:R-:W-:Y:S05]  /*56950*/  BSYNC.RECONVERGENT B0 ;  /* 0x0000000000007941 */ /* 0x000fea0003800200 */
.L_x_2948:
[C---:B------:R-:W-:Y:S01]  /*56960*/  LOP3.LUT P4, RZ, R45.reuse, 0x200, RZ, 0xc0, !PT ;  /* 0x000002002dff7812 */ /* 0x040fe2000788c0ff */
[----:B------:R-:W-:Y:S01]  /*56970*/  BSSY.RECONVERGENT B0, `(.L_x_2950) ;  /* 0x0000006000007945 */ /* 0x000fe20003800200 */
[----:B------:R-:W-:-:S11]  /*56980*/  LOP3.LUT P3, RZ, R45, 0x4, RZ, 0xc0, !PT ;  /* 0x000000042dff7812 */ /* 0x000fd6000786c0ff */
[----:B------:R-:W-:Y:S05]  /*56990*/  @!P4 BRA `(.L_x_2951) ;  /* 0x00000000000cc947 */ /* 0x000fea0003800000 */
[----:B01234-:R-:W2:Y:S02]  /*569a0*/  LDL.U8 R28, [R1+0x13] ;  /* 0x00001300011c7983 */ /* 0x01fea40000100000 */
[----:B--2---:R-:W-:-:S05]  /*569b0*/  LOP3.LUT R28, R28, 0x10, RZ, 0xfc, !PT ;  /* 0x000000101c1c7812 */ /* 0x004fca00078efcff */
[----:B------:R0:W-:Y:S02]  /*569c0*/  STL.U8 [R1+0x13], R28 ;  /* 0x0000131c01007387 */ /* 0x0001e40000100000 */
.L_x_2951:
[----:B------:R-:W-:Y:S05]  /*569d0*/  BSYNC.RECONVERGENT B0 ;  /* 0x0000000000007941 */ /* 0x000fea0003800200 */
.L_x_2950:
        /* <DEDUP_REMOVED lines=8> */
.L_x_2953:
[----:B------:R-:W-:Y:S05]  /*56a60*/  BSYNC.RECONVERGENT B0 ;  /* 0x0000000000007941 */ /* 0x000fea0003800200 */
.L_x_2952:
[----:B------:R-:W-:Y:S01]  /*56a70*/  BSSY.RECONVERGENT B0, `(.L_x_2954) ;  /* 0x0000006000007945 */ /* 0x000fe20003800200 */
[----:B------:R-:W-:-:S03]  /*56a80*/  ISETP.NE.U32.AND P5, PT, R29, 0x1, PT ;  /* 0x000000011d00780c */ /* 0x000fc60003fa5070 */
[----:B------:R-:W-:Y:S10]  /*56a90*/  @!P6 BRA `(.L_x_2955) ;  /* 0x00000000000ce947 */ /* 0x000ff40003800000 */
[----:B01234-:R-:W2:Y:S02]  /*56aa0*/  LDL.U8 R28, [R1+0x13] ;  /* 0x00001300011c7983 */ /* 0x01fea40000100000 */
[----:B--2---:R-:W-:-:S05]  /*56ab0*/  LOP3.LUT R28, R28, 0x4, RZ, 0xfc, !PT ;  /* 0x000000041c1c7812 */ /* 0x004fca00078efcff */
[----:B------:R0:W-:Y:S02]  /*56ac0*/  STL.U8 [R1+0x13], R28 ;  /* 0x0000131c01007387 */ /* 0x0001e40000100000 */
.L_x_2955:
[----:B------:R-:W-:Y:S05]  /*56ad0*/  BSYNC.RECONVERGENT B0 ;  /* 0x0000000000007941 */ /* 0x000fea0003800200 */
.L_x_2954:
        /* <DEDUP_REMOVED lines=11> */
.L_x_2957:
[----:B------:R-:W-:Y:S05]  /*56b90*/  BSYNC.RECONVERGENT B0 ;  /* 0x0000000000007941 */ /* 0x000fea0003800200 */
.L_x_2956:
[----:B------:R-:W-:Y:S01]  /*56ba0*/  BSSY.RECONVERGENT B0, `(.L_x_2958) ;  /* 0x0000006000007945 */ /* 0x000fe20003800200 */
[----:B------:R-:W-:-:S03]  /*56bb0*/  LOP3.LUT P6, RZ, R30, 0x200, RZ, 0xc0, !PT ;  /* 0x000002001eff7812 */ /* 0x000fc600078cc0ff */
[----:B------:R-:W-:Y:S10]  /*56bc0*/  @!P0 BRA `(.L_x_2959) ;  /* 0x00000000000c8947 */ /* 0x000ff40003800000 */
[----:B0-----:R-:W2:Y:S02]  /*56bd0*/  LDL.U8 R28, [R1+0x13] ;  /* 0x00001300011c7983 */ /* 0x001ea40000100000 */
[----:B--2---:R-:W-:-:S05]  /*56be0*/  LOP3.LUT R28, R28, 0x1, RZ, 0xfc, !PT ;  /* 0x000000011c1c7812 */ /* 0x004fca00078efcff */
[----:B------:R1:W-:Y:S02]  /*56bf0*/  STL.U8 [R1+0x13], R28 ;  /* 0x0000131c01007387 */ /* 0x0003e40000100000 */
.L_x_2959:
[----:B------:R-:W-:Y:S05]  /*56c00*/  BSYNC.RECONVERGENT B0 ;  /* 0x0000000000007941 */ /* 0x000fea0003800200 */
.L_x_2958:
[----:B------:R-:W-:Y:S01]  /*56c10*/  BSSY.RECONVERGENT B0, `(.L_x_2960) ;  /* 0x0000006000007945 */ /* 0x000fe20003800200 */
[----:B------:R-:W-:-:S03]  /*56c20*/  LOP3.LUT P0, RZ, R30, 0x100, RZ, 0xc0, !PT ;  /* 0x000001001eff7812 */ /* 0x000fc6000780c0ff */
[----:B------:R-:W-:Y:S10]  /*56c30*/  @!P1 BRA `(.L_x_2961) ;  /* 0x00000000000c9947 */ /* 0x000ff40003800000 */
[----:B01----:R-:W2:Y:S02]  /*56c40*/  LDL.U8 R28, [R1+0x14] ;  /* 0x00001400011c7983 */ /* 0x003ea40000100000 */
[----:B--2---:R-:W-:-:S05]  /*56c50*/  LOP3.LUT R28, R28, 0x80, RZ, 0xfc, !PT ;  /* 0x000000801c1c7812 */ /* 0x004fca00078efcff */
[----:B------:R2:W-:Y:S02]  /*56c60*/  STL.U8 [R1+0x14], R28 ;  /* 0x0000141c01007387 */ /* 0x0005e40000100000 */
.L_x_2961:
[----:B------:R-:W-:Y:S05]  /*56c70*/  BSYNC.RECONVERGENT B0 ;  /* 0x0000000000007941 */ /* 0x000fea0003800200 */
.L_x_2960:
[----:B------:R-:W-:Y:S04]  /*56c80*/  BSSY.RECONVERGENT B0, `(.L_x_2962) ;  /* 0x0000005000007945 */ /* 0x000fe80003800200 */
[----:B------:R-:W-:Y:S05]  /*56c90*/  @!P2 BRA `(.L_x_2963) ;  /* 0x00000000000ca947 */ /* 0x000fea0003800000 */
[----:B012---:R-:W2:Y:S02]  /*56ca0*/  LDL.U8 R28, [R1+0x14] ;  /* 0x00001400011c7983 */ /* 0x007ea40000100000 */
[----:B--2---:R-:W-:-:S05]  /*56cb0*/  LOP3.LUT R28, R28, 0x40, RZ, 0xfc, !PT ;  /* 0x000000401c1c7812 */ /* 0x004fca00078efcff */
[----:B------:R3:W-:Y:S02]  /*56cc0*/  STL.U8 [R1+0x14], R28 ;  /* 0x0000141c01007387 */ /* 0x0007e40000100000 */
.L_x_2963:
[----:B------:R-:W-:Y:S05]  /*56cd0*/  BSYNC.RECONVERGENT B0 ;  /* 0x0000000000007941 */ /* 0x000fea0003800200 */
.L_x_2962:
[----:B------:R-:W-:Y:S04]  /*56ce0*/  BSSY.RECONVERGENT B0, `(.L_x_2964) ;  /* 0x0000005000007945 */ /* 0x000fe80003800200 */
[----:B------:R-:W-:Y:S05]  /*56cf0*/  @!P3 BRA `(.L_x_2965) ;  /* 0x00000000000cb947 */ /* 0x000fea0003800000 */
[----:B0123--:R-:W2:Y:S02]  /*56d00*/  LDL.U8 R28, [R1+0x14] ;  /* 0x00001400011c7983 */ /* 0x00fea40000100000 */
[----:B--2---:R-:W-:-:S05]  /*56d10*/  LOP3.LUT R28, R28, 0x20, RZ, 0xfc, !PT ;  /* 0x000000201c1c7812 */ /* 0x004fca00078efcff */
[----:B------:R4:W-:Y:S02]  /*56d20*/  STL.U8 [R1+0x14], R28 ;  /* 0x0000141c01007387 */ /* 0x0009e40000100000 */
.L_x_2965:
[----:B------:R-:W-:Y:S05]  /*56d30*/  BSYNC.RECONVERGENT B0 ;  /* 0x0000000000007941 */ /* 0x000fea0003800200 */
.L_x_2964:
[----:B------:R-:W-:Y:S04]  /*56d40*/  BSSY.RECONVERGENT B0, `(.L_x_2966) ;  /* 0x0000005000007945 */ /* 0x000fe80003800200 */
[----:B------:R-:W-:Y:S05]  /*56d50*/  @!P4 BRA `(.L_x_2967) ;  /* 0x00000000000cc947 */ /* 0x000fea0003800000 */
[----:B01234-:R-:W2:Y:S02]  /*56d60*/  LDL.U8 R28, [R1+0x14] ;  /* 0x00001400011c7983 */ /* 0x01fea40000100000 */
[----:B--2---:R-:W-:-:S05]  /*56d70*/  LOP3.LUT R28, R28, 0x10, RZ, 0xfc, !PT ;  /* 0x000000101c1c7812 */ /* 0x004fca00078efcff */
[----:B------:R0:W-:Y:S02]  /*56d80*/  STL.U8 [R1+0x14], R28 ;  /* 0x0000141c01007387 */ /* 0x0001e40000100000 */
.L_x_2967:
[----:B------:R-:W-:Y:S05]  /*56d90*/  BSYNC.RECONVERGENT B0 ;  /* 0x0000000000007941 */ /* 0x000fea0003800200 */
.L_x_2966:
[----:B------:R-:W-:Y:S04]  /*56da0*/  BSSY.RECONVERGENT B0, `(.L_x_2968) ;  /* 0x0000005000007945 */ /* 0x000fe80003800200 */
[----:B------:R-:W-:Y:S05]  /*56db0*/  @P5 BRA `(.L_x_2969) ;  /* 0x00000000000c5947 */ /* 0x000fea0003800000 */
[----:B01234-:R-:W2:Y:S02]  /*56dc0*/  LDL.U8 R28, [R1+0x14] ;  /* 0x00001400011c7983 */ /* 0x01fea40000100000 */
[----:B--2---:R-:W-:-:S05]  /*56dd0*/  LOP3.LUT R28, R28, 0x8, RZ, 0xfc, !PT ;  /* 0x000000081c1c7812 */ /* 0x004fca00078efcff */
[----:B------:R0:W-:Y:S02]  /*56de0*/  STL.U8 [R1+0x14], R28 ;  /* 0x0000141c01007387 */ /* 0x0001e40000100000 */
.L_x_2969:
[----:B------:R-:W-:Y:S05]  /*56df0*/  BSYNC.RECONVERGENT B0 ;  /* 0x0000000000007941 */ /* 0x000fea0003800200 */
.L_x_2968:
[----:B------:R-:W-:Y:S01]  /*56e00*/  LOP3.LUT P1, RZ, R30, 0x400, RZ, 0xc0, !PT ;  /* 0x000004001eff7812 */ /* 0x000fe2000782c0ff */
[----:B------:R-:W-:-:S12]  /*56e10*/  BSSY.RECONVERGENT B0, `(.L_x_2970) ;  /* 0x0000005000007945 */ /* 0x000fd80003800200 */
[----:B------:R-:W-:Y:S05]  /*56e20*/  @!P1 BRA `(.L_x_2971) ;  /* 0x00000000000c9947 */ /* 0x000fea0003800000 */
[----:B01234-:R-:W2:Y:S02]  /*56e30*/  LDL.U8 R28, [R1+0x14] ;  /* 0x00001400011c7983 */ /* 0x01fea40000100000 */
[----:B--2---:R-:W-:-:S05]  /*56e40*/  LOP3.LUT R28, R28, 0x4, RZ, 0xfc, !PT ;  /* 0x000000041c1c7812 */ /* 0x004fca00078efcff */
[----:B------:R0:W-:Y:S02]  /*56e50*/  STL.U8 [R1+0x14], R28 ;  /* 0x0000141c01007387 */ /* 0x0001e40000100000 */
.L_x_2971:
[----:B------:R-:W-:Y:S05]  /*56e60*/  BSYNC.RECONVERGENT B0 ;  /* 0x0000000000007941 */ /* 0x000fea0003800200 */
.L_x_2970:
[----:B------:R-:W-:Y:S04]  /*56e70*/  BSSY.RECONVERGENT B0, `(.L_x_2972) ;  /* 0x0000005000007945 */ /* 0x000fe80003800200 */
[----:B------:R-:W-:Y:S05]  /*56e80*/  @!P6 BRA `(.L_x_2973) ;  /* 0x00000000000ce947 */ /* 0x000fea0003800000 */
[----:B01234-:R-:W2:Y:S02]  /*56e90*/  LDL.U8 R28, [R1+0x14] ;  /* 0x00001400011c7983 */ /* 0x01fea40000100000 */
[----:B--2---:R-:W-:-:S05]  /*56ea0*/  LOP3.LUT R28, R28, 0x2, RZ, 0xfc, !PT ;  /* 0x000000021c1c7812 */ /* 0x004fca00078efcff */
[----:B------:R0:W-:Y:S02]  /*56eb0*/  STL.U8 [R1+0x14], R28 ;  /* 0x0000141c01007387 */ /* 0x0001e40000100000 */
.L_x_2973:
[----:B------:R-:W-:Y:S05]  /*56ec0*/  BSYNC.RECONVERGENT B0 ;  /* 0x0000000000007941 */ /* 0x000fea0003800200 */
.L_x_2972:
[----:B------:R-:W-:Y:S04]  /*56ed0*/  BSSY.RECONVERGENT B0, `(.L_x_2974) ;  /* 0x0000005000007945 */ /* 0x000fe80003800200 */
[----:B------:R-:W-:Y:S05]  /*56ee0*/  @!P0 BRA `(.L_x_2975) ;  /* 0x00000000000c8947 */ /* 0x000fea0003800000 */
[----:B01234-:R-:W2:Y:S02]  /*56ef0*/  LDL.U8 R28, [R1+0x14] ;  /* 0x00001400011c7983 */ /* 0x01fea40000100000 */
[----:B--2---:R-:W-:-:S05]  /*56f00*/  LOP3.LUT R28, R28, 0x1, RZ, 0xfc, !PT ;  /* 0x000000011c1c7812 */ /* 0x004fca00078efcff */
[----:B------:R0:W-:Y:S02]  /*56f10*/  STL.U8 [R1+0x14], R28 ;  /* 0x0000141c01007387 */ /* 0x0001e40000100000 */
.L_x_2975:
[----:B------:R-:W-:Y:S05]  /*56f20*/  BSYNC.RECONVERGENT B0 ;  /* 0x0000000000007941 */ /* 0x000fea0003800200 */
.L_x_2974:
        /* <DEDUP_REMOVED lines=26> */
.L_x_2977:
[----:B------:R-:W-:Y:S05]  /*570d0*/  BSYNC.RECONVERGENT B0 ;  /* 0x0000000000007941 */ /* 0x000fea0003800200 */
.L_x_2976:
        /* <DEDUP_REMOVED lines=8> */
.L_x_2979:
[----:B------:R-:W-:Y:S05]  /*57160*/  BSYNC.RECONVERGENT B0 ;  /* 0x0000000000007941 */ /* 0x000fea0003800200 */
.L_x_2978:
        /* <DEDUP_REMOVED lines=8> */
.L_x_2981:
[----:B------:R-:W-:Y:S05]  /*571f0*/  BSYNC.RECONVERGENT B0 ;  /* 0x0000000000007941 */ /* 0x000fea0003800200 */
.L_x_2980:
        /* <DEDUP_REMOVED lines=8> */
.L_x_2983:
[----:B------:R-:W-:Y:S05]  /*57280*/  BSYNC.RECONVERGENT B0 ;  /* 0x0000000000007941 */ /* 0x000fea0003800200 */
.L_x_2982:
[----:B------:R-:W-:Y:S01]  /*57290*/  BSSY.RECONVERGENT B0, `(.L_x_2984) ;  /* 0x0000006000007945 */ /* 0x000fe20003800200 */
[----:B------:R-:W-:-:S03]  /*572a0*/  LOP3.LUT P6, RZ, R43, 0x80, RZ, 0xc0, !PT ;  /* 0x000000802bff7812 */ /* 0x000fc600078cc0ff */
[----:B------:R-:W-:Y:S10]  /*572b0*/  @!P2 BRA `(.L_x_2985) ;  /* 0x00000000000ca947 */ /* 0x000ff40003800000 */
[----:B0123--:R-:W2:Y:S02]  /*572c0*/  LDL.U8 R30, [R1+0x15] ;  /* 0x00001500011e7983 */ /* 0x00fea40000100000 */
[----:B--2---:R-:W-:-:S05]  /*572d0*/  LOP3.LUT R30, R30, 0x8, RZ, 0xfc, !PT ;  /* 0x000000081e1e7812 */ /* 0x004fca00078efcff */
[----:B------:R4:W-:Y:S02]  /*572e0*/  STL.U8 [R1+0x15], R30 ;  /* 0x0000151e01007387 */ /* 0x0009e40000100000 */
.L_x_2985:
[----:B------:R-:W-:Y:S05]  /*572f0*/  BSYNC.RECONVERGENT B0 ;  /* 0x0000000000007941 */ /* 0x000fea0003800200 */
.L_x_2984:
[----:B------:R-:W-:Y:S01]  /*57300*/  BSSY.RECONVERGENT B0, `(.L_x_2986) ;  /* 0x0000006000007945 */ /* 0x000fe20003800200 */
[----:B------:R-:W-:-:S03]  /*57310*/  LOP3.LUT P3, RZ, R43, 0x40, RZ, 0xc0, !PT ;  /* 0x000000402bff7812 */ /* 0x000fc6000786c0ff */
[----:B------:R-:W-:Y:S10]  /*57320*/  @!P1 BRA `(.L_x_2987) ;  /* 0x00000000000c9947 */ /* 0x000ff40003800000 */
[----:B01234-:R-:W2:Y:S02]  /*57330*/  LDL.U8 R30, [R1+0x15] ;  /* 0x00001500011e7983 */ /* 0x01fea40000100000 */
[----:B--2---:R-:W-:-:S05]  /*57340*/  LOP3.LUT R30, R30, 0x4, RZ, 0xfc, !PT ;  /* 0x000000041e1e7812 */ /* 0x004fca00078efcff */
[----:B------:R0:W-:Y:S02]  /*57350*/  STL.U8 [R1+0x15], R30 ;  /* 0x0000151e01007387 */ /* 0x0001e40000100000 */
.L_x_2987:
[----:B------:R-:W-:Y:S05]  /*57360*/  BSYNC.RECONVERGENT B0 ;  /* 0x0000000000007941 */ /* 0x000fea0003800200 */
.L_x_2986:
[----:B------:R-:W-:Y:S01]  /*57370*/  BSSY.RECONVERGENT B0, `(.L_x_2988) ;  /* 0x0000006000007945 */ /* 0x000fe20003800200 */
[----:B------:R-:W-:-:S03]  /*57380*/  LOP3.LUT P4, RZ, R43, 0x20, RZ, 0xc0, !PT ;  /* 0x000000202bff7812 */ /* 0x000fc6000788c0ff */
[----:B------:R-:W-:Y:S10]  /*57390*/  @!P0 BRA `(.L_x_2989) ;  /* 0x00000000000c8947 */ /* 0x000ff40003800000 */
[----:B01234-:R-:W2:Y:S02]  /*573a0*/  LDL.U8 R30, [R1+0x15] ;  /* 0x00001500011e7983 */ /* 0x01fea40000100000 */
[----:B--2---:R-:W-:-:S05]  /*573b0*/  LOP3.LUT R30, R30, 0x2, RZ, 0xfc, !PT ;  /* 0x000000021e1e7812 */ /* 0x004fca00078efcff */
[----:B------:R0:W-:Y:S02]  /*573c0*/  STL.U8 [R1+0x15], R30 ;  /* 0x0000151e01007387 */ /* 0x0001e40000100000 */
.L_x_2989:
[----:B------:R-:W-:Y:S05]  /*573d0*/  BSYNC.RECONVERGENT B0 ;  /* 0x0000000000007941 */ /* 0x000fea0003800200 */
.L_x_2988:
[----:B------:R-:W-:Y:S01]  /*573e0*/  ISETP.NE.U32.AND P0, PT, R45, 0x1, PT ;  /* 0x000000012d00780c */ /* 0x000fe20003f05070 */
[----:B------:R-:W-:Y:S01]  /*573f0*/  BSSY.RECONVERGENT B0, `(.L_x_2990) ;  /* 0x0000006000007945 */ /* 0x000fe20003800200 */
[----:B------:R-:W-:-:S11]  /*57400*/  LOP3.LUT P5, RZ, R43, 0x10, RZ, 0xc0, !PT ;  /* 0x000000102bff7812 */ /* 0x000fd600078ac0ff */
[----:B------:R-:W-:Y:S05]  /*57410*/  @P0 BRA `(.L_x_2991) ;  /* 0x00000000000c0947 */ /* 0x000fea0003800000 */
[----:B01234-:R-:W2:Y:S02]  /*57420*/  LDL.U8 R30, [R1+0x15] ;  /* 0x00001500011e7983 */ /* 0x01fea40000100000 */
[----:B--2---:R-:W-:-:S05]  /*57430*/  LOP3.LUT R30, R30, 0x1, RZ, 0xfc, !PT ;  /* 0x000000011e1e7812 */ /* 0x004fca00078efcff */
[----:B------:R0:W-:Y:S02]  /*57440*/  STL.U8 [R1+0x15], R30 ;  /* 0x0000151e01007387 */ /* 0x0001e40000100000 */
.L_x_2991:
[----:B------:R-:W-:Y:S05]  /*57450*/  BSYNC.RECONVERGENT B0 ;  /* 0x0000000000007941 */ /* 0x000fea0003800200 */
.L_x_2990:
[C---:B------:R-:W-:Y:S01]  /*57460*/  LOP3.LUT P0, RZ, R43.reuse, 0x400, RZ, 0xc0, !PT ;  /* 0x000004002bff7812 */ /* 0x040fe2000780c0ff */
[----:B------:R-:W-:Y:S01]  /*57470*/  BSSY.RECONVERGENT B0, `(.L_x_2992) ;  /* 0x0000006000007945 */ /* 0x000fe20003800200 */
[----:B------:R-:W-:-:S11]  /*57480*/  LOP3.LUT P1, RZ, R43, 0x8, RZ, 0xc0, !PT ;  /* 0x000000082bff7812 */ /* 0x000fd6000782c0ff */
[----:B------:R-:W-:Y:S05]  /*57490*/  @!P0 BRA `(.L_x_2993) ;  /* 0x00000000000c8947 */ /* 0x000fea0003800000 */
[----:B01234-:R-:W2:Y:S02]  /*574a0*/  LDL.U8 R30, [R1+0x16] ;  /* 0x00001600011e7983 */ /* 0x01fea40000100000 */
[----:B--2---:R-:W-:-:S05]  /*574b0*/  LOP3.LUT R30, R30, 0x80, RZ, 0xfc, !PT ;  /* 0x000000801e1e7812 */ /* 0x004fca00078efcff */
[----:B------:R0:W-:Y:S02]  /*574c0*/  STL.U8 [R1+0x16], R30 ;  /* 0x0000161e01007387 */ /* 0x0001e40000100000 */
.L_x_2993:
[----:B------:R-:W-:Y:S05]  /*574d0*/  BSYNC.RECONVERGENT B0 ;  /* 0x0000000000007941 */ /* 0x000fea0003800200 */
.L_x_2992:
[C---:B------:R-:W-:Y:S01]  /*574e0*/  LOP3.LUT P2, RZ, R43.reuse, 0x200, RZ, 0xc0, !PT ;  /* 0x000002002bff7812 */ /* 0x040fe2000784c0ff */
[----:B------:R-:W-:Y:S01]  /*574f0*/  BSSY.RECONVERGENT B0, `(.L_x_2994) ;  /* 0x0000006000007945 */ /* 0x000fe20003800200 */
[----:B------:R-:W-:-:S11]  /*57500*/  LOP3.LUT P0, RZ, R43, 0x4, RZ, 0xc0, !PT ;  /* 0x000000042bff7812 */ /* 0x000fd6000780c0ff */
[----:B------:R-:W-:Y:S05]  /*57510*/  @!P2 BRA `(.L_x_2995) ;  /* 0x00000000000ca947 */ /* 0x000fea0003800000 */
[----:B01234-:R-:W2:Y:S02]  /*57520*/  LDL.U8 R30, [R1+0x16] ;  /* 0x00001600011e7983 */ /* 0x01fea40000100000 */
[----:B--2---:R-:W-:-:S05]  /*57530*/  LOP3.LUT R30, R30, 0x40, RZ, 0xfc, !PT ;  /* 0x000000401e1e7812 */ /* 0x004fca00078efcff */
[----:B------:R0:W-:Y:S02]  /*57540*/  STL.U8 [R1+0x16], R30 ;  /* 0x0000161e01007387 */ /* 0x0001e40000100000 */
.L_x_2995:
[----:B------:R-:W-:Y:S05]  /*57550*/  BSYNC.RECONVERGENT B0 ;  /* 0x0000000000007941 */ /* 0x000fea0003800200 */
.L_x_2994:
        /* <DEDUP_REMOVED lines=12> */
.L_x_2997:
[----:B------:R-:W-:Y:S05]  /*57620*/  BSYNC.RECONVERGENT B0 ;  /* 0x0000000000007941 */ /* 0x000fea0003800200 */
.L_x_2996:
[----:B------:R-:W-:Y:S01]  /*57630*/  BSSY.RECONVERGENT B0, `(.L_x_2998) ;  /* 0x0000006000007945 */ /* 0x000fe20003800200 */
[----:B------:R-:W-:-:S03]  /*57640*/  ISETP.NE.U32.AND P2, PT, R45, 0x1, PT ;  /* 0x000000012d00780c */ /* 0x000fc60003f45070 */
[----:B------:R-:W-:Y:S10]  /*57650*/  @!P6 BRA `(.L_x_2999) ;  /* 0x00000000000ce947 */ /* 0x000ff40003800000 */
[----:B0-----:R-:W2:Y:S02]  /*57660*/  LDL.U8 R30, [R1+0x16] ;  /* 0x00001600011e7983 */ /* 0x001ea40000100000 */
[----:B--2---:R-:W-:-:S05]  /*57670*/  LOP3.LUT R30, R30, 0x10, RZ, 0xfc, !PT ;  /* 0x000000101e1e7812 */ /* 0x004fca00078efcff */
[----:B------:R1:W-:Y:S02]  /*57680*/  STL.U8 [R1+0x16], R30 ;  /* 0x0000161e01007387 */ /* 0x0003e40000100000 */
.L_x_2999:
[----:B------:R-:W-:Y:S05]  /*57690*/  BSYNC.RECONVERGENT B0 ;  /* 0x0000000000007941 */ /* 0x000fea0003800200 */
.L_x_2998:
        /* <DEDUP_REMOVED lines=8> */
.L_x_3001:
[----:B------:R-:W-:Y:S05]  /*57720*/  BSYNC.RECONVERGENT B0 ;  /* 0x0000000000007941 */ /* 0x000fea0003800200 */
.L_x_3000:
        /* <DEDUP_REMOVED lines=8> */
.L_x_3003:
[----:B------:R-:W-:Y:S05]  /*577b0*/  BSYNC.RECONVERGENT B0 ;  /* 0x0000000000007941 */ /* 0x000fea0003800200 */
.L_x_3002:
        /* <DEDUP_REMOVED lines=8> */
.L_x_3005:
[----:B------:R-:W-:Y:S05]  /*57840*/  BSYNC.RECONVERGENT B0 ;  /* 0x0000000000007941 */ /* 0x000fea0003800200 */
.L_x_3004:
[----:B------:R-:W-:Y:S01]  /*57850*/  BSSY.RECONVERGENT B0, `(.L_x_3006) ;  /* 0x0000006000007945 */ /* 0x000fe20003800200 */
[----:B------:R-:W-:-:S03]  /*57860*/  LOP3.LUT P6, RZ, R44, 0x80, RZ, 0xc0, !PT ;  /* 0x000000802cff7812 */ /* 0x000fc600078cc0ff */
[----:B------:R-:W-:Y:S10]  /*57870*/  @!P1 BRA `(.L_x_3007) ;  /* 0x00000000000c9947 */ /* 0x000ff40003800000 */
[----:B01234-:R-:W2:Y:S02]  /*57880*/  LDL.U8 R30, [R1+0x16] ;  /* 0x00001600011e7983 */ /* 0x01fea40000100000 */
[----:B--2---:R-:W-:-:S05]  /*57890*/  LOP3.LUT R30, R30, 0x1, RZ, 0xfc, !PT ;  /* 0x000000011e1e7812 */ /* 0x004fca00078efcff */
[----:B------:R0:W-:Y:S02]  /*578a0*/  STL.U8 [R1+0x16], R30 ;  /* 0x0000161e01007387 */ /* 0x0001e40000100000 */
.L_x_3007:
[----:B------:R-:W-:Y:S05]  /*578b0*/  BSYNC.RECONVERGENT B0 ;  /* 0x0000000000007941 */ /* 0x000fea0003800200 */
.L_x_3006:
        /* <DEDUP_REMOVED lines=8> */
.L_x_3009:
[----:B------:R-:W-:Y:S05]  /*57940*/  BSYNC.RECONVERGENT B0 ;  /* 0x0000000000007941 */ /* 0x000fea0003800200 */
.L_x_3008:
[----:B------:R-:W-:Y:S01]  /*57950*/  LOP3.LUT P1, RZ, R42, 0x2, RZ, 0xc0, !PT ;  /* 0x000000022aff7812 */ /* 0x000fe2000782c0ff */
[----:B------:R-:W-:Y:S01]  /*57960*/  BSSY.RECONVERGENT B0, `(.L_x_3010) ;  /* 0x0000006000007945 */ /* 0x000fe20003800200 */
[----:B------:R-:W-:-:S11]  /*57970*/  LOP3.LUT P0, RZ, R44, 0x20, RZ, 0xc0, !PT ;  /* 0x000000202cff7812 */ /* 0x000fd6000780c0ff */
[----:B------:R-:W-:Y:S05]  /*57980*/  @!P1 BRA `(.L_x_3011) ;  /* 0x00000000000c9947 */ /* 0x000fea0003800000 */
[----:B01234-:R-:W2:Y:S02]  /*57990*/  LDL.U8 R30, [R1+0x17] ;  /* 0x00001700011e7983 */ /* 0x01fea40000100000 */
[----:B--2---:R-:W-:-:S05]  /*579a0*/  LOP3.LUT R30, R30, 0x40, RZ, 0xfc, !PT ;  /* 0x000000401e1e7812 */ /* 0x004fca00078efcff */
[----:B------:R0:W-:Y:S02]  /*579b0*/  STL.U8 [R1+0x17], R30 ;  /* 0x0000171e01007387 */ /* 0x0001e40000100000 */
.L_x_3011:
[----:B------:R-:W-:Y:S05]  /*579c0*/  BSYNC.RECONVERGENT B0 ;  /* 0x0000000000007941 */ /* 0x000fea0003800200 */
.L_x_3010:
[----:B------:R-:W-:Y:S01]  /*579d0*/  BSSY.RECONVERGENT B0, `(.L_x_3012) ;  /* 0x0000006000007945 */ /* 0x000fe20003800200 */
[----:B------:R-:W-:-:S03]  /*579e0*/  LOP3.LUT P1, RZ, R44, 0x10, RZ, 0xc0, !PT ;  /* 0x000000102cff7812 */ /* 0x000fc6000782c0ff */
[----:B------:R-:W-:Y:S10]  /*579f0*/  @P2 BRA `(.L_x_3013) ;  /* 0x00000000000c2947 */ /* 0x000ff40003800000 */
[----:B01234-:R-:W2:Y:S02]  /*57a00*/  LDL.U8 R30, [R1+0x17] ;  /* 0x00001700011e7983 */ /* 0x01fea40000100000 */
[----:B--2---:R-:W-:-:S05]  /*57a10*/  LOP3.LUT R30, R30, 0x20, RZ, 0xfc, !PT ;  /* 0x000000201e1e7812 */ /* 0x004fca00078efcff */
[----:B------:R0:W-:Y:S02]  /*57a20*/  STL.U8 [R1+0x17], R30 ;  /* 0x0000171e01007387 */ /* 0x0001e40000100000 */
.L_x_3013:
[----:B------:R-:W-:Y:S05]  /*57a30*/  BSYNC.RECONVERGENT B0 ;  /* 0x0000000000007941 */ /* 0x000fea0003800200 */
.L_x_3012:
[C---:B------:R-:W-:Y:S01]  /*57a40*/  LOP3.LUT P3, RZ, R44.reuse, 0x400, RZ, 0xc0, !PT ;  /* 0x000004002cff7812 */ /* 0x040fe2000786c0ff */
[----:B------:R-:W-:Y:S01]  /*57a50*/  BSSY.RECONVERGENT B0, `(.L_x_3014) ;  /* 0x0000006000007945 */ /* 0x000fe20003800200 */
[----:B------:R-:W-:-:S11]  /*57a60*/  LOP3.LUT P2, RZ, R44, 0x8, RZ, 0xc0, !PT ;  /* 0x000000082cff7812 */ /* 0x000fd6000784c0ff */
[----:B------:R-:W-:Y:S05]  /*57a70*/  @!P3 BRA `(.L_x_3015) ;  /* 0x00000000000cb947 */ /* 0x000fea0003800000 */
[----:B01234-:R-:W2:Y:S02]  /*57a80*/  LDL.U8 R30, [R1+0x17] ;  /* 0x00001700011e7983 */ /* 0x01fea40000100000 */
[----:B--2---:R-:W-:-:S05]  /*57a90*/  LOP3.LUT R30, R30, 0x10, RZ, 0xfc, !PT ;  /* 0x000000101e1e7812 */ /* 0x004fca00078efcff */
[----:B------:R0:W-:Y:S02]  /*57aa0*/  STL.U8 [R1+0x17], R30 ;  /* 0x0000171e01007387 */ /* 0x0001e40000100000 */
.L_x_3015:
[----:B------:R-:W-:Y:S05]  /*57ab0*/  BSYNC.RECONVERGENT B0 ;  /* 0x0000000000007941 */ /* 0x000fea0003800200 */
.L_x_3014:
[C---:B------:R-:W-:Y:S01]  /*57ac0*/  LOP3.LUT P4, RZ, R44.reuse, 0x200, RZ, 0xc0, !PT ;  /* 0x000002002cff7812 */ /* 0x040fe2000788c0ff */
[----:B------:R-:W-:Y:S01]  /*57ad0*/  BSSY.RECONVERGENT B0, `(.L_x_3016) ;  /* 0x0000006000007945 */ /* 0x000fe20003800200 */
[----:B------:R-:W-:-:S11]  /*57ae0*/  LOP3.LUT P3, RZ, R44, 0x4, RZ, 0xc0, !PT ;  /* 0x000000042cff7812 */ /* 0x000fd6000786c0ff */
[----:B------:R-:W-:Y:S05]  /*57af0*/  @!P4 BRA `(.L_x_3017) ;  /* 0x00000000000cc947 */ /* 0x000fea0003800000 */
[----:B01234-:R-:W2:Y:S02]  /*57b00*/  LDL.U8 R30, [R1+0x17] ;  /* 0x00001700011e7983 */ /* 0x01fea40000100000 */
[----:B--2---:R-:W-:-:S05]  /*57b10*/  LOP3.LUT R30, R30, 0x8, RZ, 0xfc, !PT ;  /* 0x000000081e1e7812 */ /* 0x004fca00078efcff */
[----:B------:R0:W-:Y:S02]  /*57b20*/  STL.U8 [R1+0x17], R30 ;  /* 0x0000171e01007387 */ /* 0x0001e40000100000 */
.L_x_3017:
[----:B------:R-:W-:Y:S05]  /*57b30*/  BSYNC.RECONVERGENT B0 ;  /* 0x0000000000007941 */ /* 0x000fea0003800200 */
.L_x_3016:
        /* <DEDUP_REMOVED lines=8> */
.L_x_3019:
[----:B------:R-:W-:Y:S05]  /*57bc0*/  BSYNC.RECONVERGENT B0 ;  /* 0x0000000000007941 */ /* 0x000fea0003800200 */
.L_x_3018:
[----:B------:R-:W-:Y:S01]  /*57bd0*/  BSSY.RECONVERGENT B0, `(.L_x_3020) ;  /* 0x0000006000007945 */ /* 0x000fe20003800200 */
[----:B------:R-:W-:-:S03]  /*57be0*/  ISETP.NE.U32.AND P5, PT, R43, 0x1, PT ;  /* 0x000000012b00780c */ /* 0x000fc60003fa5070 */
[----:B------:R-:W-:Y:S10]  /*57bf0*/  @!P6 BRA `(.L_x_3021) ;  /* 0x00000000000ce947 */ /* 0x000ff40003800000 */
[----:B01234-:R-:W2:Y:S02]  /*57c00*/  LDL.U8 R30, [R1+0x17] ;  /* 0x00001700011e7983 */ /* 0x01fea40000100000 */
[----:B--2---:R-:W-:-:S05]  /*57c10*/  LOP3.LUT R30, R30, 0x2, RZ, 0xfc, !PT ;  /* 0x000000021e1e7812 */ /* 0x004fca00078efcff */
[----:B------:R0:W-:Y:S02]  /*57c20*/  STL.U8 [R1+0x17], R30 ;  /* 0x0000171e01007387 */ /* 0x0001e40000100000 */
.L_x_3021:
[----:B------:R-:W-:Y:S05]  /*57c30*/  BSYNC.RECONVERGENT B0 ;  /* 0x0000000000007941 */ /* 0x000fea0003800200 */
.L_x_3020:
        /* <DEDUP_REMOVED lines=11> */
.L_x_3023:
[----:B------:R-:W-:Y:S05]  /*57cf0*/  BSYNC.RECONVERGENT B0 ;  /* 0x0000000000007941 */ /* 0x000fea0003800200 */
.L_x_3022:
[----:B------:R-:W-:Y:S01]  /*57d00*/  BSSY.RECONVERGENT B0, `(.L_x_3024) ;  /* 0x0000006000007945 */ /* 0x000fe20003800200 */
[----:B------:R-:W-:-:S03]  /*57d10*/  LOP3.LUT P6, RZ, R27, 0x200, RZ, 0xc0, !PT ;  /* 0x000002001bff7812 */ /* 0x000fc600078cc0ff */
[----:B------:R-:W-:Y:S10]  /*57d20*/  @!P0 BRA `(.L_x_3025) ;  /* 0x00000000000c8947 */ /* 0x000ff40003800000 */
[----:B0-----:R-:W2:Y:S02]  /*57d30*/  LDL.U8 R30, [R1+0x18] ;  /* 0x00001800011e7983 */ /* 0x001ea40000100000 */
[----:B--2---:R-:W-:-:S05]  /*57d40*/  LOP3.LUT R30, R30, 0x80, RZ, 0xfc, !PT ;  /* 0x000000801e1e7812 */ /* 0x004fca00078efcff */
[----:B------:R1:W-:Y:S02]  /*57d50*/  STL.U8 [R1+0x18], R30 ;  /* 0x0000181e01007387 */ /* 0x0003e40000100000 */
.L_x_3025:
[----:B------:R-:W-:Y:S05]  /*57d60*/  BSYNC.RECONVERGENT B0 ;  /* 0x0000000000007941 */ /* 0x000fea0003800200 */
.L_x_3024:
[----:B------:R-:W-:Y:S01]  /*57d70*/  BSSY.RECONVERGENT B0, `(.L_x_3026) ;  /* 0x0000006000007945 */ /* 0x000fe20003800200 */
[----:B------:R-:W-:-:S03]  /*57d80*/  LOP3.LUT P0, RZ, R27, 0x100, RZ, 0xc0, !PT ;  /* 0x000001001bff7812 */ /* 0x000fc6000780c0ff */
[----:B------:R-:W-:Y:S10]  /*57d90*/  @!P1 BRA `(.L_x_3027) ;  /* 0x00000000000c9947 */ /* 0x000ff40003800000 */
[----:B01----:R-:W2:Y:S02]  /*57da0*/  LDL.U8 R30, [R1+0x18] ;  /* 0x00001800011e7983 */ /* 0x003ea40000100000 */
[----:B--2---:R-:W-:-:S05]  /*57db0*/  LOP3.LUT R30, R30, 0x40, RZ, 0xfc, !PT ;  /* 0x000000401e1e7812 */ /* 0x004fca00078efcff */
[----:B------:R2:W-:Y:S02]  /*57dc0*/  STL.U8 [R1+0x18], R30 ;  /* 0x0000181e01007387 */ /* 0x0005e40000100000 */
.L_x_3027:
[----:B------:R-:W-:Y:S05]  /*57dd0*/  BSYNC.RECONVERGENT B0 ;  /* 0x0000000000007941 */ /* 0x000fea0003800200 */
.L_x_3026:
[----:B------:R-:W-:Y:S04]  /*57de0*/  BSSY.RECONVERGENT B0, `(.L_x_3028) ;  /* 0x0000005000007945 */ /* 0x000fe80003800200 */
[----:B------:R-:W-:Y:S05]  /*57df0*/  @!P2 BRA `(.L_x_3029) ;  /* 0x00000000000ca947 */ /* 0x000fea0003800000 */
[----:B012---:R-:W2:Y:S02]  /*57e00*/  LDL.U8 R30, [R1+0x18] ;  /* 0x00001800011e7983 */ /* 0x007ea40000100000 */
[----:B--2---:R-:W-:-:S05]  /*57e10*/  LOP3.LUT R30, R30, 0x20, RZ, 0xfc, !PT ;  /* 0x000000201e1e7812 */ /* 0x004fca00078efcff */
[----:B------:R3:W-:Y:S02]  /*57e20*/  STL.U8 [R1+0x18], R30 ;  /* 0x0000181e01007387 */ /* 0x0007e40000100000 */
.L_x_3029:
[----:B------:R-:W-:Y:S05]  /*57e30*/  BSYNC.RECONVERGENT B0 ;  /* 0x0000000000007941 */ /* 0x000fea0003800200 */
.L_x_3028:
[----:B------:R-:W-:Y:S04]  /*57e40*/  BSSY.RECONVERGENT B0, `(.L_x_3030) ;  /* 0x0000005000007945 */ /* 0x000fe80003800200 */
[----:B------:R-:W-:Y:S05]  /*57e50*/  @!P3 BRA `(.L_x_3031) ;  /* 0x00000000000cb947 */ /* 0x000fea0003800000 */
[----:B0123--:R-:W2:Y:S02]  /*57e60*/  LDL.U8 R30, [R1+0x18] ;  /* 0x00001800011e7983 */ /* 0x00fea40000100000 */
[----:B--2---:R-:W-:-:S05]  /*57e70*/  LOP3.LUT R30, R30, 0x10, RZ, 0xfc, !PT ;  /* 0x000000101e1e7812 */ /* 0x004fca00078efcff */
[----:B------:R4:W-:Y:S02]  /*57e80*/  STL.U8 [R1+0x18], R30 ;  /* 0x0000181e01007387 */ /* 0x0009e40000100000 */
.L_x_3031:
[----:B------:R-:W-:Y:S05]  /*57e90*/  BSYNC.RECONVERGENT B0 ;  /* 0x0000000000007941 */ /* 0x000fea0003800200 */
.L_x_3030:
[----:B------:R-:W-:Y:S04]  /*57ea0*/  BSSY.RECONVERGENT B0, `(.L_x_3032) ;  /* 0x0000005000007945 */ /* 0x000fe80003800200 */
[----:B------:R-:W-:Y:S05]  /*57eb0*/  @!P4 BRA `(.L_x_3033) ;  /* 0x00000000000cc947 */ /* 0x000fea0003800000 */
[----:B01234-:R-:W2:Y:S02]  /*57ec0*/  LDL.U8 R30, [R1+0x18] ;  /* 0x00001800011e7983 */ /* 0x01fea40000100000 */
[----:B--2---:R-:W-:-:S05]  /*57ed0*/  LOP3.LUT R30, R30, 0x8, RZ, 0xfc, !PT ;  /* 0x000000081e1e7812 */ /* 0x004fca00078efcff */
[----:B------:R0:W-:Y:S02]  /*57ee0*/  STL.U8 [R1+0x18], R30 ;  /* 0x0000181e01007387 */ /* 0x0001e40000100000 */
.L_x_3033:
[----:B------:R-:W-:Y:S05]  /*57ef0*/  BSYNC.RECONVERGENT B0 ;  /* 0x0000000000007941 */ /* 0x000fea0003800200 */
.L_x_3032:
[----:B------:R-:W-:Y:S04]  /*57f00*/  BSSY.RECONVERGENT B0, `(.L_x_3034) ;  /* 0x0000005000007945 */ /* 0x000fe80003800200 */
[----:B------:R-:W-:Y:S05]  /*57f10*/  @P5 BRA `(.L_x_3035) ;  /* 0x00000000000c5947 */ /* 0x000fea0003800000 */
[----:B01234-:R-:W2:Y:S02]  /*57f20*/  LDL.U8 R30, [R1+0x18] ;  /* 0x00001800011e7983 */ /* 0x01fea40000100000 */
[----:B--2---:R-:W-:-:S05]  /*57f30*/  LOP3.LUT R30, R30, 0x4, RZ, 0xfc, !PT ;  /* 0x000000041e1e7812 */ /* 0x004fca00078efcff */
[----:B------:R0:W-:Y:S02]  /*57f40*/  STL.U8 [R1+0x18], R30 ;  /* 0x0000181e01007387 */ /* 0x0001e40000100000 */
.L_x_3035:
[----:B------:R-:W-:Y:S05]  /*57f50*/  BSYNC.RECONVERGENT B0 ;  /* 0x0000000000007941 */ /* 0x000fea0003800200 */
.L_x_3034:
[----:B------:R-:W-:Y:S01]  /*57f60*/  LOP3.LUT P1, RZ, R27, 0x400, RZ, 0xc0, !PT ;  /* 0x000004001bff7812 */ /* 0x000fe2000782c0ff */
[----:B------:R-:W-:-:S12]  /*57f70*/  BSSY.RECONVERGENT B0, `(.L_x_3036) ;  /* 0x0000005000007945 */ /* 0x000fd80003800200 */
[----:B------:R-:W-:Y:S05]  /*57f80*/  @!P1 BRA `(.L_x_3037) ;  /* 0x00000000000c9947 */ /* 0x000fea0003800000 */
[----:B01234-:R-:W2:Y:S02]  /*57f90*/  LDL.U8 R30, [R1+0x18] ;  /* 0x00001800011e7983 */ /* 0x01fea40000100000 */
[----:B--2---:R-:W-:-:S05]  /*57fa0*/  LOP3.LUT R30, R30, 0x2, RZ, 0xfc, !PT ;  /* 0x000000021e1e7812 */ /* 0x004fca00078efcff */
[----:B------:R0:W-:Y:S02]  /*57fb0*/  STL.U8 [R1+0x18], R30 ;  /* 0x0000181e01007387 */ /* 0x0001e40000100000 */
.L_x_3037:
[----:B------:R-:W-:Y:S05]  /*57fc0*/  BSYNC.RECONVERGENT B0 ;  /* 0x0000000000007941 */ /* 0x000fea0003800200 */
.L_x_3036:
[----:B------:R-:W-:Y:S04]  /*57fd0*/  BSSY.RECONVERGENT B0, `(.L_x_3038) ;  /* 0x0000005000007945 */ /* 0x000fe80003800200 */
[----:B------:R-:W-:Y:S05]  /*57fe0*/  @!P6 BRA `(.L_x_3039) ;  /* 0x00000000000ce947 */ /* 0x000fea0003800000 */
[----:B01234-:R-:W2:Y:S02]  /*57ff0*/  LDL.U8 R30, [R1+0x18] ;  /* 0x00001800011e7983 */ /* 0x01fea40000100000 */
[----:B--2---:R-:W-:-:S05]  /*58000*/  LOP3.LUT R30, R30, 0x1, RZ, 0xfc, !PT ;  /* 0x000000011e1e7812 */ /* 0x004fca00078efcff */
[----:B------:R0:W-:Y:S02]  /*58010*/  STL.U8 [R1+0x18], R30 ;  /* 0x0000181e01007387 */ /* 0x0001e40000100000 */
.L_x_3039:
[----:B------:R-:W-:Y:S05]  /*58020*/  BSYNC.RECONVERGENT B0 ;  /* 0x0000000000007941 */ /* 0x000fea0003800200 */
.L_x_3038:
[----:B------:R-:W-:Y:S04]  /*58030*/  BSSY.RECONVERGENT B0, `(.L_x_3040) ;  /* 0x0000005000007945 */ /* 0x000fe80003800200 */
[----:B------:R-:W-:Y:S05]  /*58040*/  @!P0 BRA `(.L_x_3041) ;  /* 0x00000000000c8947 */ /* 0x000fea0003800000 */
[----:B01234-:R-:W2:Y:S02]  /*58050*/  LDL.U8 R30, [R1+0x19] ;  /* 0x00001900011e7983 */ /* 0x01fea40000100000 */
[----:B--2---:R-:W-:-:S05]  /*58060*/  LOP3.LUT R30, R30, 0x80, RZ, 0xfc, !PT ;  /* 0x000000801e1e7812 */ /* 0x004fca00078efcff */
[----:B------:R0:W-:Y:S02]  /*58070*/  STL.U8 [R1+0x19], R30 ;  /* 0x0000191e01007387 */ /* 0x0001e40000100000 */
.L_x_3041:
[----:B------:R-:W-:Y:S05]  /*58080*/  BSYNC.RECONVERGENT B0 ;  /* 0x0000000000007941 */ /* 0x000fea0003800200 */
.L_x_3040:
        /* <DEDUP_REMOVED lines=28> */
.L_x_3043:
[----:B------:R-:W-:Y:S05]  /*58250*/  BSYNC.RECONVERGENT B0 ;  /* 0x0000000000007941 */ /* 0x000fea0003800200 */
.L_x_3042:
        /* <DEDUP_REMOVED lines=8> */
.L_x_3045:
[----:B------:R-:W-:Y:S05]  /*582e0*/  BSYNC.RECONVERGENT B0 ;  /* 0x0000000000007941 */ /* 0x000fea0003800200 */
.L_x_3044:
        /* <DEDUP_REMOVED lines=8> */
.L_x_3047:
[----:B------:R-:W-:Y:S05]  /*58370*/  BSYNC.RECONVERGENT B0 ;  /* 0x0000000000007941 */ /* 0x000fea0003800200 */
.L_x_3046:
        /* <DEDUP_REMOVED lines=8> */
.L_x_3049:
[----:B------:R-:W-:Y:S05]  /*58400*/  BSYNC.RECONVERGENT B0 ;  /* 0x0000000000007941 */ /* 0x000fea0003800200 */
.L_x_3048:
[----:B------:R-:W-:Y:S01]  /*58410*/  BSSY.RECONVERGENT B0, `(.L_x_3050) ;  /* 0x0000006000007945 */ /* 0x000fe20003800200 */
[----:B------:R-:W-:-:S03]  /*58420*/  LOP3.LUT P6, RZ, R26, 0x80, RZ, 0xc0, !PT ;  /* 0x000000801aff7812 */ /* 0x000fc600078cc0ff */
[----:B------:R-:W-:Y:S10]  /*58430*/  @!P2 BRA `(.L_x_3051) ;  /* 0x00000000000ca947 */ /* 0x000ff40003800000 */
[----:B0123--:R-:W2:Y:S02]  /*58440*/  LDL.U8 R27, [R1+0x19] ;  /* 0x00001900011b7983 */ /* 0x00fea40000100000 */
[----:B--2---:R-:W-:-:S05]  /*58450*/  LOP3.LUT R27, R27, 0x4, RZ, 0xfc, !PT ;  /* 0x000000041b1b7812 */ /* 0x004fca00078efcff */
[----:B------:R4:W-:Y:S02]  /*58460*/  STL.U8 [R1+0x19], R27 ;  /* 0x0000191b01007387 */ /* 0x0009e40000100000 */
.L_x_3051:
[----:B------:R-:W-:Y:S05]  /*58470*/  BSYNC.RECONVERGENT B0 ;  /* 0x0000000000007941 */ /* 0x000fea0003800200 */
.L_x_3050:
[----:B------:R-:W-:Y:S01]  /*58480*/  BSSY.RECONVERGENT B0, `(.L_x_3052) ;  /* 0x0000006000007945 */ /* 0x000fe20003800200 */
[----:B------:R-:W-:-:S03]  /*58490*/  LOP3.LUT P3, RZ, R26, 0x40, RZ, 0xc0, !PT ;  /* 0x000000401aff7812 */ /* 0x000fc6000786c0ff */
[----:B------:R-:W-:Y:S10]  /*584a0*/  @!P1 BRA `(.L_x_3053) ;  /* 0x00000000000c9947 */ /* 0x000ff40003800000 */
[----:B01234-:R-:W2:Y:S02]  /*584b0*/  LDL.U8 R27, [R1+0x19] ;  /* 0x00001900011b7983 */ /* 0x01fea40000100000 */
[----:B--2---:R-:W-:-:S05]  /*584c0*/  LOP3.LUT R27, R27, 0x2, RZ, 0xfc, !PT ;  /* 0x000000021b1b7812 */ /* 0x004fca00078efcff */
[----:B------:R0:W-:Y:S02]  /*584d0*/  STL.U8 [R1+0x19], R27 ;  /* 0x0000191b01007387 */ /* 0x0001e40000100000 */
.L_x_3053:
[----:B------:R-:W-:Y:S05]  /*584e0*/  BSYNC.RECONVERGENT B0 ;  /* 0x0000000000007941 */ /* 0x000fea0003800200 */
.L_x_3052:
[----:B------:R-:W-:Y:S01]  /*584f0*/  BSSY.RECONVERGENT B0, `(.L_x_3054) ;  /* 0x0000006000007945 */ /* 0x000fe20003800200 */
[----:B------:R-:W-:-:S03]  /*58500*/  LOP3.LUT P4, RZ, R26, 0x20, RZ, 0xc0, !PT ;  /* 0x000000201aff7812 */ /* 0x000fc6000788c0ff */
[----:B------:R-:W-:Y:S10]  /*58510*/  @!P0 BRA `(.L_x_3055) ;  /* 0x00000000000c8947 */ /* 0x000ff40003800000 */
[----:B01234-:R-:W2:Y:S02]  /*58520*/  LDL.U8 R27, [R1+0x19] ;  /* 0x00001900011b7983 */ /* 0x01fea40000100000 */
[----:B--2---:R-:W-:-:S05]  /*58530*/  LOP3.LUT R27, R27, 0x1, RZ, 0xfc, !PT ;  /* 0x000000011b1b7812 */ /* 0x004fca00078efcff */
[----:B------:R0:W-:Y:S02]  /*58540*/  STL.U8 [R1+0x19], R27 ;  /* 0x0000191b01007387 */ /* 0x0001e40000100000 */
.L_x_3055:
[----:B------:R-:W-:Y:S05]  /*58550*/  BSYNC.RECONVERGENT B0 ;  /* 0x0000000000007941 */ /* 0x000fea0003800200 */
.L_x_3054:
[----:B------:R-:W-:Y:S01]  /*58560*/  ISETP.NE.U32.AND P0, PT, R44, 0x1, PT ;  /* 0x000000012c00780c */ /* 0x000fe20003f05070 */
[----:B------:R-:W-:Y:S01]  /*58570*/  BSSY.RECONVERGENT B0, `(.L_x_3056) ;  /* 0x0000006000007945 */ /* 0x000fe20003800200 */
[----:B------:R-:W-:-:S11]  /*58580*/  LOP3.LUT P5, RZ, R26, 0x10, RZ, 0xc0, !PT ;  /* 0x000000101aff7812 */ /* 0x000fd600078ac0ff */
[----:B------:R-:W-:Y:S05]  /*58590*/  @P0 BRA `(.L_x_3057) ;  /* 0x00000000000c0947 */ /* 0x000fea0003800000 */
[----:B------:R-:W2:Y:S02]  /*585a0*/  LDL.U8 R44, [R1+0x1a] ;  /* 0x00001a00012c7983 */ /* 0x000ea40000100000 */
[----:B--2---:R-:W-:-:S05]  /*585b0*/  LOP3.LUT R44, R44, 0x80, RZ, 0xfc, !PT ;  /* 0x000000802c2c7812 */ /* 0x004fca00078efcff */
[----:B------:R2:W-:Y:S02]  /*585c0*/  STL.U8 [R1+0x1a], R44 ;  /* 0x00001a2c01007387 */ /* 0x0005e40000100000 */
.L_x_3057:
[----:B------:R-:W-:Y:S05]  /*585d0*/  BSYNC.RECONVERGENT B0 ;  /* 0x0000000000007941 */ /* 0x000fea0003800200 */
.L_x_3056:
[C---:B------:R-:W-:Y:S01]  /*585e0*/  LOP3.LUT P0, RZ, R26.reuse, 0x400, RZ, 0xc0, !PT ;  /* 0x000004001aff7812 */ /* 0x040fe2000780c0ff */
[----:B------:R-:W-:Y:S01]  /*585f0*/  BSSY.RECONVERGENT B0, `(.L_x_3058) ;  /* 0x0000006000007945 */ /* 0x000fe20003800200 */
[----:B------:R-:W-:-:S11]  /*58600*/  LOP3.LUT P2, RZ, R26, 0x8, RZ, 0xc0, !PT ;  /* 0x000000081aff7812 */ /* 0x000fd6000784c0ff */
[----:B------:R-:W-:Y:S05]  /*58610*/  @!P0 BRA `(.L_x_3059) ;  /* 0x00000000000c8947 */ /* 0x000fea0003800000 */
[----:B--2---:R-:W2:Y:S02]  /*58620*/  LDL.U8 R44, [R1+0x1a] ;  /* 0x00001a00012c7983 */ /* 0x004ea40000100000 */
[----:B--2---:R-:W-:-:S05]  /*58630*/  LOP3.LUT R44, R44, 0x40, RZ, 0xfc, !PT ;  /* 0x000000402c2c7812 */ /* 0x004fca00078efcff */
[----:B------:R2:W-:Y:S02]  /*58640*/  STL.U8 [R1+0x1a], R44 ;  /* 0x00001a2c01007387 */ /* 0x0005e40000100000 */
.L_x_3059:
[----:B------:R-:W-:Y:S05]  /*58650*/  BSYNC.RECONVERGENT B0 ;  /* 0x0000000000007941 */ /* 0x000fea0003800200 */
.L_x_3058:
[C---:B------:R-:W-:Y:S01]  /*58660*/  LOP3.LUT P0, RZ, R26.reuse, 0x200, RZ, 0xc0, !PT ;  /* 0x000002001aff7812 */ /* 0x040fe2000780c0ff */
[----:B------:R-:W-:Y:S01]  /*58670*/  BSSY.RECONVERGENT B0, `(.L_x_3060) ;  /* 0x0000006000007945 */ /* 0x000fe20003800200 */
[----:B------:R-:W-:-:S11]  /*58680*/  LOP3.LUT P1, RZ, R26, 0x4, RZ, 0xc0, !PT ;  /* 0x000000041aff7812 */ /* 0x000fd6000782c0ff */
[----:B------:R-:W-:Y:S05]  /*58690*/  @!P0 BRA `(.L_x_3061) ;  /* 0x00000000000c8947 */ /* 0x000fea0003800000 */
[----:B--2---:R-:W2:Y:S02]  /*586a0*/  LDL.U8 R44, [R1+0x1a] ;  /* 0x00001a00012c7983 */ /* 0x004ea40000100000 */
[----:B--2---:R-:W-:-:S05]  /*586b0*/  LOP3.LUT R44, R44, 0x20, RZ, 0xfc, !PT ;  /* 0x000000202c2c7812 */ /* 0x004fca00078efcff */
[----:B------:R2:W-:Y:S02]  /*586c0*/  STL.U8 [R1+0x1a], R44 ;  /* 0x00001a2c01007387 */ /* 0x0005e40000100000 */
.L_x_3061:
[----:B------:R-:W-:Y:S05]  /*586d0*/  BSYNC.RECONVERGENT B0 ;  /* 0x0000000000007941 */ /* 0x000fea0003800200 */
.L_x_3060:
        /* <DEDUP_REMOVED lines=12> */
.L_x_3063:
[----:B------:R-:W-:Y:S05]  /*587a0*/  BSYNC.RECONVERGENT B0 ;  /* 0x0000000000007941 */ /* 0x000fea0003800200 */
.L_x_3062:
[----:B------:R-:W-:Y:S01]  /*587b0*/  BSSY.RECONVERGENT B0, `(.L_x_3064) ;  /* 0x0000006000007945 */ /* 0x000fe20003800200 */
[----:B------:R-:W-:-:S03]  /*587c0*/  ISETP.NE.U32.AND P0, PT, R44, 0x1, PT ;  /* 0x000000012c00780c */ /* 0x000fc60003f05070 */
[----:B------:R-:W-:Y:S10]  /*587d0*/  @!P6 BRA `(.L_x_3065) ;  /* 0x00000000000ce947 */ /* 0x000ff40003800000 */
[----:B0-----:R-:W2:Y:S02]  /*587e0*/  LDL.U8 R26, [R1+0x1a] ;  /* 0x00001a00011a7983 */ /* 0x001ea40000100000 */
[----:B--2---:R-:W-:-:S05]  /*587f0*/  LOP3.LUT R26, R26, 0x8, RZ, 0xfc, !PT ;  /* 0x000000081a1a7812 */ /* 0x004fca00078efcff */
[----:B------:R1:W-:Y:S02]  /*58800*/  STL.U8 [R1+0x1a], R26 ;  /* 0x00001a1a01007387 */ /* 0x0003e40000100000 */
.L_x_3065:
[----:B------:R-:W-:Y:S05]  /*58810*/  BSYNC.RECONVERGENT B0 ;  /* 0x0000000000007941 */ /* 0x000fea0003800200 */
.L_x_3064:
        /* <DEDUP_REMOVED lines=8> */
.L_x_3067:
[----:B------:R-:W-:Y:S05]  /*588a0*/  BSYNC.RECONVERGENT B0 ;  /* 0x0000000000007941 */ /* 0x000fea0003800200 */
.L_x_3066:
        /* <DEDUP_REMOVED lines=8> */
.L_x_3069:
[----:B------:R-:W-:Y:S05]  /*58930*/  BSYNC.RECONVERGENT B0 ;  /* 0x0000000000007941 */ /* 0x000fea0003800200 */
.L_x_3068:
        /* <DEDUP_REMOVED lines=8> */
.L_x_3071:
[----:B------:R-:W-:Y:S05]  /*589c0*/  BSYNC.RECONVERGENT B0 ;  /* 0x0000000000007941 */ /* 0x000fea0003800200 */
.L_x_3070:
[----:B------:R-:W-:Y:S01]  /*589d0*/  BSSY.RECONVERGENT B0, `(.L_x_3072) ;  /* 0x0000006000007945 */ /* 0x000fe20003800200 */
[----:B------:R-:W-:-:S03]  /*589e0*/  LOP3.LUT P6, RZ, R25, 0x80, RZ, 0xc0, !PT ;  /* 0x0000008019ff7812 */ /* 0x000fc600078cc0ff */
[----:B------:R-:W-:Y:S10]  /*589f0*/  @!P2 BRA `(.L_x_3073) ;  /* 0x00000000000ca947 */ /* 0x000ff40003800000 */
[----:B01234-:R-:W2:Y:S02]  /*58a00*/  LDL.U8 R26, [R1+0x1b] ;  /* 0x00001b00011a7983 */ /* 0x01fea40000100000 */
[----:B--2---:R-:W-:-:S05]  /*58a10*/  LOP3.LUT R26, R26, 0x80, RZ, 0xfc, !PT ;  /* 0x000000801a1a7812 */ /* 0x004fca00078efcff */
[----:B------:R0:W-:Y:S02]  /*58a20*/  STL.U8 [R1+0x1b], R26 ;  /* 0x00001b1a01007387 */ /* 0x0001e40000100000 */
.L_x_3073:
[----:B------:R-:W-:Y:S05]  /*58a30*/  BSYNC.RECONVERGENT B0 ;  /* 0x0000000000007941 */ /* 0x000fea0003800200 */
.L_x_3072:
[----:B------:R-:W-:Y:S01]  /*58a40*/  BSSY.RECONVERGENT B0, `(.L_x_3074) ;  /* 0x0000006000007945 */ /* 0x000fe20003800200 */
[----:B------:R-:W-:-:S03]  /*58a50*/  LOP3.LUT P3, RZ, R25, 0x40, RZ, 0xc0, !PT ;  /* 0x0000004019ff7812 */ /* 0x000fc6000786c0ff */
[----:B------:R-:W-:Y:S10]  /*58a60*/  @!P1 BRA `(.L_x_3075) ;  /* 0x00000000000c9947 */ /* 0x000ff40003800000 */
[----:B01234-:R-:W2:Y:S02]  /*58a70*/  LDL.U8 R26, [R1+0x1b] ;  /* 0x00001b00011a7983 */ /* 0x01fea40000100000 */
[----:B--2---:R-:W-:-:S05]  /*58a80*/  LOP3.LUT R26, R26, 0x40, RZ, 0xfc, !PT ;  /* 0x000000401a1a7812 */ /* 0x004fca00078efcff */
[----:B------:R0:W-:Y:S02]  /*58a90*/  STL.U8 [R1+0x1b], R26 ;  /* 0x00001b1a01007387 */ /* 0x0001e40000100000 */
.L_x_3075:
[----:B------:R-:W-:Y:S05]  /*58aa0*/  BSYNC.RECONVERGENT B0 ;  /* 0x0000000000007941 */ /* 0x000fea0003800200 */
.L_x_3074:
[----:B------:R-:W-:Y:S01]  /*58ab0*/  LOP3.LUT P1, RZ, R42, 0x1, RZ, 0xc0, !PT ;  /* 0x000000012aff7812 */ /* 0x000fe2000782c0ff */
[----:B------:R-:W-:Y:S01]  /*58ac0*/  BSSY.RECONVERGENT B0, `(.L_x_3076) ;  /* 0x0000006000007945 */ /* 0x000fe20003800200 */
[----:B------:R-:W-:-:S11]  /*58ad0*/  LOP3.LUT P4, RZ, R25, 0x20, RZ, 0xc0, !PT ;  /* 0x0000002019ff7812 */ /* 0x000fd6000788c0ff */
[----:B------:R-:W-:Y:S05]  /*58ae0*/  @!P1 BRA `(.L_x_3077) ;  /* 0x00000000000c9947 */ /* 0x000fea0003800000 */
[----:B01234-:R-:W2:Y:S02]  /*58af0*/  LDL.U8 R26, [R1+0x1b] ;  /* 0x00001b00011a7983 */ /* 0x01fea40000100000 */
[----:B--2---:R-:W-:-:S05]  /*58b00*/  LOP3.LUT R26, R26, 0x20, RZ, 0xfc, !PT ;  /* 0x000000201a1a7812 */ /* 0x004fca00078efcff */
[----:B------:R0:W-:Y:S02]  /*58b10*/  STL.U8 [R1+0x1b], R26 ;  /* 0x00001b1a01007387 */ /* 0x0001e40000100000 */
.L_x_3077:
[----:B------:R-:W-:Y:S05]  /*58b20*/  BSYNC.RECONVERGENT B0 ;  /* 0x0000000000007941 */ /* 0x000fea0003800200 */
.L_x_3076:
[----:B------:R-:W-:Y:S01]  /*58b30*/  BSSY.RECONVERGENT B0, `(.L_x_3078) ;  /* 0x0000006000007945 */ /* 0x000fe20003800200 */
[----:B------:R-:W-:-:S03]  /*58b40*/  LOP3.LUT P5, RZ, R25, 0x10, RZ, 0xc0, !PT ;  /* 0x0000001019ff7812 */ /* 0x000fc600078ac0ff */
[----:B------:R-:W-:Y:S10]  /*58b50*/  @P0 BRA `(.L_x_3079) ;  /* 0x00000000000c0947 */ /* 0x000ff40003800000 */
[----:B01234-:R-:W2:Y:S02]  /*58b60*/  LDL.U8 R26, [R1+0x1b] ;  /* 0x00001b00011a7983 */ /* 0x01fea40000100000 */
[----:B--2---:R-:W-:-:S05]  /*58b70*/  LOP3.LUT R26, R26, 0x10, RZ, 0xfc, !PT ;  /* 0x000000101a1a7812 */ /* 0x004fca00078efcff */
[----:B------:R0:W-:Y:S02]  /*58b80*/  STL.U8 [R1+0x1b], R26 ;  /* 0x00001b1a01007387 */ /* 0x0001e40000100000 */
.L_x_3079:
[----:B------:R-:W-:Y:S05]  /*58b90*/  BSYNC.RECONVERGENT B0 ;  /* 0x0000000000007941 */ /* 0x000fea0003800200 */
.L_x_3078:
[C---:B------:R-:W-:Y:S01]  /*58ba0*/  LOP3.LUT P0, RZ, R25.reuse, 0x400, RZ, 0xc0, !PT ;  /* 0x0000040019ff7812 */ /* 0x040fe2000780c0ff */
[----:B------:R-:W-:Y:S01]  /*58bb0*/  BSSY.RECONVERGENT B0, `(.L_x_3080) ;  /* 0x0000006000007945 */ /* 0x000fe20003800200 */
[----:B------:R-:W-:-:S11]  /*58bc0*/  LOP3.LUT P2, RZ, R25, 0x8, RZ, 0xc0, !PT ;  /* 0x0000000819ff7812 */ /* 0x000fd6000784c0ff */
[----:B------:R-:W-:Y:S05]  /*58bd0*/  @!P0 BRA `(.L_x_3081) ;  /* 0x00000000000c8947 */ /* 0x000fea0003800000 */
[----:B01234-:R-:W2:Y:S02]  /*58be0*/  LDL.U8 R26, [R1+0x1b] ;  /* 0x00001b00011a7983 */ /* 0x01fea40000100000 */
[----:B--2---:R-:W-:-:S05]  /*58bf0*/  LOP3.LUT R26, R26, 0x8, RZ, 0xfc, !PT ;  /* 0x000000081a1a7812 */ /* 0x004fca00078efcff */
[----:B------:R0:W-:Y:S02]  /*58c00*/  STL.U8 [R1+0x1b], R26 ;  /* 0x00001b1a01007387 */ /* 0x0001e40000100000 */
.L_x_3081:
[----:B------:R-:W-:Y:S05]  /*58c10*/  BSYNC.RECONVERGENT B0 ;  /* 0x0000000000007941 */ /* 0x000fea0003800200 */
.L_x_3080:
[C---:B------:R-:W-:Y:S01]  /*58c20*/  LOP3.LUT P0, RZ, R25.reuse, 0x200, RZ, 0xc0, !PT ;  /* 0x0000020019ff7812 */ /* 0x040fe2000780c0ff */
[----:B------:R-:W-:Y:S01]  /*58c30*/  BSSY.RECONVERGENT B0, `(.L_x_3082) ;  /* 0x0000006000007945 */ /* 0x000fe20003800200 */
[----:B------:R-:W-:-:S11]  /*58c40*/  LOP3.LUT P1, RZ, R25, 0x4, RZ, 0xc0, !PT ;  /* 0x0000000419ff7812 */ /* 0x000fd6000782c0ff */
[----:B------:R-:W-:Y:S05]  /*58c50*/  @!P0 BRA `(.L_x_3083) ;  /* 0x00000000000c8947 */ /* 0x000fea0003800000 */
[----:B01234-:R-:W2:Y:S02]  /*58c60*/  LDL.U8 R26, [R1+0x1b] ;  /* 0x00001b00011a7983 */ /* 0x01fea40000100000 */
[----:B--2---:R-:W-:-:S05]  /*58c70*/  LOP3.LUT R26, R26, 0x4, RZ, 0xfc, !PT ;  /* 0x000000041a1a7812 */ /* 0x004fca00078efcff */
[----:B------:R0:W-:Y:S02]  /*58c80*/  STL.U8 [R1+0x1b], R26 ;  /* 0x00001b1a01007387 */ /* 0x0001e40000100000 */
.L_x_3083:
[----:B------:R-:W-:Y:S05]  /*58c90*/  BSYNC.RECONVERGENT B0 ;  /* 0x0000000000007941 */ /* 0x000fea0003800200 */
.L_x_3082:
        /* <DEDUP_REMOVED lines=12> */
.L_x_3085:
[----:B------:R-:W-:Y:S05]  /*58d60*/  BSYNC.RECONVERGENT B0 ;  /* 0x0000000000007941 */ /* 0x000fea0003800200 */
.L_x_3084:
[----:B------:R-:W-:Y:S01]  /*58d70*/  BSSY.RECONVERGENT B0, `(.L_x_3086) ;  /* 0x0000006000007945 */ /* 0x000fe20003800200 */
[----:B------:R-:W-:-:S03]  /*58d80*/  ISETP.NE.U32.AND P0, PT, R27, 0x1, PT ;  /* 0x000000011b00780c */ /* 0x000fc60003f05070 */
[----:B------:R-:W-:Y:S10]  /*58d90*/  @!P6 BRA `(.L_x_3087) ;  /* 0x00000000000ce947 */ /* 0x000ff40003800000 */
[----:B0-----:R-:W2:Y:S02]  /*58da0*/  LDL.U8 R26, [R1+0x1b] ;  /* 0x00001b00011a7983 */ /* 0x001ea40000100000 */
[----:B--2---:R-:W-:-:S05]  /*58db0*/  LOP3.LUT R26, R26, 0x1, RZ, 0xfc, !PT ;  /* 0x000000011a1a7812 */ /* 0x004fca00078efcff */
[----:B------:R1:W-:Y:S02]  /*58dc0*/  STL.U8 [R1+0x1b], R26 ;  /* 0x00001b1a01007387 */ /* 0x0003e40000100000 */
.L_x_3087:
[----:B------:R-:W-:Y:S05]  /*58dd0*/  BSYNC.RECONVERGENT B0 ;  /* 0x0000000000007941 */ /* 0x000fea0003800200 */
.L_x_3086:
        /* <DEDUP_REMOVED lines=8> */
.L_x_3089:
[----:B------:R-:W-:Y:S05]  /*58e60*/  BSYNC.RECONVERGENT B0 ;  /* 0x0000000000007941 */ /* 0x000fea0003800200 */
.L_x_3088:
        /* <DEDUP_REMOVED lines=8> */
.L_x_3091:
[----:B------:R-:W-:Y:S05]  /*58ef0*/  BSYNC.RECONVERGENT B0 ;  /* 0x0000000000007941 */ /* 0x000fea0003800200 */
.L_x_3090:
        /* <DEDUP_REMOVED lines=8> */
.L_x_3093:
[----:B------:R-:W-:Y:S05]  /*58f80*/  BSYNC.RECONVERGENT B0 ;  /* 0x0000000000007941 */ /* 0x000fea0003800200 */
.L_x_3092:
[----:B------:R-:W-:Y:S01]  /*58f90*/  BSSY.RECONVERGENT B0, `(.L_x_3094) ;  /* 0x0000006000007945 */ /* 0x000fe20003800200 */
[----:B------:R-:W-:-:S03]  /*58fa0*/  LOP3.LUT P6, RZ, R23, 0x80, RZ, 0xc0, !PT ;  /* 0x0000008017ff7812 */ /* 0x000fc600078cc0ff */
[----:B------:R-:W-:Y:S10]  /*58fb0*/  @!P2 BRA `(.L_x_3095) ;  /* 0x00000000000ca947 */ /* 0x000ff40003800000 */
[----:B01234-:R-:W2:Y:S02]  /*58fc0*/  LDL.U8 R26, [R1+0x1c] ;  /* 0x00001c00011a7983 */ /* 0x01fea40000100000 */
[----:B--2---:R-:W-:-:S05]  /*58fd0*/  LOP3.LUT R26, R26, 0x10, RZ, 0xfc, !PT ;  /* 0x000000101a1a7812 */ /* 0x004fca00078efcff */
[----:B------:R0:W-:Y:S02]  /*58fe0*/  STL.U8 [R1+0x1c], R26 ;  /* 0x00001c1a01007387 */ /* 0x0001e40000100000 */
.L_x_3095:
[----:B------:R-:W-:Y:S05]  /*58ff0*/  BSYNC.RECONVERGENT B0 ;  /* 0x0000000000007941 */ /* 0x000fea0003800200 */
.L_x_3094:
[----:B------:R-:W-:Y:S01]  /*59000*/  BSSY.RECONVERGENT B0, `(.L_x_3096) ;  /* 0x0000006000007945 */ /* 0x000fe20003800200 */
[----:B------:R-:W-:-:S03]  /*59010*/  LOP3.LUT P3, RZ, R23, 0x40, RZ, 0xc0, !PT ;  /* 0x0000004017ff7812 */ /* 0x000fc6000786c0ff */
[----:B------:R-:W-:Y:S10]  /*59020*/  @!P1 BRA `(.L_x_3097) ;  /* 0x00000000000c9947 */ /* 0x000ff40003800000 */
[----:B01234-:R-:W2:Y:S02]  /*59030*/  LDL.U8 R26, [R1+0x1c] ;  /* 0x00001c00011a7983 */ /* 0x01fea40000100000 */
[----:B--2---:R-:W-:-:S05]  /*59040*/  LOP3.LUT R26, R26, 0x8, RZ, 0xfc, !PT ;  /* 0x000000081a1a7812 */ /* 0x004fca00078efcff */
[----:B------:R0:W-:Y:S02]  /*59050*/  STL.U8 [R1+0x1c], R26 ;  /* 0x00001c1a01007387 */ /* 0x0001e40000100000 */
.L_x_3097:
[----:B------:R-:W-:Y:S05]  /*59060*/  BSYNC.RECONVERGENT B0 ;  /* 0x0000000000007941 */ /* 0x000fea0003800200 */
.L_x_3096:
[----:B------:R-:W-:Y:S01]  /*59070*/  LOP3.LUT P1, RZ, R42, 0x1, RZ, 0xc0, !PT ;  /* 0x000000012aff7812 */ /* 0x000fe2000782c0ff */
[----:B------:R-:W-:Y:S01]  /*59080*/  BSSY.RECONVERGENT B0, `(.L_x_3098) ;  /* 0x0000006000007945 */ /* 0x000fe20003800200 */
[----:B------:R-:W-:-:S11]  /*59090*/  LOP3.LUT P4, RZ, R23, 0x20, RZ, 0xc0, !PT ;  /* 0x0000002017ff7812 */ /* 0x000fd6000788c0ff */
[----:B------:R-:W-:Y:S05]  /*590a0*/  @!P1 BRA `(.L_x_3099) ;  /* 0x00000000000c9947 */ /* 0x000fea0003800000 */
[----:B01234-:R-:W2:Y:S02]  /*590b0*/  LDL.U8 R26, [R1+0x1c] ;  /* 0x00001c00011a7983 */ /* 0x01fea40000100000 */
[----:B--2---:R-:W-:-:S05]  /*590c0*/  LOP3.LUT R26, R26, 0x4, RZ, 0xfc, !PT ;  /* 0x000000041a1a7812 */ /* 0x004fca00078efcff */
[----:B------:R0:W-:Y:S02]  /*590d0*/  STL.U8 [R1+0x1c], R26 ;  /* 0x00001c1a01007387 */ /* 0x0001e40000100000 */
.L_x_3099:
[----:B------:R-:W-:Y:S05]  /*590e0*/  BSYNC.RECONVERGENT B0 ;  /* 0x0000000000007941 */ /* 0x000fea0003800200 */
.L_x_3098:
[----:B------:R-:W-:Y:S01]  /*590f0*/  BSSY.RECONVERGENT B0, `(.L_x_3100) ;  /* 0x0000006000007945 */ /* 0x000fe20003800200 */
[----:B------:R-:W-:-:S03]  /*59100*/  LOP3.LUT P5, RZ, R23, 0x10, RZ, 0xc0, !PT ;  /* 0x0000001017ff7812 */ /* 0x000fc600078ac0ff */
[----:B------:R-:W-:Y:S10]  /*59110*/  @P0 BRA `(.L_x_3101) ;  /* 0x00000000000c0947 */ /* 0x000ff40003800000 */
[----:B01234-:R-:W2:Y:S02]  /*59120*/  LDL.U8 R26, [R1+0x1c] ;  /* 0x00001c00011a7983 */ /* 0x01fea40000100000 */
[----:B--2---:R-:W-:-:S05]  /*59130*/  LOP3.LUT R26, R26, 0x2, RZ, 0xfc, !PT ;  /* 0x000000021a1a7812 */ /* 0x004fca00078efcff */
[----:B------:R0:W-:Y:S02]  /*59140*/  STL.U8 [R1+0x1c], R26 ;  /* 0x00001c1a01007387 */ /* 0x0001e40000100000 */
.L_x_3101:
[----:B------:R-:W-:Y:S05]  /*59150*/  BSYNC.RECONVERGENT B0 ;  /* 0x0000000000007941 */ /* 0x000fea0003800200 */
.L_x_3100:
[C---:B------:R-:W-:Y:S01]  /*59160*/  LOP3.LUT P0, RZ, R23.reuse, 0x400, RZ, 0xc0, !PT ;  /* 0x0000040017ff7812 */ /* 0x040fe2000780c0ff */
[----:B------:R-:W-:Y:S01]  /*59170*/  BSSY.RECONVERGENT B0, `(.L_x_3102) ;  /* 0x0000006000007945 */ /* 0x000fe20003800200 */
[----:B------:R-:W-:-:S11]  /*59180*/  LOP3.LUT P1, RZ, R23, 0x8, RZ, 0xc0, !PT ;  /* 0x0000000817ff7812 */ /* 0x000fd6000782c0ff */
[----:B------:R-:W-:Y:S05]  /*59190*/  @!P0 BRA `(.L_x_3103) ;  /* 0x00000000000c8947 */ /* 0x000fea0003800000 */
[----:B01234-:R-:W2:Y:S02]  /*591a0*/  LDL.U8 R26, [R1+0x1c] ;  /* 0x00001c00011a7983 */ /* 0x01fea40000100000 */
[----:B--2---:R-:W-:-:S05]  /*591b0*/  LOP3.LUT R26, R26, 0x1, RZ, 0xfc, !PT ;  /* 0x000000011a1a7812 */ /* 0x004fca00078efcff */
[----:B------:R0:W-:Y:S02]  /*591c0*/  STL.U8 [R1+0x1c], R26 ;  /* 0x00001c1a01007387 */ /* 0x0001e40000100000 */
.L_x_3103:
[----:B------:R-:W-:Y:S05]  /*591d0*/  BSYNC.RECONVERGENT B0 ;  /* 0x0000000000007941 */ /* 0x000fea0003800200 */
.L_x_3102:
[C---:B------:R-:W-:Y:S01]  /*591e0*/  LOP3.LUT P2, RZ, R23.reuse, 0x200, RZ, 0xc0, !PT ;  /* 0x0000020017ff7812 */ /* 0x040fe2000784c0ff */
[----:B------:R-:W-:Y:S01]  /*591f0*/  BSSY.RECONVERGENT B0, `(.L_x_3104) ;  /* 0x0000006000007945 */ /* 0x000fe20003800200 */
[----:B------:R-:W-:-:S11]  /*59200*/  LOP3.LUT P0, RZ, R23, 0x4, RZ, 0xc0, !PT ;  /* 0x0000000417ff7812 */ /* 0x000fd6000780c0ff */
[----:B------:R-:W-:Y:S05]  /*59210*/  @!P2 BRA `(.L_x_3105) ;  /* 0x00000000000ca947 */ /* 0x000fea0003800000 */
[----:B01234-:R-:W2:Y:S02]  /*59220*/  LDL.U8 R26, [R1+0x1d] ;  /* 0x00001d00011a7983 */ /* 0x01fea40000100000 */
[----:B--2---:R-:W-:-:S05]  /*59230*/  LOP3.LUT R26, R26, 0x80, RZ, 0xfc, !PT ;  /* 0x000000801a1a7812 */ /* 0x004fca00078efcff */
[----:B------:R0:W-:Y:S02]  /*59240*/  STL.U8 [R1+0x1d], R26 ;  /* 0x00001d1a01007387 */ /* 0x0001e40000100000 */
.L_x_3105:
[----:B------:R-:W-:Y:S05]  /*59250*/  BSYNC.RECONVERGENT B0 ;  /* 0x0000000000007941 */ /* 0x000fea0003800200 */
.L_x_3104:
        /* <DEDUP_REMOVED lines=12> */
.L_x_3107:
[----:B------:R-:W-:Y:S05]  /*59320*/  BSYNC.RECONVERGENT B0 ;  /* 0x0000000000007941 */ /* 0x000fea0003800200 */
.L_x_3106:
[----:B------:R-:W-:Y:S01]  /*59330*/  BSSY.RECONVERGENT B0, `(.L_x_3108) ;  /* 0x0000007000007945 */ /* 0x000fe20003800200 */
[----:B------:R-:W-:Y:S02]  /*59340*/  LOP3.LUT R23, R24, 0x1, RZ, 0xc0, !PT ;  /* 0x0000000118177812 */ /* 0x000fe400078ec0ff */
[----:B------:R-:W-:Y:S01]  /*59350*/  ISETP.NE.U32.AND P2, PT, R27, 0x1, PT ;  /* 0x000000011b00780c */ /* 0x000fe20003f45070 */
[----:B------:R-:W-:-:S12]  /*59360*/  @!P6 BRA `(.L_x_3109) ;  /* 0x00000000000ce947 */ /* 0x000fd80003800000 */
[----:B01234-:R-:W2:Y:S02]  /*59370*/  LDL.U8 R26, [R1+0x1d] ;  /* 0x00001d00011a7983 */ /* 0x01fea40000100000 */
[----:B--2---:R-:W-:-:S05]  /*59380*/  LOP3.LUT R26, R26, 0x20, RZ, 0xfc, !PT ;  /* 0x000000201a1a7812 */ /* 0x004fca00078efcff */
[----:B------:R0:W-:Y:S02]  /*59390*/  STL.U8 [R1+0x1d], R26 ;  /* 0x00001d1a01007387 */ /* 0x0001e40000100000 */
.L_x_3109:
[----:B------:R-:W-:Y:S05]  /*593a0*/  BSYNC.RECONVERGENT B0 ;  /* 0x0000000000007941 */ /* 0x000fea0003800200 */
.L_x_3108:
        /* <DEDUP_REMOVED lines=8> */
.L_x_3111:
[----:B------:R-:W-:Y:S05]  /*59430*/  BSYNC.RECONVERGENT B0 ;  /* 0x0000000000007941 */ /* 0x000fea0003800200 */
.L_x_3110:
        /* <DEDUP_REMOVED lines=8> */
.L_x_3113:
[----:B------:R-:W-:Y:S05]  /*594c0*/  BSYNC.RECONVERGENT B0 ;  /* 0x0000000000007941 */ /* 0x000fea0003800200 */
.L_x_3112:
        /* <DEDUP_REMOVED lines=8> */
.L_x_3115:
[----:B------:R-:W-:Y:S05]  /*59550*/  BSYNC.RECONVERGENT B0 ;  /* 0x0000000000007941 */ /* 0x000fea0003800200 */
.L_x_3114:
[----:B------:R-:W-:Y:S01]  /*59560*/  BSSY.RECONVERGENT B0, `(.L_x_3116) ;  /* 0x0000006000007945 */ /* 0x000fe20003800200 */
[----:B------:R-:W-:-:S03]  /*59570*/  LOP3.LUT P6, RZ, R24, 0x80, RZ, 0xc0, !PT ;  /* 0x0000008018ff7812 */ /* 0x000fc600078cc0ff */
[----:B------:R-:W-:Y:S10]  /*59580*/  @!P1 BRA `(.L_x_3117) ;  /* 0x00000000000c9947 */ /* 0x000ff40003800000 */
[----:B01234-:R-:W2:Y:S02]  /*59590*/  LDL.U8 R26, [R1+0x1d] ;  /* 0x00001d00011a7983 */ /* 0x01fea40000100000 */
[----:B--2---:R-:W-:-:S05]  /*595a0*/  LOP3.LUT R26, R26, 0x2, RZ, 0xfc, !PT ;  /* 0x000000021a1a7812 */ /* 0x004fca00078efcff */
[----:B------:R0:W-:Y:S02]  /*595b0*/  STL.U8 [R1+0x1d], R26 ;  /* 0x00001d1a01007387 */ /* 0x0001e40000100000 */
.L_x_3117:
[----:B------:R-:W-:Y:S05]  /*595c0*/  BSYNC.RECONVERGENT B0 ;  /* 0x0000000000007941 */ /* 0x000fea0003800200 */
.L_x_3116:
        /* <DEDUP_REMOVED lines=8> */
.L_x_3119:
[----:B------:R-:W-:Y:S05]  /*59650*/  BSYNC.RECONVERGENT B0 ;  /* 0x0000000000007941 */ /* 0x000fea0003800200 */
.L_x_3118:
[----:B------:R-:W-:Y:S01]  /*59660*/  LOP3.LUT P1, RZ, R42, 0x2, RZ, 0xc0, !PT ;  /* 0x000000022aff7812 */ /* 0x000fe2000782c0ff */
[----:B------:R-:W-:Y:S01]  /*59670*/  BSSY.RECONVERGENT B0, `(.L_x_3120) ;  /* 0x0000006000007945 */ /* 0x000fe20003800200 */
[----:B------:R-:W-:-:S11]  /*59680*/  LOP3.LUT P0, RZ, R24, 0x20, RZ, 0xc0, !PT ;  /* 0x0000002018ff7812 */ /* 0x000fd6000780c0ff */
[----:B------:R-:W-:Y:S05]  /*59690*/  @!P1 BRA `(.L_x_3121) ;  /* 0x00000000000c9947 */ /* 0x000fea0003800000 */
[----:B01234-:R-:W2:Y:S02]  /*596a0*/  LDL.U8 R26, [R1+0x1e] ;  /* 0x00001e00011a7983 */ /* 0x01fea40000100000 */
[----:B--2---:R-:W-:-:S05]  /*596b0*/  LOP3.LUT R26, R26, 0x80, RZ, 0xfc, !PT ;  /* 0x000000801a1a7812 */ /* 0x004fca00078efcff */
[----:B------:R0:W-:Y:S02]  /*596c0*/  STL.U8 [R1+0x1e], R26 ;  /* 0x00001e1a01007387 */ /* 0x0001e40000100000 */
.L_x_3121:
[----:B------:R-:W-:Y:S05]  /*596d0*/  BSYNC.RECONVERGENT B0 ;  /* 0x0000000000007941 */ /* 0x000fea0003800200 */
.L_x_3120:
[----:B------:R-:W-:Y:S01]  /*596e0*/  BSSY.RECONVERGENT B0, `(.L_x_3122) ;  /* 0x0000006000007945 */ /* 0x000fe20003800200 */
[----:B------:R-:W-:-:S03]  /*596f0*/  LOP3.LUT P1, RZ, R24, 0x10, RZ, 0xc0, !PT ;  /* 0x0000001018ff7812 */ /* 0x000fc6000782c0ff */
[----:B------:R-:W-:Y:S10]  /*59700*/  @P2 BRA `(.L_x_3123) ;  /* 0x00000000000c2947 */ /* 0x000ff40003800000 */
[----:B01234-:R-:W2:Y:S02]  /*59710*/  LDL.U8 R26, [R1+0x1e] ;  /* 0x00001e00011a7983 */ /* 0x01fea40000100000 */
[----:B--2---:R-:W-:-:S05]  /*59720*/  LOP3.LUT R26, R26, 0x40, RZ, 0xfc, !PT ;  /* 0x000000401a1a7812 */ /* 0x004fca00078efcff */
[----:B------:R0:W-:Y:S02]  /*59730*/  STL.U8 [R1+0x1e], R26 ;  /* 0x00001e1a01007387 */ /* 0x0001e40000100000 */
.L_x_3123:
[----:B------:R-:W-:Y:S05]  /*59740*/  BSYNC.RECONVERGENT B0 ;  /* 0x0000000000007941 */ /* 0x000fea0003800200 */
.L_x_3122:
[C---:B------:R-:W-:Y:S01]  /*59750*/  LOP3.LUT P3, RZ, R24.reuse, 0x400, RZ, 0xc0, !PT ;  /* 0x0000040018ff7812 */ /* 0x040fe2000786c0ff */
[----:B------:R-:W-:Y:S01]  /*59760*/  BSSY.RECONVERGENT B0, `(.L_x_3124) ;  /* 0x0000006000007945 */ /* 0x000fe20003800200 */
[----:B------:R-:W-:-:S11]  /*59770*/  LOP3.LUT P2, RZ, R24, 0x8, RZ, 0xc0, !PT ;  /* 0x0000000818ff7812 */ /* 0x000fd6000784c0ff */
[----:B------:R-:W-:Y:S05]  /*59780*/  @!P3 BRA `(.L_x_3125) ;  /* 0x00000000000cb947 */ /* 0x000fea0003800000 */
[----:B01234-:R-:W2:Y:S02]  /*59790*/  LDL.U8 R26, [R1+0x1e] ;  /* 0x00001e00011a7983 */ /* 0x01fea40000100000 */
[----:B--2---:R-:W-:-:S05]  /*597a0*/  LOP3.LUT R26, R26, 0x20, RZ, 0xfc, !PT ;  /* 0x000000201a1a7812 */ /* 0x004fca00078efcff */
[----:B------:R0:W-:Y:S02]  /*597b0*/  STL.U8 [R1+0x1e], R26 ;  /* 0x00001e1a01007387 */ /* 0x0001e40000100000 */
.L_x_3125:
[----:B------:R-:W-:Y:S05]  /*597c0*/  BSYNC.RECONVERGENT B0 ;  /* 0x0000000000007941 */ /* 0x000fea0003800200 */
.L_x_3124:
[C---:B------:R-:W-:Y:S01]  /*597d0*/  LOP3.LUT P4, RZ, R24.reuse, 0x200, RZ, 0xc0, !PT ;  /* 0x0000020018ff7812 */ /* 0x040fe2000788c0ff */
[----:B------:R-:W-:Y:S01]  /*597e0*/  BSSY.RECONVERGENT B0, `(.L_x_3126) ;  /* 0x0000006000007945 */ /* 0x000fe20003800200 */
[----:B------:R-:W-:-:S11]  /*597f0*/  LOP3.LUT P3, RZ, R24, 0x4, RZ, 0xc0, !PT ;  /* 0x0000000418ff7812 */ /* 0x000fd6000786c0ff */
[----:B------:R-:W-:Y:S05]  /*59800*/  @!P4 BRA `(.L_x_3127) ;  /* 0x00000000000cc947 */ /* 0x000fea0003800000 */
[----:B01234-:R-:W2:Y:S02]  /*59810*/  LDL.U8 R26, [R1+0x1e] ;  /* 0x00001e00011a7983 */ /* 0x01fea40000100000 */
[----:B--2---:R-:W-:-:S05]  /*59820*/  LOP3.LUT R26, R26, 0x10, RZ, 0xfc, !PT ;  /* 0x000000101a1a7812 */ /* 0x004fca00078efcff */
[----:B------:R0:W-:Y:S02]  /*59830*/  STL.U8 [R1+0x1e], R26 ;  /* 0x00001e1a01007387 */ /* 0x0001e40000100000 */
.L_x_3127:
[----:B------:R-:W-:Y:S05]  /*59840*/  BSYNC.RECONVERGENT B0 ;  /* 0x0000000000007941 */ /* 0x000fea0003800200 */
.L_x_3126:
[C---:B------:R-:W-:Y:S01]  /*59850*/  LOP3.LUT P5, RZ, R24.reuse, 0x100, RZ, 0xc0, !PT ;  /* 0x0000010018ff7812 */ /* 0x040fe200078ac0ff */
[----:B------:R-:W-:Y:S01]  /*59860*/  BSSY.RECONVERGENT B0, `(.L_x_3128) ;  /* 0x0000006000007945 */ /* 0x000fe20003800200 */
[----:B------:R-:W-:-:S11]  /*59870*/  LOP3.LUT P4, RZ, R24, 0x2, RZ, 0xc0, !PT ;  /* 0x0000000218ff7812 */ /* 0x000fd6000788c0ff */
[----:B------:R-:W-:Y:S05]  /*59880*/  @!P5 BRA `(.L_x_3129) ;  /* 0x00000000000cd947 */ /* 0x000fea0003800000 */
[----:B------:R-:W2:Y:S02]  /*59890*/  LDL.U8 R24, [R1+0x1e] ;  /* 0x00001e0001187983 */ /* 0x000ea40000100000 */
[----:B--2---:R-:W-:-:S05]  /*598a0*/  LOP3.LUT R24, R24, 0x8, RZ, 0xfc, !PT ;  /* 0x0000000818187812 */ /* 0x004fca00078efcff */
[----:B------:R2:W-:Y:S02]  /*598b0*/  STL.U8 [R1+0x1e], R24 ;  /* 0x00001e1801007387 */ /* 0x0005e40000100000 */
.L_x_3129:
[----:B------:R-:W-:Y:S05]  /*598c0*/  BSYNC.RECONVERGENT B0 ;  /* 0x0000000000007941 */ /* 0x000fea0003800200 */
.L_x_3128:
[----:B------:R-:W-:Y:S01]  /*598d0*/  BSSY.RECONVERGENT B0, `(.L_x_3130) ;  /* 0x0000006000007945 */ /* 0x000fe20003800200 */
[----:B------:R-:W-:-:S03]  /*598e0*/  ISETP.NE.U32.AND P5, PT, R23, 0x1, PT ;  /* 0x000000011700780c */ /* 0x000fc60003fa5070 */
[----:B------:R-:W-:Y:S10]  /*598f0*/  @!P6 BRA `(.L_x_3131) ;  /* 0x00000000000ce947 */ /* 0x000ff40003800000 */
[----:B--2---:R-:W2:Y:S02]  /*59900*/  LDL.U8 R24, [R1+0x1e] ;  /* 0x00001e0001187983 */ /* 0x004ea40000100000 */
[----:B--2---:R-:W-:-:S05]  /*59910*/  LOP3.LUT R24, R24, 0x4, RZ, 0xfc, !PT ;  /* 0x0000000418187812 */ /* 0x004fca00078efcff */
[----:B------:R2:W-:Y:S02]  /*59920*/  STL.U8 [R1+0x1e], R24 ;  /* 0x00001e1801007387 */ /* 0x0005e40000100000 */
.L_x_3131:
[----:B------:R-:W-:Y:S05]  /*59930*/  BSYNC.RECONVERGENT B0 ;  /* 0x0000000000007941 */ /* 0x000fea0003800200 */
.L_x_3130:
        /* <DEDUP_REMOVED lines=11> */
.L_x_3133:
[----:B------:R-:W-:Y:S05]  /*599f0*/  BSYNC.RECONVERGENT B0 ;  /* 0x0000000000007941 */ /* 0x000fea0003800200 */
.L_x_3132:
[----:B------:R-:W-:Y:S01]  /*59a00*/  BSSY.RECONVERGENT B0, `(.L_x_3134) ;  /* 0x0000006000007945 */ /* 0x000fe20003800200 */
[----:B------:R-:W-:-:S03]  /*59a10*/  LOP3.LUT P6, RZ, R46, 0x200, RZ, 0xc0, !PT ;  /* 0x000002002eff7812 */ /* 0x000fc600078cc0ff */
[----:B------:R-:W-:Y:S10]  /*59a20*/  @!P0 BRA `(.L_x_3135) ;  /* 0x00000000000c8947 */ /* 0x000ff40003800000 */
[----:B--2---:R-:W2:Y:S02]  /*59a30*/  LDL.U8 R24, [R1+0x1e] ;  /* 0x00001e0001187983 */ /* 0x004ea40000100000 */
[----:B--2---:R-:W-:-:S05]  /*59a40*/  LOP3.LUT R24, R24, 0x1, RZ, 0xfc, !PT ;  /* 0x0000000118187812 */ /* 0x004fca00078efcff */
[----:B------:R2:W-:Y:S02]  /*59a50*/  STL.U8 [R1+0x1e], R24 ;  /* 0x00001e1801007387 */ /* 0x0005e40000100000 */
.L_x_3135:
[----:B------:R-:W-:Y:S05]  /*59a60*/  BSYNC.RECONVERGENT B0 ;  /* 0x0000000000007941 */ /* 0x000fea0003800200 */
.L_x_3134:
        /* <DEDUP_REMOVED lines=8> */
.L_x_3137:
[----:B------:R-:W-:Y:S05]  /*59af0*/  BSYNC.RECONVERGENT B0 ;  /* 0x0000000000007941 */ /* 0x000fea0003800200 */
.L_x_3136:
        /* <DEDUP_REMOVED lines=8> */
.L_x_3139:
[----:B------:R-:W-:Y:S05]  /*59b80*/  BSYNC.RECONVERGENT B0 ;  /* 0x0000000000007941 */ /* 0x000fea0003800200 */
.L_x_3138:
[----:B------:R-:W-:Y:S01]  /*59b90*/  BSSY.RECONVERGENT B0, `(.L_x_3140) ;  /* 0x0000006000007945 */ /* 0x000fe20003800200 */
[----:B------:R-:W-:-:S03]  /*59ba0*/  LOP3.LUT P0, RZ, R46, 0x40, RZ, 0xc0, !PT ;  /* 0x000000402eff7812 */ /* 0x000fc6000780c0ff */
[----:B------:R-:W-:Y:S10]  /*59bb0*/  @!P3 BRA `(.L_x_3141) ;  /* 0x00000000000cb947 */ /* 0x000ff40003800000 */
[----:B--2---:R-:W2:Y:S02]  /*59bc0*/  LDL.U8 R24, [R1+0x1f] ;  /* 0x00001f0001187983 */ /* 0x004ea40000100000 */
[----:B--2---:R-:W-:-:S05]  /*59bd0*/  LOP3.LUT R24, R24, 0x20, RZ, 0xfc, !PT ;  /* 0x0000002018187812 */ /* 0x004fca00078efcff */
[----:B------:R2:W-:Y:S02]  /*59be0*/  STL.U8 [R1+0x1f], R24 ;  /* 0x00001f1801007387 */ /* 0x0005e40000100000 */
.L_x_3141:
[----:B------:R-:W-:Y:S05]  /*59bf0*/  BSYNC.RECONVERGENT B0 ;  /* 0x0000000000007941 */ /* 0x000fea0003800200 */
.L_x_3140:
[----:B------:R-:W-:Y:S01]  /*59c00*/  BSSY.RECONVERGENT B0, `(.L_x_3142) ;  /* 0x0000006000007945 */ /* 0x000fe20003800200 */
[----:B------:R-:W-:-:S03]  /*59c10*/  LOP3.LUT P1, RZ, R46, 0x20, RZ, 0xc0, !PT ;  /* 0x000000202eff7812 */ /* 0x000fc6000782c0ff */
[----:B------:R-:W-:Y:S10]  /*59c20*/  @!P4 BRA `(.L_x_3143) ;  /* 0x00000000000cc947 */ /* 0x000ff40003800000 */
[----:B--2---:R-:W2:Y:S02]  /*59c30*/  LDL.U8 R24, [R1+0x1f] ;  /* 0x00001f0001187983 */ /* 0x004ea40000100000 */
[----:B--2---:R-:W-:-:S05]  /*59c40*/  LOP3.LUT R24, R24, 0x10, RZ, 0xfc, !PT ;  /* 0x0000001018187812 */ /* 0x004fca00078efcff */
[----:B------:R2:W-:Y:S02]  /*59c50*/  STL.U8 [R1+0x1f], R24 ;  /* 0x00001f1801007387 */ /* 0x0005e40000100000 */
.L_x_3143:
[----:B------:R-:W-:Y:S05]  /*59c60*/  BSYNC.RECONVERGENT B0 ;  /* 0x0000000000007941 */ /* 0x000fea0003800200 */
.L_x_3142:
[----:B------:R-:W-:Y:S01]  /*59c70*/  BSSY.RECONVERGENT B0, `(.L_x_3144) ;  /* 0x0000006000007945 */ /* 0x000fe20003800200 */
[----:B------:R-:W-:-:S03]  /*59c80*/  LOP3.LUT P2, RZ, R46, 0x10, RZ, 0xc0, !PT ;  /* 0x000000102eff7812 */ /* 0x000fc6000784c0ff */
[----:B------:R-:W-:Y:S10]  /*59c90*/  @P5 BRA `(.L_x_3145) ;  /* 0x00000000000c5947 */ /* 0x000ff40003800000 */
[----:B--2---:R-:W2:Y:S02]  /*59ca0*/  LDL.U8 R24, [R1+0x1f] ;  /* 0x00001f0001187983 */ /* 0x004ea40000100000 */
[----:B--2---:R-:W-:-:S05]  /*59cb0*/  LOP3.LUT R24, R24, 0x8, RZ, 0xfc, !PT ;  /* 0x0000000818187812 */ /* 0x004fca00078efcff */
[----:B------:R2:W-:Y:S02]  /*59cc0*/  STL.U8 [R1+0x1f], R24 ;  /* 0x00001f1801007387 */ /* 0x0005e40000100000 */
.L_x_3145:
[----:B------:R-:W-:Y:S05]  /*59cd0*/  BSYNC.RECONVERGENT B0 ;  /* 0x0000000000007941 */ /* 0x000fea0003800200 */
.L_x_3144:
[C---:B------:R-:W-:Y:S01]  /*59ce0*/  LOP3.LUT P4, RZ, R46.reuse, 0x400, RZ, 0xc0, !PT ;  /* 0x000004002eff7812 */ /* 0x040fe2000788c0ff */
[----:B------:R-:W-:Y:S01]  /*59cf0*/  BSSY.RECONVERGENT B0, `(.L_x_3146) ;  /* 0x0000006000007945 */ /* 0x000fe20003800200 */
[----:B------:R-:W-:-:S11]  /*59d00*/  LOP3.LUT P3, RZ, R46, 0x8, RZ, 0xc0, !PT ;  /* 0x000000082eff7812 */ /* 0x000fd6000786c0ff */
[----:B------:R-:W-:Y:S05]  /*59d10*/  @!P4 BRA `(.L_x_3147) ;  /* 0x00000000000cc947 */ /* 0x000fea0003800000 */
[----:B--2---:R-:W2:Y:S02]  /*59d20*/  LDL.U8 R24, [R1+0x1f] ;  /* 0x00001f0001187983 */ /* 0x004ea40000100000 */
[----:B--2---:R-:W-:-:S05]  /*59d30*/  LOP3.LUT R24, R24, 0x4, RZ, 0xfc, !PT ;  /* 0x0000000418187812 */ /* 0x004fca00078efcff */
[----:B------:R2:W-:Y:S02]  /*59d40*/  STL.U8 [R1+0x1f], R24 ;  /* 0x00001f1801007387 */ /* 0x0005e40000100000 */
.L_x_3147:
[----:B------:R-:W-:Y:S05]  /*59d50*/  BSYNC.RECONVERGENT B0 ;  /* 0x0000000000007941 */ /* 0x000fea0003800200 */
.L_x_3146:
[----:B------:R-:W-:Y:S01]  /*59d60*/  BSSY.RECONVERGENT B0, `(.L_x_3148) ;  /* 0x0000006000007945 */ /* 0x000fe20003800200 */
[----:B------:R-:W-:-:S03]  /*59d70*/  LOP3.LUT P4, RZ, R46, 0x4, RZ, 0xc0, !PT ;  /* 0x000000042eff7812 */ /* 0x000fc6000788c0ff */
[----:B------:R-:W-:Y:S10]  /*59d80*/  @!P6 BRA `(.L_x_3149) ;  /* 0x00000000000ce947 */ /* 0x000ff40003800000 */
[----:B--2---:R-:W2:Y:S02]  /*59d90*/  LDL.U8 R24, [R1+0x1f] ;  /* 0x00001f0001187983 */ /* 0x004ea40000100000 */
[----:B--2---:R-:W-:-:S05]  /*59da0*/  LOP3.LUT R24, R24, 0x2, RZ, 0xfc, !PT ;  /* 0x0000000218187812 */ /* 0x004fca00078efcff */
[----:B------:R2:W-:Y:S02]  /*59db0*/  STL.U8 [R1+0x1f], R24 ;  /* 0x00001f1801007387 */ /* 0x0005e40000100000 */
.L_x_3149:
[----:B------:R-:W-:Y:S05]  /*59dc0*/  BSYNC.RECONVERGENT B0 ;  /* 0x0000000000007941 */ /* 0x000fea0003800200 */
.L_x_3148:
[C---:B------:R-:W-:Y:S01]  /*59dd0*/  LOP3.LUT P6, RZ, R46.reuse, 0x100, RZ, 0xc0, !PT ;  /* 0x000001002eff7812 */ /* 0x040fe200078cc0ff */
[----:B------:R-:W-:Y:S01]  /*59de0*/  BSSY.RECONVERGENT B0, `(.L_x_3150) ;  /* 0x0000006000007945 */ /* 0x000fe20003800200 */
[----:B------:R-:W-:-:S11]  /*59df0*/  LOP3.LUT P5, RZ, R46, 0x2, RZ, 0xc0, !PT ;  /* 0x000000022eff7812 */ /* 0x000fd600078ac0ff */
[----:B------:R-:W-:Y:S05]  /*59e00*/  @!P6 BRA `(.L_x_3151) ;  /* 0x00000000000ce947 */ /* 0x000fea0003800000 */
[----:B--2---:R-:W2:Y:S02]  /*59e10*/  LDL.U8 R24, [R1+0x1f] ;  /* 0x00001f0001187983 */ /* 0x004ea40000100000 */
[----:B--2---:R-:W-:-:S05]  /*59e20*/  LOP3.LUT R24, R24, 0x1, RZ, 0xfc, !PT ;  /* 0x0000000118187812 */ /* 0x004fca00078efcff */
[----:B------:R2:W-:Y:S02]  /*59e30*/  STL.U8 [R1+0x1f], R24 ;  /* 0x00001f1801007387 */ /* 0x0005e40000100000 */
.L_x_3151:
[----:B------:R-:W-:Y:S05]  /*59e40*/  BSYNC.RECONVERGENT B0 ;  /* 0x0000000000007941 */ /* 0x000fea0003800200 */
.L_x_3150:
[----:B------:R-:W-:Y:S01]  /*59e50*/  LOP3.LUT P6, RZ, R46, 0x80, RZ, 0xc0, !PT ;  /* 0x000000802eff7812 */ /* 0x000fe200078cc0ff */
[----:B------:R-:W-:-:S12]  /*59e60*/  BSSY.RECONVERGENT B0, `(.L_x_3152) ;  /* 0x0000005000007945 */ /* 0x000fd80003800200 */
[----:B------:R-:W-:Y:S05]  /*59e70*/  @!P6 BRA `(.L_x_3153) ;  /* 0x00000000000ce947 */ /* 0x000fea0003800000 */
[----:B--2---:R-:W2:Y:S02]  /*59e80*/  LDL.U8 R24, [R1+0x20] ;  /* 0x0000200001187983 */ /* 0x004ea40000100000 */
[----:B--2---:R-:W-:-:S05]  /*59e90*/  LOP3.LUT R24, R24, 0x80, RZ, 0xfc, !PT ;  /* 0x0000008018187812 */ /* 0x004fca00078efcff */
[----:B------:R2:W-:Y:S02]  /*59ea0*/  STL.U8 [R1+0x20], R24 ;  /* 0x0000201801007387 */ /* 0x0005e40000100000 */
.L_x_3153:
[----:B------:R-:W-:Y:S05]  /*59eb0*/  BSYNC.RECONVERGENT B0 ;  /* 0x0000000000007941 */ /* 0x000fea0003800200 */
.L_x_3152:
[----:B------:R-:W-:Y:S04]  /*59ec0*/  BSSY.RECONVERGENT B0, `(.L_x_3154) ;  /* 0x0000005000007945 */ /* 0x000fe80003800200 */
[----:B------:R-:W-:Y:S05]  /*59ed0*/  @!P0 BRA `(.L_x_3155) ;  /* 0x00000000000c8947 */ /* 0x000fea0003800000 */
[----:B--2---:R-:W2:Y:S02]  /*59ee0*/  LDL.U8 R24, [R1+0x20] ;  /* 0x0000200001187983 */ /* 0x004ea40000100000 */
[----:B--2---:R-:W-:-:S05]  /*59ef0*/  LOP3.LUT R24, R24, 0x40, RZ, 0xfc, !PT ;  /* 0x0000004018187812 */ /* 0x004fca00078efcff */
[----:B------:R2:W-:Y:S02]  /*59f00*/  STL.U8 [R1+0x20], R24 ;  /* 0x0000201801007387 */ /* 0x0005e40000100000 */
.L_x_3155:
[----:B------:R-:W-:Y:S05]  /*59f10*/  BSYNC.RECONVERGENT B0 ;  /* 0x0000000000007941 */ /* 0x000fea0003800200 */
.L_x_3154:
[----:B------:R-:W-:Y:S04]  /*59f20*/  BSSY.RECONVERGENT B0, `(.L_x_3156) ;  /* 0x0000005000007945 */ /* 0x000fe80003800200 */
[----:B------:R-:W-:Y:S05]  /*59f30*/  @!P1 BRA `(.L_x_3157) ;  /* 0x00000000000c9947 */ /* 0x000fea0003800000 */
[----:B--2---:R-:W2:Y:S02]  /*59f40*/  LDL.U8 R24, [R1+0x20] ;  /* 0x0000200001187983 */ /* 0x004ea40000100000 */
[----:B--2---:R-:W-:-:S05]  /*59f50*/  LOP3.LUT R24, R24, 0x20, RZ, 0xfc, !PT ;  /* 0x0000002018187812 */ /* 0x004fca00078efcff */
[----:B------:R2:W-:Y:S02]  /*59f60*/  STL.U8 [R1+0x20], R24 ;  /* 0x0000201801007387 */ /* 0x0005e40000100000 */
.L_x_3157:
[----:B------:R-:W-:Y:S05]  /*59f70*/  BSYNC.RECONVERGENT B0 ;  /* 0x0000000000007941 */ /* 0x000fea0003800200 */
.L_x_3156:
[----:B------:R-:W-:Y:S04]  /*59f80*/  BSSY.RECONVERGENT B0, `(.L_x_3158) ;  /* 0x0000005000007945 */ /* 0x000fe80003800200 */
[----:B------:R-:W-:Y:S05]  /*59f90*/  @!P2 BRA `(.L_x_3159) ;  /* 0x00000000000ca947 */ /* 0x000fea0003800000 */
[----:B--2---:R-:W2:Y:S02]  /*59fa0*/  LDL.U8 R24, [R1+0x20] ;  /* 0x0000200001187983 */ /* 0x004ea40000100000 */
[----:B--2---:R-:W-:-:S05]  /*59fb0*/  LOP3.LUT R24, R24, 0x10, RZ, 0xfc, !PT ;  /* 0x0000001018187812 */ /* 0x004fca00078efcff */
[----:B------:R2:W-:Y:S02]  /*59fc0*/  STL.U8 [R1+0x20], R24 ;  /* 0x0000201801007387 */ /* 0x0005e40000100000 */
.L_x_3159:
[----:B------:R-:W-:Y:S05]  /*59fd0*/  BSYNC.RECONVERGENT B0 ;  /* 0x0000000000007941 */ /* 0x000fea0003800200 */
.L_x_3158:
[----:B------:R-:W-:Y:S04]  /*59fe0*/  BSSY.RECONVERGENT B0, `(.L_x_3160) ;  /* 0x0000005000007945 */ /* 0x000fe80003800200 */
[----:B------:R-:W-:Y:S05]  /*59ff0*/  @!P3 BRA `(.L_x_3161) ;  /* 0x00000000000cb947 */ /* 0x000fea0003800000 */
[----:B--2---:R-:W2:Y:S02]  /*5a000*/  LDL.U8 R24, [R1+0x20] ;  /* 0x0000200001187983 */ /* 0x004ea40000100000 */
[----:B--2---:R-:W-:-:S05]  /*5a010*/  LOP3.LUT R24, R24, 0x8, RZ, 0xfc, !PT ;  /* 0x0000000818187812 */ /* 0x004fca00078efcff */
[----:B------:R2:W-:Y:S02]  /*5a020*/  STL.U8 [R1+0x20], R24 ;  /* 0x0000201801007387 */ /* 0x0005e40000100000 */
.L_x_3161:
[----:B------:R-:W-:Y:S05]  /*5a030*/  BSYNC.RECONVERGENT B0 ;  /* 0x0000000000007941 */ /* 0x000fea0003800200 */
.L_x_3160:
[----:B------:R-:W-:Y:S04]  /*5a040*/  BSSY.RECONVERGENT B0, `(.L_x_3162) ;  /* 0x0000005000007945 */ /* 0x000fe80003800200 */
[----:B------:R-:W-:Y:S05]  /*5a050*/  @!P4 BRA `(.L_x_3163) ;  /* 0x00000000000cc947 */ /* 0x000fea0003800000 */
[----:B--2---:R-:W2:Y:S02]  /*5a060*/  LDL.U8 R24, [R1+0x20] ;  /* 0x0000200001187983 */ /* 0x004ea40000100000 */
[----:B--2---:R-:W-:-:S05]  /*5a070*/  LOP3.LUT R24, R24, 0x4, RZ, 0xfc, !PT ;  /* 0x0000000418187812 */ /* 0x004fca00078efcff */
[----:B------:R2:W-:Y:S02]  /*5a080*/  STL.U8 [R1+0x20], R24 ;  /* 0x0000201801007387 */ /* 0x0005e40000100000 */
.L_x_3163:
[----:B------:R-:W-:Y:S05]  /*5a090*/  BSYNC.RECONVERGENT B0 ;  /* 0x0000000000007941 */ /* 0x000fea0003800200 */
.L_x_3162:
[----:B------:R-:W-:Y:S04]  /*5a0a0*/  BSSY.RECONVERGENT B0, `(.L_x_3164) ;  /* 0x0000005000007945 */ /* 0x000fe80003800200 */
[----:B------:R-:W-:Y:S05]  /*5a0b0*/  @!P5 BRA `(.L_x_3165) ;  /* 0x00000000000cd947 */ /* 0x000fea0003800000 */
[----:B--2---:R-:W2:Y:S02]  /*5a0c0*/  LDL.U8 R24, [R1+0x20] ;  /* 0x0000200001187983 */ /* 0x004ea40000100000 */
[----:B--2---:R-:W-:-:S05]  /*5a0d0*/  LOP3.LUT R24, R24, 0x2, RZ, 0xfc, !PT ;  /* 0x0000000218187812 */ /* 0x004fca00078efcff */
[----:B------:R2:W-:Y:S02]  /*5a0e0*/  STL.U8 [R1+0x20], R24 ;  /* 0x0000201801007387 */ /* 0x0005e40000100000 */
.L_x_3165:
[----:B------:R-:W-:Y:S05]  /*5a0f0*/  BSYNC.RECONVERGENT B0 ;  /* 0x0000000000007941 */ /* 0x000fea0003800200 */
.L_x_3164:
        /* <DEDUP_REMOVED lines=1444> */
.L_x_3167:
[----:B------:R-:W-:Y:S05]  /*5fb40*/  BSYNC.RECONVERGENT B0 ;  /* 0x0000000000007941 */ /* 0x000fea0003800200 */
.L_x_3166:
[----:B------:R-:W-:Y:S01]  /*5fb50*/  LOP3.LUT P6, RZ, R49, 0x200, RZ, 0xc0, !PT ;  /* 0x0000020031ff7812 */ /* 0x000fe200078cc0ff */
[----:B------:R-:W-:-:S12]  /*5fb60*/  BSSY.RECONVERGENT B0, `(.L_x_3168) ;  /* 0x0000005000007945 */ /* 0x000fd80003800200 */
[----:B------:R-:W-:Y:S05]  /*5fb70*/  @!P6 BRA `(.L_x_3169) ;  /* 0x00000000000ce947 */ /* 0x000fea0003800000 */
[----:B0-----:R-:W2:Y:S02]  /*5fb80*/  LDL.U8 R22, [R1] ;  /* 0x0000000001167983 */ /* 0x001ea40000100000 */
[----:B--2---:R-:W-:-:S05]  /*5fb90*/  LOP3.LUT R22, R22, 0x40, RZ, 0xfc, !PT ;  /* 0x0000004016167812 */ /* 0x004fca00078efcff */
[----:B------:R1:W-:Y:S02]  /*5fba0*/  STL.U8 [R1], R22 ;  /* 0x0000001601007387 */ /* 0x0003e40000100000 */
.L_x_3169:
[----:B------:R-:W-:Y:S05]  /*5fbb0*/  BSYNC.RECONVERGENT B0 ;  /* 0x0000000000007941 */ /* 0x000fea0003800200 */
.L_x_3168:
[----:B------:R-:W-:Y:S04]  /*5fbc0*/  BSSY.RECONVERGENT B0, `(.L_x_3170) ;  /* 0x0000005000007945 */ /* 0x000fe80003800200 */
[----:B------:R-:W-:Y:S05]  /*5fbd0*/  @!P0 BRA `(.L_x_3171) ;  /* 0x00000000000c8947 */ /* 0x000fea0003800000 */
[----:B01----:R-:W2:Y:S02]  /*5fbe0*/  LDL.U8 R22, [R1] ;  /* 0x0000000001167983 */ /* 0x003ea40000100000 */
[----:B--2---:R-:W-:-:S05]  /*5fbf0*/  LOP3.LUT R22, R22, 0x20, RZ, 0xfc, !PT ;  /* 0x0000002016167812 */ /* 0x004fca00078efcff */
[----:B------:R2:W-:Y:S02]  /*5fc00*/  STL.U8 [R1], R22 ;  /* 0x0000001601007387 */ /* 0x0005e40000100000 */
.L_x_3171:
[----:B------:R-:W-:Y:S05]  /*5fc10*/  BSYNC.RECONVERGENT B0 ;  /* 0x0000000000007941 */ /* 0x000fea0003800200 */
.L_x_3170:
[----:B------:R-:W-:Y:S04]  /*5fc20*/  BSSY.RECONVERGENT B0, `(.L_x_3172) ;  /* 0x0000005000007945 */ /* 0x000fe80003800200 */
[----:B------:R-:W-:Y:S05]  /*5fc30*/  @!P1 BRA `(.L_x_3173) ;  /* 0x00000000000c9947 */ /* 0x000fea0003800000 */
[----:B012---:R-:W2:Y:S02]  /*5fc40*/  LDL.U8 R22, [R1] ;  /* 0x0000000001167983 */ /* 0x007ea40000100000 */
[----:B--2---:R-:W-:-:S05]  /*5fc50*/  LOP3.LUT R22, R22, 0x10, RZ, 0xfc, !PT ;  /* 0x0000001016167812 */ /* 0x004fca00078efcff */
[----:B------:R3:W-:Y:S02]  /*5fc60*/  STL.U8 [R1], R22 ;  /* 0x0000001601007387 */ /* 0x0007e40000100000 */
.L_x_3173:
[----:B------:R-:W-:Y:S05]  /*5fc70*/  BSYNC.RECONVERGENT B0 ;  /* 0x0000000000007941 */ /* 0x000fea0003800200 */
.L_x_3172:
[----:B------:R-:W-:Y:S04]  /*5fc80*/  BSSY.RECONVERGENT B0, `(.L_x_3174) ;  /* 0x0000005000007945 */ /* 0x000fe80003800200 */
[----:B------:R-:W-:Y:S05]  /*5fc90*/  @!P2 BRA `(.L_x_3175) ;  /* 0x00000000000ca947 */ /* 0x000fea0003800000 */
[----:B0123--:R-:W2:Y:S02]  /*5fca0*/  LDL.U8 R22, [R1] ;  /* 0x0000000001167983 */ /* 0x00fea40000100000 */
[----:B--2---:R-:W-:-:S05]  /*5fcb0*/  LOP3.LUT R22, R22, 0x8, RZ, 0xfc, !PT ;  /* 0x0000000816167812 */ /* 0x004fca00078efcff */
[----:B------:R4:W-:Y:S02]  /*5fcc0*/  STL.U8 [R1], R22 ;  /* 0x0000001601007387 */ /* 0x0009e40000100000 */
.L_x_3175:
[----:B------:R-:W-:Y:S05]  /*5fcd0*/  BSYNC.RECONVERGENT B0 ;  /* 0x0000000000007941 */ /* 0x000fea0003800200 */
.L_x_3174:
[----:B------:R-:W-:Y:S04]  /*5fce0*/  BSSY.RECONVERGENT B0, `(.L_x_3176) ;  /* 0x0000005000007945 */ /* 0x000fe80003800200 */
[----:B------:R-:W-:Y:S05]  /*5fcf0*/  @!P3 BRA `(.L_x_3177) ;  /* 0x00000000000cb947 */ /* 0x000fea0003800000 */
[----:B01234-:R-:W2:Y:S02]  /*5fd00*/  LDL.U8 R22, [R1] ;  /* 0x0000000001167983 */ /* 0x01fea40000100000 */
[----:B--2---:R-:W-:-:S05]  /*5fd10*/  LOP3.LUT R22, R22, 0x4, RZ, 0xfc, !PT ;  /* 0x0000000416167812 */ /* 0x004fca00078efcff */
[----:B------:R0:W-:Y:S02]  /*5fd20*/  STL.U8 [R1], R22 ;  /* 0x0000001601007387 */ /* 0x0001e40000100000 */
.L_x_3177:
[----:B------:R-:W-:Y:S05]  /*5fd30*/  BSYNC.RECONVERGENT B0 ;  /* 0x0000000000007941 */ /* 0x000fea0003800200 */
.L_x_3176:
[----:B------:R-:W-:Y:S04]  /*5fd40*/  BSSY.RECONVERGENT B0, `(.L_x_3178) ;  /* 0x0000005000007945 */ /* 0x000fe80003800200 */
[----:B------:R-:W-:Y:S05]  /*5fd50*/  @!P4 BRA `(.L_x_3179) ;  /* 0x00000000000cc947 */ /* 0x000fea0003800000 */
[----:B01234-:R-:W2:Y:S02]  /*5fd60*/  LDL.U8 R22, [R1] ;  /* 0x0000000001167983 */ /* 0x01fea40000100000 */
[----:B--2---:R-:W-:-:S05]  /*5fd70*/  LOP3.LUT R22, R22, 0x2, RZ, 0xfc, !PT ;  /* 0x0000000216167812 */ /* 0x004fca00078efcff */
[----:B------:R0:W-:Y:S02]  /*5fd80*/  STL.U8 [R1], R22 ;  /* 0x0000001601007387 */ /* 0x0001e40000100000 */
.L_x_3179:
[----:B------:R-:W-:Y:S05]  /*5fd90*/  BSYNC.RECONVERGENT B0 ;  /* 0x0000000000007941 */ /* 0x000fea0003800200 */
.L_x_3178:
[----:B------:R-:W-:Y:S04]  /*5fda0*/  BSSY.RECONVERGENT B0, `(.L_x_3180) ;  /* 0x0000005000007945 */ /* 0x000fe80003800200 */
[----:B------:R-:W-:Y:S05]  /*5fdb0*/  @!P5 BRA `(.L_x_3181) ;  /* 0x00000000000cd947 */ /* 0x000fea0003800000 */
[----:B01234-:R-:W2:Y:S02]  /*5fdc0*/  LDL.U8 R22, [R1] ;  /* 0x0000000001167983 */ /* 0x01fea40000100000 */
[----:B--2---:R-:W-:-:S05]  /*5fdd0*/  LOP3.LUT R22, R22, 0x1, RZ, 0xfc, !PT ;  /* 0x0000000116167812 */ /* 0x004fca00078efcff */
[----:B------:R0:W-:Y:S02]  /*5fde0*/  STL.U8 [R1], R22 ;  /* 0x0000001601007387 */ /* 0x0001e40000100000 */
.L_x_3181:
[----:B------:R-:W-:Y:S05]  /*5fdf0*/  BSYNC.RECONVERGENT B0 ;  /* 0x0000000000007941 */ /* 0x000fea0003800200 */
.L_x_3180:
        /* <DEDUP_REMOVED lines=23> */
.L_x_3183:
[----:B------:R-:W-:Y:S05]  /*5ff70*/  BSYNC.RECONVERGENT B0 ;  /* 0x0000000000007941 */ /* 0x000fea0003800200 */
.L_x_3182:
[----:B------:R-:W-:Y:S01]  /*5ff80*/  BSSY.RECONVERGENT B0, `(.L_x_3184) ;  /* 0x0000006000007945 */ /* 0x000fe20003800200 */
[----:B------:R-:W-:-:S03]  /*5ff90*/  LOP3.LUT P4, RZ, R20, 0x20, RZ, 0xc0, !PT ;  /* 0x0000002014ff7812 */ /* 0x000fc6000788c0ff */
[----:B------:R-:W-:Y:S10]  /*5ffa0*/  @!P5 BRA `(.L_x_3185) ;  /* 0x00000000000cd947 */ /* 0x000ff40003800000 */
[----:B-1----:R-:W2:Y:S02]  /*5ffb0*/  LDL.U8 R52, [R1+0x1] ;  /* 0x0000010001347983 */ /* 0x002ea40000100000 */
[----:B--2---:R-:W-:-:S05]  /*5ffc0*/  LOP3.LUT R52, R52, 0x40, RZ, 0xfc, !PT ;  /* 0x0000004034347812 */ /* 0x004fca00078efcff */
[----:B------:R2:W-:Y:S02]  /*5ffd0*/  STL.U8 [R1+0x1], R52 ;  /* 0x0000013401007387 */ /* 0x0005e40000100000 */
.L_x_3185:
[----:B------:R-:W-:Y:S05]  /*5ffe0*/  BSYNC.RECONVERGENT B0 ;  /* 0x0000000000007941 */ /* 0x000fea0003800200 */
.L_x_3184:
[----:B------:R-:W-:Y:S01]  /*5fff0*/  BSSY.RECONVERGENT B0, `(.L_x_3186) ;  /* 0x0000006000007945 */ /* 0x000fe20003800200 */
[----:B------:R-:W-:-:S03]  /*60000*/  LOP3.LUT P5, RZ, R20, 0x10, RZ, 0xc0, !PT ;  /* 0x0000001014ff7812 */ /* 0x000fc600078ac0ff */
[----:B------:R-:W-:Y:S10]  /*60010*/  @P1 BRA `(.L_x_3187) ;  /* 0x00000000000c1947 */ /* 0x000ff40003800000 */
[----:B-12---:R-:W2:Y:S02]  /*60020*/  LDL.U8 R52, [R1+0x1] ;  /* 0x0000010001347983 */ /* 0x006ea40000100000 */
[----:B--2---:R-:W-:-:S05]  /*60030*/  LOP3.LUT R52, R52, 0x20, RZ, 0xfc, !PT ;  /* 0x0000002034347812 */ /* 0x004fca00078efcff */
[----:B------:R3:W-:Y:S02]  /*60040*/  STL.U8 [R1+0x1], R52 ;  /* 0x0000013401007387 */ /* 0x0007e40000100000 */
.L_x_3187:
[----:B------:R-:W-:Y:S05]  /*60050*/  BSYNC.RECONVERGENT B0 ;  /* 0x0000000000007941 */ /* 0x000fea0003800200 */
.L_x_3186:
[----:B------:R-:W-:Y:S01]  /*60060*/  BSSY.RECONVERGENT B0, `(.L_x_3188) ;  /* 0x0000006000007945 */ /* 0x000fe20003800200 */
[----:B------:R-:W-:-:S03]  /*60070*/  LOP3.LUT P1, RZ, R20, 0x8, RZ, 0xc0, !PT ;  /* 0x0000000814ff7812 */ /* 0x000fc6000782c0ff */
[----:B------:R-:W-:Y:S10]  /*60080*/  @!P0 BRA `(.L_x_3189) ;  /* 0x00000000000c8947 */ /* 0x000ff40003800000 */
[----:B-123--:R-:W2:Y:S02]  /*60090*/  LDL.U8 R52, [R1+0x1] ;  /* 0x0000010001347983 */ /* 0x00eea40000100000 */
[----:B--2---:R-:W-:-:S05]  /*600a0*/  LOP3.LUT R52, R52, 0x10, RZ, 0xfc, !PT ;  /* 0x0000001034347812 */ /* 0x004fca00078efcff */
[----:B------:R4:W-:Y:S02]  /*600b0*/  STL.U8 [R1+0x1], R52 ;  /* 0x0000013401007387 */ /* 0x0009e40000100000 */
.L_x_3189:
[----:B------:R-:W-:Y:S05]  /*600c0*/  BSYNC.RECONVERGENT B0 ;  /* 0x0000000000007941 */ /* 0x000fea0003800200 */
.L_x_3188:
[----:B------:R-:W-:Y:S01]  /*600d0*/  BSSY.RECONVERGENT B0, `(.L_x_3190) ;  /* 0x0000006000007945 */ /* 0x000fe20003800200 */
[----:B------:R-:W-:-:S03]  /*600e0*/  LOP3.LUT P0, RZ, R20, 0x4, RZ, 0xc0, !PT ;  /* 0x0000000414ff7812 */ /* 0x000fc6000780c0ff */
[----:B------:R-:W-:Y:S10]  /*600f0*/  @!P2 BRA `(.L_x_3191) ;  /* 0x00000000000ca947 */ /* 0x000ff40003800000 */
[----:B-1234-:R-:W2:Y:S02]  /*60100*/  LDL.U8 R52, [R1+0x1] ;  /* 0x0000010001347983 */ /* 0x01eea40000100000 */
[----:B--2---:R-:W-:-:S05]  /*60110*/  LOP3.LUT R52, R52, 0x8, RZ, 0xfc, !PT ;  /* 0x0000000834347812 */ /* 0x004fca00078efcff */
[----:B------:R1:W-:Y:S02]  /*60120*/  STL.U8 [R1+0x1], R52 ;  /* 0x0000013401007387 */ /* 0x0003e40000100000 */
.L_x_3191:
[----:B------:R-:W-:Y:S05]  /*60130*/  BSYNC.RECONVERGENT B0 ;  /* 0x0000000000007941 */ /* 0x000fea0003800200 */
.L_x_3190:
        /* <DEDUP_REMOVED lines=12> */
.L_x_3193:
[----:B------:R-:W-:Y:S05]  /*60200*/  BSYNC.RECONVERGENT B0 ;  /* 0x0000000000007941 */ /* 0x000fea0003800200 */
.L_x_3192:
[----:B------:R-:W-:Y:S01]  /*60210*/  BSSY.RECONVERGENT B0, `(.L_x_3194) ;  /* 0x0000006000007945 */ /* 0x000fe20003800200 */
[----:B------:R-:W-:-:S03]  /*60220*/  ISETP.NE.U32.AND P2, PT, R51, 0x1, PT ;  /* 0x000000013300780c */ /* 0x000fc60003f45070 */
[----:B------:R-:W-:Y:S10]  /*60230*/  @!P6 BRA `(.L_x_3195) ;  /* 0x00000000000ce947 */ /* 0x000ff40003800000 */
[----:B0-----:R-:W5:Y:S02]  /*60240*/  LDL.U8 R20, [R1+0x1] ;  /* 0x0000010001147983 */ /* 0x001f640000100000 */
[----:B-----5:R-:W-:-:S05]  /*60250*/  LOP3.LUT R20, R20, 0x2, RZ, 0xfc, !PT ;  /* 0x0000000214147812 */ /* 0x020fca00078efcff */
[----:B------:R0:W-:Y:S02]  /*60260*/  STL.U8 [R1+0x1], R20 ;  /* 0x0000011401007387 */ /* 0x0001e40000100000 */
.L_x_3195:
[----:B------:R-:W-:Y:S05]  /*60270*/  BSYNC.RECONVERGENT B0 ;  /* 0x0000000000007941 */ /* 0x000fea0003800200 */
.L_x_3194:
        /* <DEDUP_REMOVED lines=8> */
.L_x_3197:
[----:B------:R-:W-:Y:S05]  /*60300*/  BSYNC.RECONVERGENT B0 ;  /* 0x0000000000007941 */ /* 0x000fea0003800200 */
.L_x_3196:
        /* <DEDUP_REMOVED lines=8> */
.L_x_3199:
[----:B------:R-:W-:Y:S05]  /*60390*/  BSYNC.RECONVERGENT B0 ;  /* 0x0000000000007941 */ /* 0x000fea0003800200 */
.L_x_3198:
        /* <DEDUP_REMOVED lines=8> */
.L_x_3201:
[----:B------:R-:W-:Y:S05]  /*60420*/  BSYNC.RECONVERGENT B0 ;  /* 0x0000000000007941 */ /* 0x000fea0003800200 */
.L_x_3200:
[----:B------:R-:W-:Y:S01]  /*60430*/  BSSY.RECONVERGENT B0, `(.L_x_3202) ;  /* 0x0000006000007945 */ /* 0x000fe20003800200 */
[----:B------:R-:W-:-:S03]  /*60440*/  LOP3.LUT P6, RZ, R21, 0x80, RZ, 0xc0, !PT ;  /* 0x0000008015ff7812 */ /* 0x000fc600078cc0ff */
[----:B------:R-:W-:Y:S10]  /*60450*/  @!P1 BRA `(.L_x_3203) ;  /* 0x00000000000c9947 */ /* 0x000ff40003800000 */
[----:B0-----:R-:W5:Y:S02]  /*60460*/  LDL.U8 R20, [R1+0x2] ;  /* 0x0000020001147983 */ /* 0x001f640000100000 */
[----:B-----5:R-:W-:-:S05]  /*60470*/  LOP3.LUT R20, R20, 0x20, RZ, 0xfc, !PT ;  /* 0x0000002014147812 */ /* 0x020fca00078efcff */
[----:B------:R0:W-:Y:S02]  /*60480*/  STL.U8 [R1+0x2], R20 ;  /* 0x0000021401007387 */ /* 0x0001e40000100000 */
.L_x_3203:
[----:B------:R-:W-:Y:S05]  /*60490*/  BSYNC.RECONVERGENT B0 ;  /* 0x0000000000007941 */ /* 0x000fea0003800200 */
.L_x_3202:
        /* <DEDUP_REMOVED lines=8> */
.L_x_3205:
[----:B------:R-:W-:Y:S05]  /*60520*/  BSYNC.RECONVERGENT B0 ;  /* 0x0000000000007941 */ /* 0x000fea0003800200 */
.L_x_3204:
[----:B------:R-:W-:Y:S01]  /*60530*/  LOP3.LUT P1, RZ, R42, 0x2, RZ, 0xc0, !PT ;  /* 0x000000022aff7812 */ /* 0x000fe2000782c0ff */
[----:B------:R-:W-:Y:S01]  /*60540*/  BSSY.RECONVERGENT B0, `(.L_x_3206) ;  /* 0x0000006000007945 */ /* 0x000fe20003800200 */
[----:B------:R-:W-:-:S11]  /*60550*/  LOP3.LUT P0, RZ, R21, 0x20, RZ, 0xc0, !PT ;  /* 0x0000002015ff7812 */ /* 0x000fd6000780c0ff */
[----:B------:R-:W-:Y:S05]  /*60560*/  @!P1 BRA `(.L_x_3207) ;  /* 0x00000000000c9947 */ /* 0x000fea0003800000 */
[----:B0-----:R-:W5:Y:S02]  /*60570*/  LDL.U8 R20, [R1+0x2] ;  /* 0x0000020001147983 */ /* 0x001f640000100000 */
[----:B-----5:R-:W-:-:S05]  /*60580*/  LOP3.LUT R20, R20, 0x8, RZ, 0xfc, !PT ;  /* 0x0000000814147812 */ /* 0x020fca00078efcff */
[----:B------:R0:W-:Y:S02]  /*60590*/  STL.U8 [R1+0x2], R20 ;  /* 0x0000021401007387 */ /* 0x0001e40000100000 */
.L_x_3207:
[----:B------:R-:W-:Y:S05]  /*605a0*/  BSYNC.RECONVERGENT B0 ;  /* 0x0000000000007941 */ /* 0x000fea0003800200 */
.L_x_3206:
[----:B------:R-:W-:Y:S01]  /*605b0*/  BSSY.RECONVERGENT B0, `(.L_x_3208) ;  /* 0x0000006000007945 */ /* 0x000fe20003800200 */
[----:B------:R-:W-:-:S03]  /*605c0*/  LOP3.LUT P1, RZ, R21, 0x10, RZ, 0xc0, !PT ;  /* 0x0000001015ff7812 */ /* 0x000fc6000782c0ff */
[----:B------:R-:W-:Y:S10]  /*605d0*/  @P2 BRA `(.L_x_3209) ;  /* 0x00000000000c2947 */ /* 0x000ff40003800000 */
[----:B0-----:R-:W5:Y:S02]  /*605e0*/  LDL.U8 R20, [R1+0x2] ;  /* 0x0000020001147983 */ /* 0x001f640000100000 */
[----:B-----5:R-:W-:-:S05]  /*605f0*/  LOP3.LUT R20, R20, 0x4, RZ, 0xfc, !PT ;  /* 0x0000000414147812 */ /* 0x020fca00078efcff */
[----:B------:R0:W-:Y:S02]  /*60600*/  STL.U8 [R1+0x2], R20 ;  /* 0x0000021401007387 */ /* 0x0001e40000100000 */
.L_x_3209:
[----:B------:R-:W-:Y:S05]  /*60610*/  BSYNC.RECONVERGENT B0 ;  /* 0x0000000000007941 */ /* 0x000fea0003800200 */
.L_x_3208:
[C---:B------:R-:W-:Y:S01]  /*60620*/  LOP3.LUT P3, RZ, R21.reuse, 0x400, RZ, 0xc0, !PT ;  /* 0x0000040015ff7812 */ /* 0x040fe2000786c0ff */
[----:B------:R-:W-:Y:S01]  /*60630*/  BSSY.RECONVERGENT B0, `(.L_x_3210) ;  /* 0x0000006000007945 */ /* 0x000fe20003800200 */
[----:B------:R-:W-:-:S11]  /*60640*/  LOP3.LUT P2, RZ, R21, 0x8, RZ, 0xc0, !PT ;  /* 0x0000000815ff7812 */ /* 0x000fd6000784c0ff */
[----:B------:R-:W-:Y:S05]  /*60650*/  @!P3 BRA `(.L_x_3211) ;  /* 0x00000000000cb947 */ /* 0x000fea0003800000 */
[----:B0-----:R-:W5:Y:S02]  /*60660*/  LDL.U8 R20, [R1+0x2] ;  /* 0x0000020001147983 */ /* 0x001f640000100000 */
[----:B-----5:R-:W-:-:S05]  /*60670*/  LOP3.LUT R20, R20, 0x2, RZ, 0xfc, !PT ;  /* 0x0000000214147812 */ /* 0x020fca00078efcff */
[----:B------:R0:W-:Y:S02]  /*60680*/  STL.U8 [R1+0x2], R20 ;  /* 0x0000021401007387 */ /* 0x0001e40000100000 */
.L_x_3211:
[----:B------:R-:W-:Y:S05]  /*60690*/  BSYNC.RECONVERGENT B0 ;  /* 0x0000000000007941 */ /* 0x000fea0003800200 */
.L_x_3210:
[C---:B------:R-:W-:Y:S01]  /*606a0*/  LOP3.LUT P4, RZ, R21.reuse, 0x200, RZ, 0xc0, !PT ;  /* 0x0000020015ff7812 */ /* 0x040fe2000788c0ff */
[----:B------:R-:W-:Y:S01]  /*606b0*/  BSSY.RECONVERGENT B0, `(.L_x_3212) ;  /* 0x0000006000007945 */ /* 0x000fe20003800200 */
[----:B------:R-:W-:-:S11]  /*606c0*/  LOP3.LUT P3, RZ, R21, 0x4, RZ, 0xc0, !PT ;  /* 0x0000000415ff7812 */ /* 0x000fd6000786c0ff */
[----:B------:R-:W-:Y:S05]  /*606d0*/  @!P4 BRA `(.L_x_3213) ;  /* 0x00000000000cc947 */ /* 0x000fea0003800000 */
[----:B0-----:R-:W5:Y:S02]  /*606e0*/  LDL.U8 R20, [R1+0x2] ;  /* 0x0000020001147983 */ /* 0x001f640000100000 */
[----:B-----5:R-:W-:-:S05]  /*606f0*/  LOP3.LUT R20, R20, 0x1, RZ, 0xfc, !PT ;  /* 0x0000000114147812 */ /* 0x020fca00078efcff */
[----:B------:R0:W-:Y:S02]  /*60700*/  STL.U8 [R1+0x2], R20 ;  /* 0x0000021401007387 */ /* 0x0001e40000100000 */
.L_x_3213:
[----:B------:R-:W-:Y:S05]  /*60710*/  BSYNC.RECONVERGENT B0 ;  /* 0x0000000000007941 */ /* 0x000fea0003800200 */
.L_x_3212:
        /* <DEDUP_REMOVED lines=8> */
.L_x_3215:
[----:B------:R-:W-:Y:S05]  /*607a0*/  BSYNC.RECONVERGENT B0 ;  /* 0x0000000000007941 */ /* 0x000fea0003800200 */
.L_x_3214:
[----:B------:R-:W-:Y:S01]  /*607b0*/  BSSY.RECONVERGENT B0, `(.L_x_3216) ;  /* 0x0000006000007945 */ /* 0x000fe20003800200 */
[----:B------:R-:W-:-:S03]  /*607c0*/  ISETP.NE.U32.AND P5, PT, R49, 0x1, PT ;  /* 0x000000013100780c */ /* 0x000fc60003fa5070 */
[----:B------:R-:W-:Y:S10]  /*607d0*/  @!P6 BRA `(.L_x_3217) ;  /* 0x00000000000ce947 */ /* 0x000ff40003800000 */
[----:B0-----:R-:W5:Y:S02]  /*607e0*/  LDL.U8 R20, [R1+0x3] ;  /* 0x0000030001147983 */ /* 0x001f640000100000 */
[----:B-----5:R-:W-:-:S05]  /*607f0*/  LOP3.LUT R20, R20, 0x40, RZ, 0xfc, !PT ;  /* 0x0000004014147812 */ /* 0x020fca00078efcff */
[----:B------:R0:W-:Y:S02]  /*60800*/  STL.U8 [R1+0x3], R20 ;  /* 0x0000031401007387 */ /* 0x0001e40000100000 */
.L_x_3217:
[----:B------:R-:W-:Y:S05]  /*60810*/  BSYNC.RECONVERGENT B0 ;  /* 0x0000000000007941 */ /* 0x000fea0003800200 */
.L_x_3216:
        /* <DEDUP_REMOVED lines=11> */
.L_x_3219:
[----:B------:R-:W-:Y:S05]  /*608d0*/  BSYNC.RECONVERGENT B0 ;  /* 0x0000000000007941 */ /* 0x000fea0003800200 */
.L_x_3218:
[----:B------:R-:W-:Y:S01]  /*608e0*/  BSSY.RECONVERGENT B0, `(.L_x_3220) ;  /* 0x0000006000007945 */ /* 0x000fe20003800200 */
[----:B------:R-:W-:-:S03]  /*608f0*/  LOP3.LUT P6, RZ, R17, 0x200, RZ, 0xc0, !PT ;  /* 0x0000020011ff7812 */ /* 0x000fc600078cc0ff */
[----:B------:R-:W-:Y:S10]  /*60900*/  @!P0 BRA `(.L_x_3221) ;  /* 0x00000000000c8947 */ /* 0x000ff40003800000 */
[----:B0-----:R-:W5:Y:S02]  /*60910*/  LDL.U8 R20, [R1+0x3] ;  /* 0x0000030001147983 */ /* 0x001f640000100000 */
[----:B-----5:R-:W-:-:S05]  /*60920*/  LOP3.LUT R20, R20, 0x10, RZ, 0xfc, !PT ;  /* 0x0000001014147812 */ /* 0x020fca00078efcff */
[----:B------:R0:W-:Y:S02]  /*60930*/  STL.U8 [R1+0x3], R20 ;  /* 0x0000031401007387 */ /* 0x0001e40000100000 */
.L_x_3221:
[----:B------:R-:W-:Y:S05]  /*60940*/  BSYNC.RECONVERGENT B0 ;  /* 0x0000000000007941 */ /* 0x000fea0003800200 */
.L_x_3220:
[----:B------:R-:W-:Y:S01]  /*60950*/  BSSY.RECONVERGENT B0, `(.L_x_3222) ;  /* 0x0000006000007945 */ /* 0x000fe20003800200 */
[----:B------:R-:W-:-:S03]  /*60960*/  LOP3.LUT P0, RZ, R17, 0x100, RZ, 0xc0, !PT ;  /* 0x0000010011ff7812 */ /* 0x000fc6000780c0ff */
[----:B------:R-:W-:Y:S10]  /*60970*/  @!P1 BRA `(.L_x_3223) ;  /* 0x00000000000c9947 */ /* 0x000ff40003800000 */
[----:B0-----:R-:W5:Y:S02]  /*60980*/  LDL.U8 R20, [R1+0x3] ;  /* 0x0000030001147983 */ /* 0x001f640000100000 */
[----:B-----5:R-:W-:-:S05]  /*60990*/  LOP3.LUT R20, R20, 0x8, RZ, 0xfc, !PT ;  /* 0x0000000814147812 */ /* 0x020fca00078efcff */
[----:B------:R0:W-:Y:S02]  /*609a0*/  STL.U8 [R1+0x3], R20 ;  /* 0x0000031401007387 */ /* 0x0001e40000100000 */
.L_x_3223:
[----:B------:R-:W-:Y:S05]  /*609b0*/  BSYNC.RECONVERGENT B0 ;  /* 0x0000000000007941 */ /* 0x000fea0003800200 */
.L_x_3222:
[----:B------:R-:W-:Y:S04]  /*609c0*/  BSSY.RECONVERGENT B0, `(.L_x_3224) ;  /* 0x0000005000007945 */ /* 0x000fe80003800200 */
[----:B------:R-:W-:Y:S05]  /*609d0*/  @!P2 BRA `(.L_x_3225) ;  /* 0x00000000000ca947 */ /* 0x000fea0003800000 */
[----:B0-----:R-:W5:Y:S02]  /*609e0*/  LDL.U8 R20, [R1+0x3] ;  /* 0x0000030001147983 */ /* 0x001f640000100000 */
[----:B-----5:R-:W-:-:S05]  /*609f0*/  LOP3.LUT R20, R20, 0x4, RZ, 0xfc, !PT ;  /* 0x0000000414147812 */ /* 0x020fca00078efcff */
[----:B------:R0:W-:Y:S02]  /*60a00*/  STL.U8 [R1+0x3], R20 ;  /* 0x0000031401007387 */ /* 0x0001e40000100000 */
.L_x_3225:
[----:B------:R-:W-:Y:S05]  /*60a10*/  BSYNC.RECONVERGENT B0 ;  /* 0x0000000000007941 */ /* 0x000fea0003800200 */
.L_x_3224:
[----:B------:R-:W-:Y:S04]  /*60a20*/  BSSY.RECONVERGENT B0, `(.L_x_3226) ;  /* 0x0000005000007945 */ /* 0x000fe80003800200 */
[----:B------:R-:W-:Y:S05]  /*60a30*/  @!P3 BRA `(.L_x_3227) ;  /* 0x00000000000cb947 */ /* 0x000fea0003800000 */
[----:B0-----:R-:W5:Y:S02]  /*60a40*/  LDL.U8 R20, [R1+0x3] ;  /* 0x0000030001147983 */ /* 0x001f640000100000 */
[----:B-----5:R-:W-:-:S05]  /*60a50*/  LOP3.LUT R20, R20, 0x2, RZ, 0xfc, !PT ;  /* 0x0000000214147812 */ /* 0x020fca00078efcff */
[----:B------:R0:W-:Y:S02]  /*60a60*/  STL.U8 [R1+0x3], R20 ;  /* 0x0000031401007387 */ /* 0x0001e40000100000 */
.L_x_3227:
[----:B------:R-:W-:Y:S05]  /*60a70*/  BSYNC.RECONVERGENT B0 ;  /* 0x0000000000007941 */ /* 0x000fea0003800200 */
.L_x_3226:
[----:B------:R-:W-:Y:S04]  /*60a80*/  BSSY.RECONVERGENT B0, `(.L_x_3228) ;  /* 0x0000005000007945 */ /* 0x000fe80003800200 */
[----:B------:R-:W-:Y:S05]  /*60a90*/  @!P4 BRA `(.L_x_3229) ;  /* 0x00000000000cc947 */ /* 0x000fea0003800000 */
[----:B0-----:R-:W5:Y:S02]  /*60aa0*/  LDL.U8 R20, [R1+0x3] ;  /* 0x0000030001147983 */ /* 0x001f640000100000 */
[----:B-----5:R-:W-:-:S05]  /*60ab0*/  LOP3.LUT R20, R20, 0x1, RZ, 0xfc, !PT ;  /* 0x0000000114147812 */ /* 0x020fca00078efcff */
[----:B------:R0:W-:Y:S02]  /*60ac0*/  STL.U8 [R1+0x3], R20 ;  /* 0x0000031401007387 */ /* 0x0001e40000100000 */
.L_x_3229:
[----:B------:R-:W-:Y:S05]  /*60ad0*/  BSYNC.RECONVERGENT B0 ;  /* 0x0000000000007941 */ /* 0x000fea0003800200 */
.L_x_3228:
[----:B------:R-:W-:Y:S04]  /*60ae0*/  BSSY.RECONVERGENT B0, `(.L_x_3230) ;  /* 0x0000005000007945 */ /* 0x000fe80003800200 */
[----:B------:R-:W-:Y:S05]  /*60af0*/  @P5 BRA `(.L_x_3231) ;  /* 0x00000000000c5947 */ /* 0x000fea0003800000 */
[----:B0-----:R-:W5:Y:S02]  /*60b00*/  LDL.U8 R20, [R1+0x4] ;  /* 0x0000040001147983 */ /* 0x001f640000100000 */
[----:B-----5:R-:W-:-:S05]  /*60b10*/  LOP3.LUT R20, R20, 0x80, RZ, 0xfc, !PT ;  /* 0x0000008014147812 */ /* 0x020fca00078efcff */
[----:B------:R0:W-:Y:S02]  /*60b20*/  STL.U8 [R1+0x4], R20 ;  /* 0x0000041401007387 */ /* 0x0001e40000100000 */
.L_x_3231:
[----:B------:R-:W-:Y:S05]  /*60b30*/  BSYNC.RECONVERGENT B0 ;  /* 0x0000000000007941 */ /* 0x000fea0003800200 */
.L_x_3230:
[----:B------:R-:W-:Y:S01]  /*60b40*/  LOP3.LUT P1, RZ, R17, 0x400, RZ, 0xc0, !PT ;  /* 0x0000040011ff7812 */ /* 0x000fe2000782c0ff */
[----:B------:R-:W-:-:S12]  /*60b50*/  BSSY.RECONVERGENT B0, `(.L_x_3232) ;  /* 0x0000005000007945 */ /* 0x000fd80003800200 */
[----:B------:R-:W-:Y:S05]  /*60b60*/  @!P1 BRA `(.L_x_3233) ;  /* 0x00000000000c9947 */ /* 0x000fea0003800000 */
[----:B0-----:R-:W5:Y:S02]  /*60b70*/  LDL.U8 R20, [R1+0x4] ;  /* 0x0000040001147983 */ /* 0x001f640000100000 */
[----:B-----5:R-:W-:-:S05]  /*60b80*/  LOP3.LUT R20, R20, 0x40, RZ, 0xfc, !PT ;  /* 0x0000004014147812 */ /* 0x020fca00078efcff */
[----:B------:R0:W-:Y:S02]  /*60b90*/  STL.U8 [R1+0x4], R20 ;  /* 0x0000041401007387 */ /* 0x0001e40000100000 */
.L_x_3233:
[----:B------:R-:W-:Y:S05]  /*60ba0*/  BSYNC.RECONVERGENT B0 ;  /* 0x0000000000007941 */ /* 0x000fea0003800200 */
.L_x_3232:
[----:B------:R-:W-:Y:S04]  /*60bb0*/  BSSY.RECONVERGENT B0, `(.L_x_3234) ;  /* 0x0000005000007945 */ /* 0x000fe80003800200 */
[----:B------:R-:W-:Y:S05]  /*60bc0*/  @!P6 BRA `(.L_x_3235) ;  /* 0x00000000000ce947 */ /* 0x000fea0003800000 */
[----:B0-----:R-:W5:Y:S02]  /*60bd0*/  LDL.U8 R20, [R1+0x4] ;  /* 0x0000040001147983 */ /* 0x001f640000100000 */
[----:B-----5:R-:W-:-:S05]  /*60be0*/  LOP3.LUT R20, R20, 0x20, RZ, 0xfc, !PT ;  /* 0x0000002014147812 */ /* 0x020fca00078efcff */
[----:B------:R0:W-:Y:S02]  /*60bf0*/  STL.U8 [R1+0x4], R20 ;  /* 0x0000041401007387 */ /* 0x0001e40000100000 */
.L_x_3235:
[----:B------:R-:W-:Y:S05]  /*60c00*/  BSYNC.RECONVERGENT B0 ;  /* 0x0000000000007941 */ /* 0x000fea0003800200 */
.L_x_3234:
[----:B------:R-:W-:Y:S04]  /*60c10*/  BSSY.RECONVERGENT B0, `(.L_x_3236) ;  /* 0x0000005000007945 */ /* 0x000fe80003800200 */
[----:B------:R-:W-:Y:S05]  /*60c20*/  @!P0 BRA `(.L_x_3237) ;  /* 0x00000000000c8947 */ /* 0x000fea0003800000 */
[----:B0-----:R-:W5:Y:S02]  /*60c30*/  LDL.U8 R20, [R1+0x4] ;  /* 0x0000040001147983 */ /* 0x001f640000100000 */
[----:B-----5:R-:W-:-:S05]  /*60c40*/  LOP3.LUT R20, R20, 0x10, RZ, 0xfc, !PT ;  /* 0x0000001014147812 */ /* 0x020fca00078efcff */
[----:B------:R0:W-:Y:S02]  /*60c50*/  STL.U8 [R1+0x4], R20 ;  /* 0x0000041401007387 */ /* 0x0001e40000100000 */
.L_x_3237:
[----:B------:R-:W-:Y:S05]  /*60c60*/  BSYNC.RECONVERGENT B0 ;  /* 0x0000000000007941 */ /* 0x000fea0003800200 */
.L_x_3236:
        /* <DEDUP_REMOVED lines=25> */
.L_x_3239:
[----:B------:R-:W-:Y:S05]  /*60e00*/  BSYNC.RECONVERGENT B0 ;  /* 0x0000000000007941 */ /* 0x000fea0003800200 */
.L_x_3238:
        /* <DEDUP_REMOVED lines=8> */
.L_x_3241:
[----:B------:R-:W-:Y:S05]  /*60e90*/  BSYNC.RECONVERGENT B0 ;  /* 0x0000000000007941 */ /* 0x000fea0003800200 */
.L_x_3240:
        /* <DEDUP_REMOVED lines=8> */
.L_x_3243:
[----:B------:R-:W-:Y:S05]  /*60f20*/  BSYNC.RECONVERGENT B0 ;  /* 0x0000000000007941 */ /* 0x000fea0003800200 */
.L_x_3242:
        /* <DEDUP_REMOVED lines=8> */
.L_x_3245:
[----:B------:R-:W-:Y:S05]  /*60fb0*/  BSYNC.RECONVERGENT B0 ;  /* 0x0000000000007941 */ /* 0x000fea0003800200 */
.L_x_3244:
[----:B------:R-:W-:Y:S01]  /*60fc0*/  BSSY.RECONVERGENT B0, `(.L_x_3246) ;  /* 0x0000006000007945 */ /* 0x000fe20003800200 */
[----:B------:R-:W-:-:S03]  /*60fd0*/  LOP3.LUT P6, RZ, R19, 0x80, RZ, 0xc0, !PT ;  /* 0x0000008013ff7812 */ /* 0x000fc600078cc0ff */
[----:B------:R-:W-:Y:S10]  /*60fe0*/  @!P2 BRA `(.L_x_3247) ;  /* 0x00000000000ca947 */ /* 0x000ff40003800000 */
[----:B0123--:R-:W2:Y:S02]  /*60ff0*/  LDL.U8 R52, [R1+0x5] ;  /* 0x0000050001347983 */ /* 0x00fea40000100000 */
[----:B--2---:R-:W-:-:S05]  /*61000*/  LOP3.LUT R52, R52, 0x80, RZ, 0xfc, !PT ;  /* 0x0000008034347812 */ /* 0x004fca00078efcff */
[----:B------:R4:W-:Y:S02]  /*61010*/  STL.U8 [R1+0x5], R52 ;  /* 0x0000053401007387 */ /* 0x0009e40000100000 */
.L_x_3247:
[----:B------:R-:W-:Y:S05]  /*61020*/  BSYNC.RECONVERGENT B0 ;  /* 0x0000000000007941 */ /* 0x000fea0003800200 */
.L_x_3246:
[----:B------:R-:W-:Y:S01]  /*61030*/  BSSY.RECONVERGENT B0, `(.L_x_3248) ;  /* 0x0000006000007945 */ /* 0x000fe20003800200 */
[----:B------:R-:W-:-:S03]  /*61040*/  LOP3.LUT P3, RZ, R19, 0x40, RZ, 0xc0, !PT ;  /* 0x0000004013ff7812 */ /* 0x000fc6000786c0ff */
[----:B------:R-:W-:Y:S10]  /*61050*/  @!P1 BRA `(.L_x_3249) ;  /* 0x00000000000c9947 */ /* 0x000ff40003800000 */
[----:B01234-:R-:W2:Y:S02]  /*61060*/  LDL.U8 R52, [R1+0x5] ;  /* 0x0000050001347983 */ /* 0x01fea40000100000 */
[----:B--2---:R-:W-:-:S05]  /*61070*/  LOP3.LUT R52, R52, 0x40, RZ, 0xfc, !PT ;  /* 0x0000004034347812 */ /* 0x004fca00078efcff */
[----:B------:R0:W-:Y:S02]  /*61080*/  STL.U8 [R1+0x5], R52 ;  /* 0x0000053401007387 */ /* 0x0001e40000100000 */
.L_x_3249:
[----:B------:R-:W-:Y:S05]  /*61090*/  BSYNC.RECONVERGENT B0 ;  /* 0x0000000000007941 */ /* 0x000fea0003800200 */
.L_x_3248:
[----:B------:R-:W-:Y:S01]  /*610a0*/  BSSY.RECONVERGENT B0, `(.L_x_3250) ;  /* 0x0000006000007945 */ /* 0x000fe20003800200 */
[----:B------:R-:W-:-:S03]  /*610b0*/  LOP3.LUT P4, RZ, R19, 0x20, RZ, 0xc0, !PT ;  /* 0x0000002013ff7812 */ /* 0x000fc6000788c0ff */
[----:B------:R-:W-:Y:S10]  /*610c0*/  @!P0 BRA `(.L_x_3251) ;  /* 0x00000000000c8947 */ /* 0x000ff40003800000 */
[----:B01234-:R-:W2:Y:S02]  /*610d0*/  LDL.U8 R52, [R1+0x5] ;  /* 0x0000050001347983 */ /* 0x01fea40000100000 */
[----:B--2---:R-:W-:-:S05]  /*610e0*/  LOP3.LUT R52, R52, 0x20, RZ, 0xfc, !PT ;  /* 0x0000002034347812 */ /* 0x004fca00078efcff */
[----:B------:R0:W-:Y:S02]  /*610f0*/  STL.U8 [R1+0x5], R52 ;  /* 0x0000053401007387 */ /* 0x0001e40000100000 */
.L_x_3251:
[----:B------:R-:W-:Y:S05]  /*61100*/  BSYNC.RECONVERGENT B0 ;  /* 0x0000000000007941 */ /* 0x000fea0003800200 */
.L_x_3250:
[----:B------:R-:W-:Y:S01]  /*61110*/  ISETP.NE.U32.AND P0, PT, R51, 0x1, PT ;  /* 0x000000013300780c */ /* 0x000fe20003f05070 */
[----:B------:R-:W-:Y:S01]  /*61120*/  BSSY.RECONVERGENT B0, `(.L_x_3252) ;  /* 0x0000006000007945 */ /* 0x000fe20003800200 */
[----:B------:R-:W-:-:S11]  /*61130*/  LOP3.LUT P5, RZ, R19, 0x10, RZ, 0xc0, !PT ;  /* 0x0000001013ff7812 */ /* 0x000fd600078ac0ff */
[----:B------:R-:W-:Y:S05]  /*61140*/  @P0 BRA `(.L_x_3253) ;  /* 0x00000000000c0947 */ /* 0x000fea0003800000 */
[----:B01234-:R-:W2:Y:S02]  /*61150*/  LDL.U8 R52, [R1+0x5] ;  /* 0x0000050001347983 */ /* 0x01fea40000100000 */
[----:B--2---:R-:W-:-:S05]  /*61160*/  LOP3.LUT R52, R52, 0x10, RZ, 0xfc, !PT ;  /* 0x0000001034347812 */ /* 0x004fca00078efcff */
[----:B------:R0:W-:Y:S02]  /*61170*/  STL.U8 [R1+0x5], R52 ;  /* 0x0000053401007387 */ /* 0x0001e40000100000 */
.L_x_3253:
[----:B------:R-:W-:Y:S05]  /*61180*/  BSYNC.RECONVERGENT B0 ;  /* 0x0000000000007941 */ /* 0x000fea0003800200 */
.L_x_3252:
[C---:B------:R-:W-:Y:S01]  /*61190*/  LOP3.LUT P0, RZ, R19.reuse, 0x400, RZ, 0xc0, !PT ;  /* 0x0000040013ff7812 */ /* 0x040fe2000780c0ff */
[----:B------:R-:W-:Y:S01]  /*611a0*/  BSSY.RECONVERGENT B0, `(.L_x_3254) ;  /* 0x0000006000007945 */ /* 0x000fe20003800200 */
[----:B------:R-:W-:-:S11]  /*611b0*/  LOP3.LUT P1, RZ, R19, 0x8, RZ, 0xc0, !PT ;  /* 0x0000000813ff7812 */ /* 0x000fd6000782c0ff */
[----:B------:R-:W-:Y:S05]  /*611c0*/  @!P0 BRA `(.L_x_3255) ;  /* 0x00000000000c8947 */ /* 0x000fea0003800000 */
[----:B01234-:R-:W2:Y:S02]  /*611d0*/  LDL.U8 R52, [R1+0x5] ;  /* 0x0000050001347983 */ /* 0x01fea40000100000 */
[----:B--2---:R-:W-:-:S05]  /*611e0*/  LOP3.LUT R52, R52, 0x8, RZ, 0xfc, !PT ;  /* 0x0000000834347812 */ /* 0x004fca00078efcff */
[----:B------:R0:W-:Y:S02]  /*611f0*/  STL.U8 [R1+0x5], R52 ;  /* 0x0000053401007387 */ /* 0x0001e40000100000 */
.L_x_3255:
[----:B------:R-:W-:Y:S05]  /*61200*/  BSYNC.RECONVERGENT B0 ;  /* 0x0000000000007941 */ /* 0x000fea0003800200 */
.L_x_3254:
[C---:B------:R-:W-:Y:S01]  /*61210*/  LOP3.LUT P2, RZ, R19.reuse, 0x200, RZ, 0xc0, !PT ;  /* 0x0000020013ff7812 */ /* 0x040fe2000784c0ff */
[----:B------:R-:W-:Y:S01]  /*61220*/  BSSY.RECONVERGENT B0, `(.L_x_3256) ;  /* 0x0000006000007945 */ /* 0x000fe20003800200 */
[----:B------:R-:W-:-:S11]  /*61230*/  LOP3.LUT P0, RZ, R19, 0x4, RZ, 0xc0, !PT ;  /* 0x0000000413ff7812 */ /* 0x000fd6000780c0ff */
[----:B------:R-:W-:Y:S05]  /*61240*/  @!P2 BRA `(.L_x_3257) ;  /* 0x00000000000ca947 */ /* 0x000fea0003800000 */
[----:B01234-:R-:W2:Y:S02]  /*61250*/  LDL.U8 R52, [R1+0x5] ;  /* 0x0000050001347983 */ /* 0x01fea40000100000 */
[----:B--2---:R-:W-:-:S05]  /*61260*/  LOP3.LUT R52, R52, 0x4, RZ, 0xfc, !PT ;  /* 0x0000000434347812 */ /* 0x004fca00078efcff */
[----:B------:R0:W-:Y:S02]  /*61270*/  STL.U8 [R1+0x5], R52 ;  /* 0x0000053401007387 */ /* 0x0001e40000100000 */
.L_x_3257:
[----:B------:R-:W-:Y:S05]  /*61280*/  BSYNC.RECONVERGENT B0 ;  /* 0x0000000000007941 */ /* 0x000fea0003800200 */
.L_x_3256:
        /* <DEDUP_REMOVED lines=12> */
.L_x_3259:
[----:B------:R-:W-:Y:S05]  /*61350*/  BSYNC.RECONVERGENT B0 ;  /* 0x0000000000007941 */ /* 0x000fea0003800200 */
.L_x_3258:
[----:B------:R-:W-:Y:S01]  /*61360*/  BSSY.RECONVERGENT B0, `(.L_x_3260) ;  /* 0x0000006000007945 */ /* 0x000fe20003800200 */
[----:B------:R-:W-:-:S03]  /*61370*/  ISETP.NE.U32.AND P2, PT, R51, 0x1, PT ;  /* 0x000000013300780c */ /* 0x000fc60003f45070 */
[----:B------:R-:W-:Y:S10]  /*61380*/  @!P6 BRA `(.L_x_3261) ;  /* 0x00000000000ce947 */ /* 0x000ff40003800000 */
[----:B01234-:R-:W2:Y:S02]  /*61390*/  LDL.U8 R52, [R1+0x5] ;  /* 0x0000050001347983 */ /* 0x01fea40000100000 */
[----:B--2---:R-:W-:-:S05]  /*613a0*/  LOP3.LUT R52, R52, 0x1, RZ, 0xfc, !PT ;  /* 0x0000000134347812 */ /* 0x004fca00078efcff */
[----:B------:R0:W-:Y:S02]  /*613b0*/  STL.U8 [R1+0x5], R52 ;  /* 0x0000053401007387 */ /* 0x0001e40000100000 */
.L_x_3261:
[----:B------:R-:W-:Y:S05]  /*613c0*/  BSYNC.RECONVERGENT B0 ;  /* 0x0000000000007941 */ /* 0x000fea0003800200 */
.L_x_3260:
        /* <DEDUP_REMOVED lines=8> */
.L_x_3263:
[----:B------:R-:W-:Y:S05]  /*61450*/  BSYNC.RECONVERGENT B0 ;  /* 0x0000000000007941 */ /* 0x000fea0003800200 */
.L_x_3262:
        /* <DEDUP_REMOVED lines=8> */
.L_x_3265:
[----:B------:R-:W-:Y:S05]  /*614e0*/  BSYNC.RECONVERGENT B0 ;  /* 0x0000000000007941 */ /* 0x000fea0003800200 */
.L_x_3264:
        /* <DEDUP_REMOVED lines=8> */
.L_x_3267:
[----:B------:R-:W-:Y:S05]  /*61570*/  BSYNC.RECONVERGENT B0 ;  /* 0x0000000000007941 */ /* 0x000fea0003800200 */
.L_x_3266:
[----:B------:R-:W-:Y:S01]  /*61580*/  BSSY.RECONVERGENT B0, `(.L_x_3268) ;  /* 0x0000006000007945 */ /* 0x000fe20003800200 */
[----:B------:R-:W-:-:S03]  /*61590*/  LOP3.LUT P6, RZ, R48, 0x80, RZ, 0xc0, !PT ;  /* 0x0000008030ff7812 */ /* 0x000fc600078cc0ff */
[----:B------:R-:W-:Y:S10]  /*615a0*/  @!P1 BRA `(.L_x_3269) ;  /* 0x00000000000c9947 */ /* 0x000ff40003800000 */
[----:B01234-:R-:W2:Y:S02]  /*615b0*/  LDL.U8 R52, [R1+0x6] ;  /* 0x0000060001347983 */ /* 0x01fea40000100000 */
[----:B--2---:R-:W-:-:S05]  /*615c0*/  LOP3.LUT R52, R52, 0x10, RZ, 0xfc, !PT ;  /* 0x0000001034347812 */ /* 0x004fca00078efcff */
[----:B------:R0:W-:Y:S02]  /*615d0*/  STL.U8 [R1+0x6], R52 ;  /* 0x0000063401007387 */ /* 0x0001e40000100000 */
.L_x_3269:
[----:B------:R-:W-:Y:S05]  /*615e0*/  BSYNC.RECONVERGENT B0 ;  /* 0x0000000000007941 */ /* 0x000fea0003800200 */
.L_x_3268:
        /* <DEDUP_REMOVED lines=8> */
.L_x_3271:
[----:B------:R-:W-:Y:S05]  /*61670*/  BSYNC.RECONVERGENT B0 ;  /* 0x0000000000007941 */ /* 0x000fea0003800200 */
.L_x_3270:
[----:B------:R-:W-:Y:S01]  /*61680*/  LOP3.LUT P1, RZ, R42, 0x2, RZ, 0xc0, !PT ;  /* 0x000000022aff7812 */ /* 0x000fe2000782c0ff */
[----:B------:R-:W-:Y:S01]  /*61690*/  BSSY.RECONVERGENT B0, `(.L_x_3272) ;  /* 0x0000006000007945 */ /* 0x000fe20003800200 */
[----:B------:R-:W-:-:S11]  /*616a0*/  LOP3.LUT P0, RZ, R48, 0x20, RZ, 0xc0, !PT ;  /* 0x0000002030ff7812 */ /* 0x000fd6000780c0ff */
[----:B------:R-:W-:Y:S05]  /*616b0*/  @!P1 BRA `(.L_x_3273) ;  /* 0x00000000000c9947 */ /* 0x000fea0003800000 */
[----:B01234-:R-:W2:Y:S02]  /*616c0*/  LDL.U8 R52, [R1+0x6] ;  /* 0x0000060001347983 */ /* 0x01fea40000100000 */
[----:B--2---:R-:W-:-:S05]  /*616d0*/  LOP3.LUT R52, R52, 0x4, RZ, 0xfc, !PT ;  /* 0x0000000434347812 */ /* 0x004fca00078efcff */
[----:B------:R0:W-:Y:S02]  /*616e0*/  STL.U8 [R1+0x6], R52 ;  /* 0x0000063401007387 */ /* 0x0001e40000100000 */
.L_x_3273:
[----:B------:R-:W-:Y:S05]  /*616f0*/  BSYNC.RECONVERGENT B0 ;  /* 0x0000000000007941 */ /* 0x000fea0003800200 */
.L_x_3272:
[----:B------:R-:W-:Y:S01]  /*61700*/  BSSY.RECONVERGENT B0, `(.L_x_3274) ;  /* 0x0000006000007945 */ /* 0x000fe20003800200 */
[----:B------:R-:W-:-:S03]  /*61710*/  LOP3.LUT P1, RZ, R48, 0x10, RZ, 0xc0, !PT ;  /* 0x0000001030ff7812 */ /* 0x000fc6000782c0ff */
[----:B------:R-:W-:Y:S10]  /*61720*/  @P2 BRA `(.L_x_3275) ;  /* 0x00000000000c2947 */ /* 0x000ff40003800000 */
[----:B01234-:R-:W2:Y:S02]  /*61730*/  LDL.U8 R52, [R1+0x6] ;  /* 0x0000060001347983 */ /* 0x01fea40000100000 */
[----:B--2---:R-:W-:-:S05]  /*61740*/  LOP3.LUT R52, R52, 0x2, RZ, 0xfc, !PT ;  /* 0x0000000234347812 */ /* 0x004fca00078efcff */
[----:B------:R0:W-:Y:S02]  /*61750*/  STL.U8 [R1+0x6], R52 ;  /* 0x0000063401007387 */ /* 0x0001e40000100000 */
.L_x_3275:
[----:B------:R-:W-:Y:S05]  /*61760*/  BSYNC.RECONVERGENT B0 ;  /* 0x0000000000007941 */ /* 0x000fea0003800200 */
.L_x_3274:
[C---:B------:R-:W-:Y:S01]  /*61770*/  LOP3.LUT P3, RZ, R48.reuse, 0x400, RZ, 0xc0, !PT ;  /* 0x0000040030ff7812 */ /* 0x040fe2000786c0ff */
[----:B------:R-:W-:Y:S01]  /*61780*/  BSSY.RECONVERGENT B0, `(.L_x_3276) ;  /* 0x0000006000007945 */ /* 0x000fe20003800200 */
[----:B------:R-:W-:-:S11]  /*61790*/  LOP3.LUT P2, RZ, R48, 0x8, RZ, 0xc0, !PT ;  /* 0x0000000830ff7812 */ /* 0x000fd6000784c0ff */
[----:B------:R-:W-:Y:S05]  /*617a0*/  @!P3 BRA `(.L_x_3277) ;  /* 0x00000000000cb947 */ /* 0x000fea0003800000 */
[----:B01234-:R-:W2:Y:S02]  /*617b0*/  LDL.U8 R52, [R1+0x6] ;  /* 0x0000060001347983 */ /* 0x01fea40000100000 */
[----:B--2---:R-:W-:-:S05]  /*617c0*/  LOP3.LUT R52, R52, 0x1, RZ, 0xfc, !PT ;  /* 0x0000000134347812 */ /* 0x004fca00078efcff */
[----:B------:R0:W-:Y:S02]  /*617d0*/  STL.U8 [R1+0x6], R52 ;  /* 0x0000063401007387 */ /* 0x0001e40000100000 */
.L_x_3277:
[----:B------:R-:W-:Y:S05]  /*617e0*/  BSYNC.RECONVERGENT B0 ;  /* 0x0000000000007941 */ /* 0x000fea0003800200 */
.L_x_3276:
[C---:B------:R-:W-:Y:S01]  /*617f0*/  LOP3.LUT P4, RZ, R48.reuse, 0x200, RZ, 0xc0, !PT ;  /* 0x0000020030ff7812 */ /* 0x040fe2000788c0ff */
[----:B------:R-:W-:Y:S01]  /*61800*/  BSSY.RECONVERGENT B0, `(.L_x_3278) ;  /* 0x0000006000007945 */ /* 0x000fe20003800200 */
[----:B------:R-:W-:-:S11]  /*61810*/  LOP3.LUT P3, RZ, R48, 0x4, RZ, 0xc0, !PT ;  /* 0x0000000430ff7812 */ /* 0x000fd6000786c0ff */
[----:B------:R-:W-:Y:S05]  /*61820*/  @!P4 BRA `(.L_x_3279) ;  /* 0x00000000000cc947 */ /* 0x000fea0003800000 */
[----:B01234-:R-:W2:Y:S02]  /*61830*/  LDL.U8 R52, [R1+0x7] ;  /* 0x0000070001347983 */ /* 0x01fea40000100000 */
[----:B--2---:R-:W-:-:S05]  /*61840*/  LOP3.LUT R52, R52, 0x80, RZ, 0xfc, !PT ;  /* 0x0000008034347812 */ /* 0x004fca00078efcff */
[----:B------:R0:W-:Y:S02]  /*61850*/  STL.U8 [R1+0x7], R52 ;  /* 0x0000073401007387 */ /* 0x0001e40000100000 */
.L_x_3279:
[----:B------:R-:W-:Y:S05]  /*61860*/  BSYNC.RECONVERGENT B0 ;  /* 0x0000000000007941 */ /* 0x000fea0003800200 */
.L_x_3278:
        /* <DEDUP_REMOVED lines=8> */
.L_x_3281:
[----:B------:R-:W-:Y:S05]  /*618f0*/  BSYNC.RECONVERGENT B0 ;  /* 0x0000000000007941 */ /* 0x000fea0003800200 */
.L_x_3280:
[----:B------:R-:W-:Y:S01]  /*61900*/  BSSY.RECONVERGENT B0, `(.L_x_3282) ;  /* 0x0000006000007945 */ /* 0x000fe20003800200 */
[----:B------:R-:W-:-:S03]  /*61910*/  ISETP.NE.U32.AND P5, PT, R17, 0x1, PT ;  /* 0x000000011100780c */ /* 0x000fc60003fa5070 */
[----:B------:R-:W-:Y:S10]  /*61920*/  @!P6 BRA `(.L_x_3283) ;  /* 0x00000000000ce947 */ /* 0x000ff40003800000 */
[----:B--2---:R-:W2:Y:S02]  /*61930*/  LDL.U8 R48, [R1+0x7] ;  /* 0x0000070001307983 */ /* 0x004ea40000100000 */
[----:B--2---:R-:W-:-:S05]  /*61940*/  LOP3.LUT R48, R48, 0x20, RZ, 0xfc, !PT ;  /* 0x0000002030307812 */ /* 0x004fca00078efcff */
[----:B------:R2:W-:Y:S02]  /*61950*/  STL.U8 [R1+0x7], R48 ;  /* 0x0000073001007387 */ /* 0x0005e40000100000 */
.L_x_3283:
[----:B------:R-:W-:Y:S05]  /*61960*/  BSYNC.RECONVERGENT B0 ;  /* 0x0000000000007941 */ /* 0x000fea0003800200 */
.L_x_3282:
        /* <DEDUP_REMOVED lines=11> */
.L_x_3285:
[----:B------:R-:W-:Y:S05]  /*61a20*/  BSYNC.RECONVERGENT B0 ;  /* 0x0000000000007941 */ /* 0x000fea0003800200 */
.L_x_3284:
[----:B------:R-:W-:Y:S01]  /*61a30*/  BSSY.RECONVERGENT B0, `(.L_x_3286) ;  /* 0x0000006000007945 */ /* 0x000fe20003800200 */
[----:B------:R-:W-:-:S03]  /*61a40*/  LOP3.LUT P6, RZ, R7, 0x200, RZ, 0xc0, !PT ;  /* 0x0000020007ff7812 */ /* 0x000fc600078cc0ff */
[----:B------:R-:W-:Y:S10]  /*61a50*/  @!P0 BRA `(.L_x_3287) ;  /* 0x00000000000c8947 */ /* 0x000ff40003800000 */
[----:B--2---:R-:W2:Y:S02]  /*61a60*/  LDL.U8 R48, [R1+0x7] ;  /* 0x0000070001307983 */ /* 0x004ea40000100000 */
[----:B--2---:R-:W-:-:S05]  /*61a70*/  LOP3.LUT R48, R48, 0x8, RZ, 0xfc, !PT ;  /* 0x0000000830307812 */ /* 0x004fca00078efcff */
[----:B------:R2:W-:Y:S02]  /*61a80*/  STL.U8 [R1+0x7], R48 ;  /* 0x0000073001007387 */ /* 0x0005e40000100000 */
.L_x_3287:
[----:B------:R-:W-:Y:S05]  /*61a90*/  BSYNC.RECONVERGENT B0 ;  /* 0x0000000000007941 */ /* 0x000fea0003800200 */
.L_x_3286:
[----:B------:R-:W-:Y:S01]  /*61aa0*/  BSSY.RECONVERGENT B0, `(.L_x_3288) ;  /* 0x0000006000007945 */ /* 0x000fe20003800200 */
[----:B------:R-:W-:-:S03]  /*61ab0*/  LOP3.LUT P0, RZ, R7, 0x100, RZ, 0xc0, !PT ;  /* 0x0000010007ff7812 */ /* 0x000fc6000780c0ff */
[----:B------:R-:W-:Y:S10]  /*61ac0*/  @!P1 BRA `(.L_x_3289) ;  /* 0x00000000000c9947 */ /* 0x000ff40003800000 */
[----:B--2---:R-:W2:Y:S02]  /*61ad0*/  LDL.U8 R48, [R1+0x7] ;  /* 0x0000070001307983 */ /* 0x004ea40000100000 */
[----:B--2---:R-:W-:-:S05]  /*61ae0*/  LOP3.LUT R48, R48, 0x4, RZ, 0xfc, !PT ;  /* 0x0000000430307812 */ /* 0x004fca00078efcff */
[----:B------:R2:W-:Y:S02]  /*61af0*/  STL.U8 [R1+0x7], R48 ;  /* 0x0000073001007387 */ /* 0x0005e40000100000 */
.L_x_3289:
[----:B------:R-:W-:Y:S05]  /*61b00*/  BSYNC.RECONVERGENT B0 ;  /* 0x0000000000007941 */ /* 0x000fea0003800200 */
.L_x_3288:
[----:B------:R-:W-:Y:S04]  /*61b10*/  BSSY.RECONVERGENT B0, `(.L_x_3290) ;  /* 0x0000005000007945 */ /* 0x000fe80003800200 */
[----:B------:R-:W-:Y:S05]  /*61b20*/  @!P2 BRA `(.L_x_3291) ;  /* 0x00000000000ca947 */ /* 0x000fea0003800000 */
[----:B--2---:R-:W2:Y:S02]  /*61b30*/  LDL.U8 R48, [R1+0x7] ;  /* 0x0000070001307983 */ /* 0x004ea40000100000 */
[----:B--2---:R-:W-:-:S05]  /*61b40*/  LOP3.LUT R48, R48, 0x2, RZ, 0xfc, !PT ;  /* 0x0000000230307812 */ /* 0x004fca00078efcff */
[----:B------:R2:W-:Y:S02]  /*61b50*/  STL.U8 [R1+0x7], R48 ;  /* 0x0000073001007387 */ /* 0x0005e40000100000 */
.L_x_3291:
[----:B------:R-:W-:Y:S05]  /*61b60*/  BSYNC.RECONVERGENT B0 ;  /* 0x0000000000007941 */ /* 0x000fea0003800200 */
.L_x_3290:
[----:B------:R-:W-:Y:S04]  /*61b70*/  BSSY.RECONVERGENT B0, `(.L_x_3292) ;  /* 0x0000005000007945 */ /* 0x000fe80003800200 */
[----:B------:R-:W-:Y:S05]  /*61b80*/  @!P3 BRA `(.L_x_3293) ;  /* 0x00000000000cb947 */ /* 0x000fea0003800000 */
[----:B--2---:R-:W2:Y:S02]  /*61b90*/  LDL.U8 R48, [R1+0x7] ;  /* 0x0000070001307983 */ /* 0x004ea40000100000 */
[----:B--2---:R-:W-:-:S05]  /*61ba0*/  LOP3.LUT R48, R48, 0x1, RZ, 0xfc, !PT ;  /* 0x0000000130307812 */ /* 0x004fca00078efcff */
[----:B------:R2:W-:Y:S02]  /*61bb0*/  STL.U8 [R1+0x7], R48 ;  /* 0x0000073001007387 */ /* 0x0005e40000100000 */
.L_x_3293:
[----:B------:R-:W-:Y:S05]  /*61bc0*/  BSYNC.RECONVERGENT B0 ;  /* 0x0000000000007941 */ /* 0x000fea0003800200 */
.L_x_3292:
[----:B------:R-:W-:Y:S04]  /*61bd0*/  BSSY.RECONVERGENT B0, `(.L_x_3294) ;  /* 0x0000005000007945 */ /* 0x000fe80003800200 */
[----:B------:R-:W-:Y:S05]  /*61be0*/  @!P4 BRA `(.L_x_3295) ;  /* 0x00000000000cc947 */ /* 0x000fea0003800000 */
[----:B--2---:R-:W2:Y:S02]  /*61bf0*/  LDL.U8 R48, [R1+0x8] ;  /* 0x0000080001307983 */ /* 0x004ea40000100000 */
[----:B--2---:R-:W-:-:S05]  /*61c00*/  LOP3.LUT R48, R48, 0x80, RZ, 0xfc, !PT ;  /* 0x0000008030307812 */ /* 0x004fca00078efcff */
[----:B------:R2:W-:Y:S02]  /*61c10*/  STL.U8 [R1+0x8], R48 ;  /* 0x0000083001007387 */ /* 0x0005e40000100000 */
.L_x_3295:
[----:B------:R-:W-:Y:S05]  /*61c20*/  BSYNC.RECONVERGENT B0 ;  /* 0x0000000000007941 */ /* 0x000fea0003800200 */
.L_x_3294:
[----:B------:R-:W-:Y:S04]  /*61c30*/  BSSY.RECONVERGENT B0, `(.L_x_3296) ;  /* 0x0000005000007945 */ /* 0x000fe80003800200 */
[----:B------:R-:W-:Y:S05]  /*61c40*/  @P5 BRA `(.L_x_3297) ;  /* 0x00000000000c5947 */ /* 0x000fea0003800000 */
[----:B--2---:R-:W2:Y:S02]  /*61c50*/  LDL.U8 R48, [R1+0x8] ;  /* 0x0000080001307983 */ /* 0x004ea40000100000 */
[----:B--2---:R-:W-:-:S05]  /*61c60*/  LOP3.LUT R48, R48, 0x40, RZ, 0xfc, !PT ;  /* 0x0000004030307812 */ /* 0x004fca00078efcff */
[----:B------:R2:W-:Y:S02]  /*61c70*/  STL.U8 [R1+0x8], R48 ;  /* 0x0000083001007387 */ /* 0x0005e40000100000 */
.L_x_3297:
[----:B------:R-:W-:Y:S05]  /*61c80*/  BSYNC.RECONVERGENT B0 ;  /* 0x0000000000007941 */ /* 0x000fea0003800200 */
.L_x_3296:
[----:B------:R-:W-:Y:S01]  /*61c90*/  LOP3.LUT P1, RZ, R7, 0x400, RZ, 0xc0, !PT ;  /* 0x0000040007ff7812 */ /* 0x000fe2000782c0ff */
[----:B------:R-:W-:-:S12]  /*61ca0*/  BSSY.RECONVERGENT B0, `(.L_x_3298) ;  /* 0x0000005000007945 */ /* 0x000fd80003800200 */
[----:B------:R-:W-:Y:S05]  /*61cb0*/  @!P1 BRA `(.L_x_3299) ;  /* 0x00000000000c9947 */ /* 0x000fea0003800000 */
[----:B--2---:R-:W2:Y:S02]  /*61cc0*/  LDL.U8 R48, [R1+0x8] ;  /* 0x0000080001307983 */ /* 0x004ea40000100000 */
[----:B--2---:R-:W-:-:S05]  /*61cd0*/  LOP3.LUT R48, R48, 0x20, RZ, 0xfc, !PT ;  /* 0x0000002030307812 */ /* 0x004fca00078efcff */
[----:B------:R2:W-:Y:S02]  /*61ce0*/  STL.U8 [R1+0x8], R48 ;  /* 0x0000083001007387 */ /* 0x0005e40000100000 */
.L_x_3299:
[----:B------:R-:W-:Y:S05]  /*61cf0*/  BSYNC.RECONVERGENT B0 ;  /* 0x0000000000007941 */ /* 0x000fea0003800200 */
.L_x_3298:
[----:B------:R-:W-:Y:S04]  /*61d00*/  BSSY.RECONVERGENT B0, `(.L_x_3300) ;  /* 0x0000005000007945 */ /* 0x000fe80003800200 */
[----:B------:R-:W-:Y:S05]  /*61d10*/  @!P6 BRA `(.L_x_3301) ;  /* 0x00000000000ce947 */ /* 0x000fea0003800000 */
[----:B--2---:R-:W2:Y:S02]  /*61d20*/  LDL.U8 R48, [R1+0x8] ;  /* 0x0000080001307983 */ /* 0x004ea40000100000 */
[----:B--2---:R-:W-:-:S05]  /*61d30*/  LOP3.LUT R48, R48, 0x10, RZ, 0xfc, !PT ;  /* 0x0000001030307812 */ /* 0x004fca00078efcff */
[----:B------:R2:W-:Y:S02]  /*61d40*/  STL.U8 [R1+0x8], R48 ;  /* 0x0000083001007387 */ /* 0x0005e40000100000 */
.L_x_3301:
[----:B------:R-:W-:Y:S05]  /*61d50*/  BSYNC.RECONVERGENT B0 ;  /* 0x0000000000007941 */ /* 0x000fea0003800200 */
.L_x_3300:
[----:B------:R-:W-:Y:S04]  /*61d60*/  BSSY.RECONVERGENT B0, `(.L_x_3302) ;  /* 0x0000005000007945 */ /* 0x000fe80003800200 */
[----:B------:R-:W-:Y:S05]  /*61d70*/  @!P0 BRA `(.L_x_3303) ;  /* 0x00000000000c8947 */ /* 0x000fea0003800000 */
[----:B--2---:R-:W2:Y:S02]  /*61d80*/  LDL.U8 R48, [R1+0x8] ;  /* 0x0000080001307983 */ /* 0x004ea40000100000 */
[----:B--2---:R-:W-:-:S05]  /*61d90*/  LOP3.LUT R48, R48, 0x8, RZ, 0xfc, !PT ;  /* 0x0000000830307812 */ /* 0x004fca00078efcff */
[----:B------:R2:W-:Y:S02]  /*61da0*/  STL.U8 [R1+0x8], R48 ;  /* 0x0000083001007387 */ /* 0x0005e40000100000 */
.L_x_3303:
[----:B------:R-:W-:Y:S05]  /*61db0*/  BSYNC.RECONVERGENT B0 ;  /* 0x0000000000007941 */ /* 0x000fea0003800200 */
.L_x_3302:
        /* <DEDUP_REMOVED lines=25> */
.L_x_3305:
[----:B------:R-:W-:Y:S05]  /*61f50*/  BSYNC.RECONVERGENT B0 ;  /* 0x0000000000007941 */ /* 0x000fea0003800200 */
.L_x_3304:
        /* <DEDUP_REMOVED lines=8> */
.L_x_3307:
[----:B------:R-:W-:Y:S05]  /*61fe0*/  BSYNC.RECONVERGENT B0 ;  /* 0x0000000000007941 */ /* 0x000fea0003800200 */
.L_x_3306:
        /* <DEDUP_REMOVED lines=8> */
.L_x_3309:
[----:B------:R-:W-:Y:S05]  /*62070*/  BSYNC.RECONVERGENT B0 ;  /* 0x0000000000007941 */ /* 0x000fea0003800200 */
.L_x_3308:
        /* <DEDUP_REMOVED lines=8> */
.L_x_3311:
[----:B------:R-:W-:Y:S05]  /*62100*/  BSYNC.RECONVERGENT B0 ;  /* 0x0000000000007941 */ /* 0x000fea0003800200 */
.L_x_3310:
[----:B------:R-:W-:Y:S01]  /*62110*/  BSSY.RECONVERGENT B0, `(.L_x_3312) ;  /* 0x0000006000007945 */ /* 0x000fe20003800200 */
[----:B------:R-:W-:-:S03]  /*62120*/  LOP3.LUT P6, RZ, R18, 0x80, RZ, 0xc0, !PT ;  /* 0x0000008012ff7812 */ /* 0x000fc600078cc0ff */
[----:B------:R-:W-:Y:S10]  /*62130*/  @!P2 BRA `(.L_x_3313) ;  /* 0x00000000000ca947 */ /* 0x000ff40003800000 */
[----:B0123--:R-:W2:Y:S02]  /*62140*/  LDL.U8 R52, [R1+0x9] ;  /* 0x0000090001347983 */ /* 0x00fea40000100000 */
[----:B--2---:R-:W-:-:S05]  /*62150*/  LOP3.LUT R52, R52, 0x40, RZ, 0xfc, !PT ;  /* 0x0000004034347812 */ /* 0x004fca00078efcff */
[----:B------:R4:W-:Y:S02]  /*62160*/  STL.U8 [R1+0x9], R52 ;  /* 0x0000093401007387 */ /* 0x0009e40000100000 */
.L_x_3313:
[----:B------:R-:W-:Y:S05]  /*62170*/  BSYNC.RECONVERGENT B0 ;  /* 0x0000000000007941 */ /* 0x000fea0003800200 */
.L_x_3312:
[----:B------:R-:W-:Y:S01]  /*62180*/  BSSY.RECONVERGENT B0, `(.L_x_3314) ;  /* 0x0000006000007945 */ /* 0x000fe20003800200 */
[----:B------:R-:W-:-:S03]  /*62190*/  LOP3.LUT P3, RZ, R18, 0x40, RZ, 0xc0, !PT ;  /* 0x0000004012ff7812 */ /* 0x000fc6000786c0ff */
[----:B------:R-:W-:Y:S10]  /*621a0*/  @!P1 BRA `(.L_x_3315) ;  /* 0x00000000000c9947 */ /* 0x000ff40003800000 */
[----:B01234-:R-:W2:Y:S02]  /*621b0*/  LDL.U8 R52, [R1+0x9] ;  /* 0x0000090001347983 */ /* 0x01fea40000100000 */
[----:B--2---:R-:W-:-:S05]  /*621c0*/  LOP3.LUT R52, R52, 0x20, RZ, 0xfc, !PT ;  /* 0x0000002034347812 */ /* 0x004fca00078efcff */
[----:B------:R0:W-:Y:S02]  /*621d0*/  STL.U8 [R1+0x9], R52 ;  /* 0x0000093401007387 */ /* 0x0001e40000100000 */
.L_x_3315:
[----:B------:R-:W-:Y:S05]  /*621e0*/  BSYNC.RECONVERGENT B0 ;  /* 0x0000000000007941 */ /* 0x000fea0003800200 */
.L_x_3314:
[----:B------:R-:W-:Y:S01]  /*621f0*/  BSSY.RECONVERGENT B0, `(.L_x_3316) ;  /* 0x0000006000007945 */ /* 0x000fe20003800200 */
[----:B------:R-:W-:-:S03]  /*62200*/  LOP3.LUT P4, RZ, R18, 0x20, RZ, 0xc0, !PT ;  /* 0x0000002012ff7812 */ /* 0x000fc6000788c0ff */
[----:B------:R-:W-:Y:S10]  /*62210*/  @!P0 BRA `(.L_x_3317) ;  /* 0x00000000000c8947 */ /* 0x000ff40003800000 */
[----:B01234-:R-:W2:Y:S02]  /*62220*/  LDL.U8 R52, [R1+0x9] ;  /* 0x0000090001347983 */ /* 0x01fea40000100000 */
[----:B--2---:R-:W-:-:S05]  /*62230*/  LOP3.LUT R52, R52, 0x10, RZ, 0xfc, !PT ;  /* 0x0000001034347812 */ /* 0x004fca00078efcff */
[----:B------:R0:W-:Y:S02]  /*62240*/  STL.U8 [R1+0x9], R52 ;  /* 0x0000093401007387 */ /* 0x0001e40000100000 */
.L_x_3317:
[----:B------:R-:W-:Y:S05]  /*62250*/  BSYNC.RECONVERGENT B0 ;  /* 0x0000000000007941 */ /* 0x000fea0003800200 */
.L_x_3316:
[----:B------:R-:W-:Y:S01]  /*62260*/  ISETP.NE.U32.AND P0, PT, R51, 0x1, PT ;  /* 0x000000013300780c */ /* 0x000fe20003f05070 */
[----:B------:R-:W-:Y:S01]  /*62270*/  BSSY.RECONVERGENT B0, `(.L_x_3318) ;  /* 0x0000006000007945 */ /* 0x000fe20003800200 */
[----:B------:R-:W-:-:S11]  /*62280*/  LOP3.LUT P5, RZ, R18, 0x10, RZ, 0xc0, !PT ;  /* 0x0000001012ff7812 */ /* 0x000fd600078ac0ff */
[----:B------:R-:W-:Y:S05]  /*62290*/  @P0 BRA `(.L_x_3319) ;  /* 0x00000000000c0947 */ /* 0x000fea0003800000 */
[----:B01234-:R-:W2:Y:S02]  /*622a0*/  LDL.U8 R52, [R1+0x9] ;  /* 0x0000090001347983 */ /* 0x01fea40000100000 */
[----:B--2---:R-:W-:-:S05]  /*622b0*/  LOP3.LUT R52, R52, 0x8, RZ, 0xfc, !PT ;  /* 0x0000000834347812 */ /* 0x004fca00078efcff */
[----:B------:R0:W-:Y:S02]  /*622c0*/  STL.U8 [R1+0x9], R52 ;  /* 0x0000093401007387 */ /* 0x0001e40000100000 */
.L_x_3319:
[----:B------:R-:W-:Y:S05]  /*622d0*/  BSYNC.RECONVERGENT B0 ;  /* 0x0000000000007941 */ /* 0x000fea0003800200 */
.L_x_3318:
[C---:B------:R-:W-:Y:S01]  /*622e0*/  LOP3.LUT P0, RZ, R18.reuse, 0x400, RZ, 0xc0, !PT ;  /* 0x0000040012ff7812 */ /* 0x040fe2000780c0ff */
[----:B------:R-:W-:Y:S01]  /*622f0*/  BSSY.RECONVERGENT B0, `(.L_x_3320) ;  /* 0x0000006000007945 */ /* 0x000fe20003800200 */
[----:B------:R-:W-:-:S11]  /*62300*/  LOP3.LUT P1, RZ, R18, 0x8, RZ, 0xc0, !PT ;  /* 0x0000000812ff7812 */ /* 0x000fd6000782c0ff */
[----:B------:R-:W-:Y:S05]  /*62310*/  @!P0 BRA `(.L_x_3321) ;  /* 0x00000000000c8947 */ /* 0x000fea0003800000 */
[----:B01234-:R-:W2:Y:S02]  /*62320*/  LDL.U8 R52, [R1+0x9] ;  /* 0x0000090001347983 */ /* 0x01fea40000100000 */
[----:B--2---:R-:W-:-:S05]  /*62330*/  LOP3.LUT R52, R52, 0x4, RZ, 0xfc, !PT ;  /* 0x0000000434347812 */ /* 0x004fca00078efcff */
[----:B------:R0:W-:Y:S02]  /*62340*/  STL.U8 [R1+0x9], R52 ;  /* 0x0000093401007387 */ /* 0x0001e40000100000 */
.L_x_3321:
[----:B------:R-:W-:Y:S05]  /*62350*/  BSYNC.RECONVERGENT B0 ;  /* 0x0000000000007941 */ /* 0x000fea0003800200 */
.L_x_3320:
[C---:B------:R-:W-:Y:S01]  /*62360*/  LOP3.LUT P2, RZ, R18.reuse, 0x200, RZ, 0xc0, !PT ;  /* 0x0000020012ff7812 */ /* 0x040fe2000784c0ff */
[----:B------:R-:W-:Y:S01]  /*62370*/  BSSY.RECONVERGENT B0, `(.L_x_3322) ;  /* 0x0000006000007945 */ /* 0x000fe20003800200 */
[----:B------:R-:W-:-:S11]  /*62380*/  LOP3.LUT P0, RZ, R18, 0x4, RZ, 0xc0, !PT ;  /* 0x0000000412ff7812 */ /* 0x000fd6000780c0ff */
[----:B------:R-:W-:Y:S05]  /*62390*/  @!P2 BRA `(.L_x_3323) ;  /* 0x00000000000ca947 */ /* 0x000fea0003800000 */
[----:B01234-:R-:W2:Y:S02]  /*623a0*/  LDL.U8 R52, [R1+0x9] ;  /* 0x0000090001347983 */ /* 0x01fea40000100000 */
[----:B--2---:R-:W-:-:S05]  /*623b0*/  LOP3.LUT R52, R52, 0x2, RZ, 0xfc, !PT ;  /* 0x0000000234347812 */ /* 0x004fca00078efcff */
[----:B------:R0:W-:Y:S02]  /*623c0*/  STL.U8 [R1+0x9], R52 ;  /* 0x0000093401007387 */ /* 0x0001e40000100000 */
.L_x_3323:
[----:B------:R-:W-:Y:S05]  /*623d0*/  BSYNC.RECONVERGENT B0 ;  /* 0x0000000000007941 */ /* 0x000fea0003800200 */
.L_x_3322:
        /* <DEDUP_REMOVED lines=12> */
.L_x_3325:
[----:B------:R-:W-:Y:S05]  /*624a0*/  BSYNC.RECONVERGENT B0 ;  /* 0x0000000000007941 */ /* 0x000fea0003800200 */
.L_x_3324:
[----:B------:R-:W-:Y:S01]  /*624b0*/  BSSY.RECONVERGENT B0, `(.L_x_3326) ;  /* 0x0000006000007945 */ /* 0x000fe20003800200 */
[----:B------:R-:W-:-:S03]  /*624c0*/  ISETP.NE.U32.AND P2, PT, R51, 0x1, PT ;  /* 0x000000013300780c */ /* 0x000fc60003f45070 */
[----:B------:R-:W-:Y:S10]  /*624d0*/  @!P6 BRA `(.L_x_3327) ;  /* 0x00000000000ce947 */ /* 0x000ff40003800000 */
[----:B--2---:R-:W2:Y:S02]  /*624e0*/  LDL.U8 R18, [R1+0xa] ;  /* 0x00000a0001127983 */ /* 0x004ea40000100000 */
[----:B--2---:R-:W-:-:S05]  /*624f0*/  LOP3.LUT R18, R18, 0x80, RZ, 0xfc, !PT ;  /* 0x0000008012127812 */ /* 0x004fca00078efcff */
[----:B------:R2:W-:Y:S02]  /*62500*/  STL.U8 [R1+0xa], R18 ;  /* 0x00000a1201007387 */ /* 0x0005e40000100000 */
.L_x_3327:
[----:B------:R-:W-:Y:S05]  /*62510*/  BSYNC.RECONVERGENT B0 ;  /* 0x0000000000007941 */ /* 0x000fea0003800200 */
.L_x_3326:
        /* <DEDUP_REMOVED lines=8> */
.L_x_3329:
[----:B------:R-:W-:Y:S05]  /*625a0*/  BSYNC.RECONVERGENT B0 ;  /* 0x0000000000007941 */ /* 0x000fea0003800200 */
.L_x_3328:
        /* <DEDUP_REMOVED lines=8> */
.L_x_3331:
[----:B------:R-:W-:Y:S05]  /*62630*/  BSYNC.RECONVERGENT B0 ;  /* 0x0000000000007941 */ /* 0x000fea0003800200 */
.L_x_3330:
        /* <DEDUP_REMOVED lines=8> */
.L_x_3333:
[----:B------:R-:W-:Y:S05]  /*626c0*/  BSYNC.RECONVERGENT B0 ;  /* 0x0000000000007941 */ /* 0x000fea0003800200 */
.L_x_3332:
[----:B------:R-:W-:Y:S01]  /*626d0*/  BSSY.RECONVERGENT B0, `(.L_x_3334) ;  /* 0x0000006000007945 */ /* 0x000fe20003800200 */
[----:B------:R-:W-:-:S03]  /*626e0*/  LOP3.LUT P6, RZ, R47, 0x80, RZ, 0xc0, !PT ;  /* 0x000000802fff7812 */ /* 0x000fc600078cc0ff */
[----:B------:R-:W-:Y:S10]  /*626f0*/  @!P1 BRA `(.L_x_3335) ;  /* 0x00000000000c9947 */ /* 0x000ff40003800000 */
[----:B--2---:R-:W2:Y:S02]  /*62700*/  LDL.U8 R18, [R1+0xa] ;  /* 0x00000a0001127983 */ /* 0x004ea40000100000 */
[----:B--2---:R-:W-:-:S05]  /*62710*/  LOP3.LUT R18, R18, 0x8, RZ, 0xfc, !PT ;  /* 0x0000000812127812 */ /* 0x004fca00078efcff */
[----:B------:R2:W-:Y:S02]  /*62720*/  STL.U8 [R1+0xa], R18 ;  /* 0x00000a1201007387 */ /* 0x0005e40000100000 */
.L_x_3335:
[----:B------:R-:W-:Y:S05]  /*62730*/  BSYNC.RECONVERGENT B0 ;  /* 0x0000000000007941 */ /* 0x000fea0003800200 */
.L_x_3334:
        /* <DEDUP_REMOVED lines=8> */
.L_x_3337:
[----:B------:R-:W-:Y:S05]  /*627c0*/  BSYNC.RECONVERGENT B0 ;  /* 0x0000000000007941 */ /* 0x000fea0003800200 */
.L_x_3336:
[----:B------:R-:W-:Y:S01]  /*627d0*/  LOP3.LUT P1, RZ, R42, 0x2, RZ, 0xc0, !PT ;  /* 0x000000022aff7812 */ /* 0x000fe2000782c0ff */
[----:B------:R-:W-:Y:S01]  /*627e0*/  BSSY.RECONVERGENT B0, `(.L_x_3338) ;  /* 0x0000006000007945 */ /* 0x000fe20003800200 */
[----:B------:R-:W-:-:S11]  /*627f0*/  LOP3.LUT P0, RZ, R47, 0x20, RZ, 0xc0, !PT ;  /* 0x000000202fff7812 */ /* 0x000fd6000780c0ff */
[----:B------:R-:W-:Y:S05]  /*62800*/  @!P1 BRA `(.L_x_3339) ;  /* 0x00000000000c9947 */ /* 0x000fea0003800000 */
[----:B--2---:R-:W2:Y:S02]  /*62810*/  LDL.U8 R18, [R1+0xa] ;  /* 0x00000a0001127983 */ /* 0x004ea40000100000 */
[----:B--2---:R-:W-:-:S05]  /*62820*/  LOP3.LUT R18, R18, 0x2, RZ, 0xfc, !PT ;  /* 0x0000000212127812 */ /* 0x004fca00078efcff */
[----:B------:R2:W-:Y:S02]  /*62830*/  STL.U8 [R1+0xa], R18 ;  /* 0x00000a1201007387 */ /* 0x0005e40000100000 */
.L_x_3339:
[----:B------:R-:W-:Y:S05]  /*62840*/  BSYNC.RECONVERGENT B0 ;  /* 0x0000000000007941 */ /* 0x000fea0003800200 */
.L_x_3338:
[----:B------:R-:W-:Y:S01]  /*62850*/  BSSY.RECONVERGENT B0, `(.L_x_3340) ;  /* 0x0000006000007945 */ /* 0x000fe20003800200 */
[----:B------:R-:W-:-:S03]  /*62860*/  LOP3.LUT P1, RZ, R47, 0x10, RZ, 0xc0, !PT ;  /* 0x000000102fff7812 */ /* 0x000fc6000782c0ff */
[----:B------:R-:W-:Y:S10]  /*62870*/  @P2 BRA `(.L_x_3341) ;  /* 0x00000000000c2947 */ /* 0x000ff40003800000 */
[----:B--2---:R-:W2:Y:S02]  /*62880*/  LDL.U8 R18, [R1+0xa] ;  /* 0x00000a0001127983 */ /* 0x004ea40000100000 */
[----:B--2---:R-:W-:-:S05]  /*62890*/  LOP3.LUT R18, R18, 0x1, RZ, 0xfc, !PT ;  /* 0x0000000112127812 */ /* 0x004fca00078efcff */
[----:B------:R2:W-:Y:S02]  /*628a0*/  STL.U8 [R1+0xa], R18 ;  /* 0x00000a1201007387 */ /* 0x0005e40000100000 */
.L_x_3341:
[----:B------:R-:W-:Y:S05]  /*628b0*/  BSYNC.RECONVERGENT B0 ;  /* 0x0000000000007941 */ /* 0x000fea0003800200 */
.L_x_3340:
[C---:B------:R-:W-:Y:S01]  /*628c0*/  LOP3.LUT P3, RZ, R47.reuse, 0x400, RZ, 0xc0, !PT ;  /* 0x000004002fff7812 */ /* 0x040fe2000786c0ff */
[----:B------:R-:W-:Y:S01]  /*628d0*/  BSSY.RECONVERGENT B0, `(.L_x_3342) ;  /* 0x0000006000007945 */ /* 0x000fe20003800200 */
[----:B------:R-:W-:-:S11]  /*628e0*/  LOP3.LUT P2, RZ, R47, 0x8, RZ, 0xc0, !PT ;  /* 0x000000082fff7812 */ /* 0x000fd6000784c0ff */
[----:B------:R-:W-:Y:S05]  /*628f0*/  @!P3 BRA `(.L_x_3343) ;  /* 0x00000000000cb947 */ /* 0x000fea0003800000 */
[----:B--2---:R-:W2:Y:S02]  /*62900*/  LDL.U8 R18, [R1+0xb] ;  /* 0x00000b0001127983 */ /* 0x004ea40000100000 */
[----:B--2---:R-:W-:-:S05]  /*62910*/  LOP3.LUT R18, R18, 0x80, RZ, 0xfc, !PT ;  /* 0x0000008012127812 */ /* 0x004fca00078efcff */
[----:B------:R2:W-:Y:S02]  /*62920*/  STL.U8 [R1+0xb], R18 ;  /* 0x00000b1201007387 */ /* 0x0005e40000100000 */
.L_x_3343:
[----:B------:R-:W-:Y:S05]  /*62930*/  BSYNC.RECONVERGENT B0 ;  /* 0x0000000000007941 */ /* 0x000fea0003800200 */
.L_x_3342:
[C---:B------:R-:W-:Y:S01]  /*62940*/  LOP3.LUT P4, RZ, R47.reuse, 0x200, RZ, 0xc0, !PT ;  /* 0x000002002fff7812 */ /* 0x040fe2000788c0ff */
[----:B------:R-:W-:Y:S01]  /*62950*/  BSSY.RECONVERGENT B0, `(.L_x_3344) ;  /* 0x0000006000007945 */ /* 0x000fe20003800200 */
[----:B------:R-:W-:-:S11]  /*62960*/  LOP3.LUT P3, RZ, R47, 0x4, RZ, 0xc0, !PT ;  /* 0x000000042fff7812 */ /* 0x000fd6000786c0ff */
[----:B------:R-:W-:Y:S05]  /*62970*/  @!P4 BRA `(.L_x_3345) ;  /* 0x00000000000cc947 */ /* 0x000fea0003800000 */
[----:B--2---:R-:W2:Y:S02]  /*62980*/  LDL.U8 R18, [R1+0xb] ;  /* 0x00000b0001127983 */ /* 0x004ea40000100000 */
[----:B--2---:R-:W-:-:S05]  /*62990*/  LOP3.LUT R18, R18, 0x40, RZ, 0xfc, !PT ;  /* 0x0000004012127812 */ /* 0x004fca00078efcff */
[----:B------:R2:W-:Y:S02]  /*629a0*/  STL.U8 [R1+0xb], R18 ;  /* 0x00000b1201007387 */ /* 0x0005e40000100000 */
.L_x_3345:
[----:B------:R-:W-:Y:S05]  /*629b0*/  BSYNC.RECONVERGENT B0 ;  /* 0x0000000000007941 */ /* 0x000fea0003800200 */
.L_x_3344:
        /* <DEDUP_REMOVED lines=8> */
.L_x_3347:
[----:B------:R-:W-:Y:S05]  /*62a40*/  BSYNC.RECONVERGENT B0 ;  /* 0x0000000000007941 */ /* 0x000fea0003800200 */
.L_x_3346:
[----:B------:R-:W-:Y:S01]  /*62a50*/  BSSY.RECONVERGENT B0, `(.L_x_3348) ;  /* 0x0000006000007945 */ /* 0x000fe20003800200 */
[----:B------:R-:W-:-:S03]  /*62a60*/  ISETP.NE.U32.AND P5, PT, R7, 0x1, PT ;  /* 0x000000010700780c */ /* 0x000fc60003fa5070 */
[----:B------:R-:W-:Y:S10]  /*62a70*/  @!P6 BRA `(.L_x_3349) ;  /* 0x00000000000ce947 */ /* 0x000ff40003800000 */
[----:B--2---:R-:W2:Y:S02]  /*62a80*/  LDL.U8 R18, [R1+0xb] ;  /* 0x00000b0001127983 */ /* 0x004ea40000100000 */
[----:B--2---:R-:W-:-:S05]  /*62a90*/  LOP3.LUT R18, R18, 0x10, RZ, 0xfc, !PT ;  /* 0x0000001012127812 */ /* 0x004fca00078efcff */
[----:B------:R2:W-:Y:S02]  /*62aa0*/  STL.U8 [R1+0xb], R18 ;  /* 0x00000b1201007387 */ /* 0x0005e40000100000 */
.L_x_3349:
[----:B------:R-:W-:Y:S05]  /*62ab0*/  BSYNC.RECONVERGENT B0 ;  /* 0x0000000000007941 */ /* 0x000fea0003800200 */
.L_x_3348:
        /* <DEDUP_REMOVED lines=11> */
.L_x_3351:
[----:B------:R-:W-:Y:S05]  /*62b70*/  BSYNC.RECONVERGENT B0 ;  /* 0x0000000000007941 */ /* 0x000fea0003800200 */
.L_x_3350:
[----:B------:R-:W-:Y:S01]  /*62b80*/  BSSY.RECONVERGENT B0, `(.L_x_3352) ;  /* 0x0000006000007945 */ /* 0x000fe20003800200 */
[----:B------:R-:W-:-:S03]  /*62b90*/  LOP3.LUT P6, RZ, R5, 0x200, RZ, 0xc0, !PT ;  /* 0x0000020005ff7812 */ /* 0x000fc600078cc0ff */
[----:B------:R-:W-:Y:S10]  /*62ba0*/  @!P0 BRA `(.L_x_3353) ;  /* 0x00000000000c8947 */ /* 0x000ff40003800000 */
[----:B--2---:R-:W2:Y:S02]  /*62bb0*/  LDL.U8 R18, [R1+0xb] ;  /* 0x00000b0001127983 */ /* 0x004ea40000100000 */
[----:B--2---:R-:W-:-:S05]  /*62bc0*/  LOP3.LUT R18, R18, 0x4, RZ, 0xfc, !PT ;  /* 0x0000000412127812 */ /* 0x004fca00078efcff */
[----:B------:R2:W-:Y:S02]  /*62bd0*/  STL.U8 [R1+0xb], R18 ;  /* 0x00000b1201007387 */ /* 0x0005e40000100000 */
.L_x_3353:
[----:B------:R-:W-:Y:S05]  /*62be0*/  BSYNC.RECONVERGENT B0 ;  /* 0x0000000000007941 */ /* 0x000fea0003800200 */
.L_x_3352:
[----:B------:R-:W-:Y:S01]  /*62bf0*/  BSSY.RECONVERGENT B0, `(.L_x_3354) ;  /* 0x0000006000007945 */ /* 0x000fe20003800200 */
[----:B------:R-:W-:-:S03]  /*62c00*/  LOP3.LUT P0, RZ, R5, 0x100, RZ, 0xc0, !PT ;  /* 0x0000010005ff7812 */ /* 0x000fc6000780c0ff */
[----:B------:R-:W-:Y:S10]  /*62c10*/  @!P1 BRA `(.L_x_3355) ;  /* 0x00000000000c9947 */ /* 0x000ff40003800000 */
[----:B--2---:R-:W2:Y:S02]  /*62c20*/  LDL.U8 R18, [R1+0xb] ;  /* 0x00000b0001127983 */ /* 0x004ea40000100000 */
[----:B--2---:R-:W-:-:S05]  /*62c30*/  LOP3.LUT R18, R18, 0x2, RZ, 0xfc, !PT ;  /* 0x0000000212127812 */ /* 0x004fca00078efcff */
[----:B------:R2:W-:Y:S02]  /*62c40*/  STL.U8 [R1+0xb], R18 ;  /* 0x00000b1201007387 */ /* 0x0005e40000100000 */
.L_x_3355:
[----:B------:R-:W-:Y:S05]  /*62c50*/  BSYNC.RECONVERGENT B0 ;  /* 0x0000000000007941 */ /* 0x000fea0003800200 */
.L_x_3354:
[----:B------:R-:W-:Y:S04]  /*62c60*/  BSSY.RECONVERGENT B0, `(.L_x_3356) ;  /* 0x0000005000007945 */ /* 0x000fe80003800200 */
[----:B------:R-:W-:Y:S05]  /*62c70*/  @!P2 BRA `(.L_x_3357) ;  /* 0x00000000000ca947 */ /* 0x000fea0003800000 */
[----:B--2---:R-:W2:Y:S02]  /*62c80*/  LDL.U8 R18, [R1+0xb] ;  /* 0x00000b0001127983 */ /* 0x004ea40000100000 */
[----:B--2---:R-:W-:-:S05]  /*62c90*/  LOP3.LUT R18, R18, 0x1, RZ, 0xfc, !PT ;  /* 0x0000000112127812 */ /* 0x004fca00078efcff */
[----:B------:R2:W-:Y:S02]  /*62ca0*/  STL.U8 [R1+0xb], R18 ;  /* 0x00000b1201007387 */ /* 0x0005e40000100000 */
.L_x_3357:
[----:B------:R-:W-:Y:S05]  /*62cb0*/  BSYNC.RECONVERGENT B0 ;  /* 0x0000000000007941 */ /* 0x000fea0003800200 */
.L_x_3356:
[----:B------:R-:W-:Y:S04]  /*62cc0*/  BSSY.RECONVERGENT B0, `(.L_x_3358) ;  /* 0x0000005000007945 */ /* 0x000fe80003800200 */
[----:B------:R-:W-:Y:S05]  /*62cd0*/  @!P3 BRA `(.L_x_3359) ;  /* 0x00000000000cb947 */ /* 0x000fea0003800000 */
[----:B--2---:R-:W2:Y:S02]  /*62ce0*/  LDL.U8 R18, [R1+0xc] ;  /* 0x00000c0001127983 */ /* 0x004ea40000100000 */
[----:B--2---:R-:W-:-:S05]  /*62cf0*/  LOP3.LUT R18, R18, 0x80, RZ, 0xfc, !PT ;  /* 0x0000008012127812 */ /* 0x004fca00078efcff */
[----:B------:R2:W-:Y:S02]  /*62d00*/  STL.U8 [R1+0xc], R18 ;  /* 0x00000c1201007387 */ /* 0x0005e40000100000 */
.L_x_3359:
[----:B------:R-:W-:Y:S05]  /*62d10*/  BSYNC.RECONVERGENT B0 ;  /* 0x0000000000007941 */ /* 0x000fea0003800200 */
.L_x_3358:
[----:B------:R-:W-:Y:S04]  /*62d20*/  BSSY.RECONVERGENT B0, `(.L_x_3360) ;  /* 0x0000005000007945 */ /* 0x000fe80003800200 */
[----:B------:R-:W-:Y:S05]  /*62d30*/  @!P4 BRA `(.L_x_3361) ;  /* 0x00000000000cc947 */ /* 0x000fea0003800000 */
[----:B--2---:R-:W2:Y:S02]  /*62d40*/  LDL.U8 R18, [R1+0xc] ;  /* 0x00000c0001127983 */ /* 0x004ea40000100000 */
[----:B--2---:R-:W-:-:S05]  /*62d50*/  LOP3.LUT R18, R18, 0x40, RZ, 0xfc, !PT ;  /* 0x0000004012127812 */ /* 0x004fca00078efcff */
[----:B------:R2:W-:Y:S02]  /*62d60*/  STL.U8 [R1+0xc], R18 ;  /* 0x00000c1201007387 */ /* 0x0005e40000100000 */
.L_x_3361:
[----:B------:R-:W-:Y:S05]  /*62d70*/  BSYNC.RECONVERGENT B0 ;  /* 0x0000000000007941 */ /* 0x000fea0003800200 */
.L_x_3360:
[----:B------:R-:W-:Y:S04]  /*62d80*/  BSSY.RECONVERGENT B0, `(.L_x_3362) ;  /* 0x0000005000007945 */ /* 0x000fe80003800200 */
[----:B------:R-:W-:Y:S05]  /*62d90*/  @P5 BRA `(.L_x_3363) ;  /* 0x00000000000c5947 */ /* 0x000fea0003800000 */
[----:B--2---:R-:W2:Y:S02]  /*62da0*/  LDL.U8 R18, [R1+0xc] ;  /* 0x00000c0001127983 */ /* 0x004ea40000100000 */
[----:B--2---:R-:W-:-:S05]  /*62db0*/  LOP3.LUT R18, R18, 0x20, RZ, 0xfc, !PT ;  /* 0x0000002012127812 */ /* 0x004fca00078efcff */
[----:B------:R2:W-:Y:S02]  /*62dc0*/  STL.U8 [R1+0xc], R18 ;  /* 0x00000c1201007387 */ /* 0x0005e40000100000 */
.L_x_3363:
[----:B------:R-:W-:Y:S05]  /*62dd0*/  BSYNC.RECONVERGENT B0 ;  /* 0x0000000000007941 */ /* 0x000fea0003800200 */
.L_x_3362:
[----:B------:R-:W-:Y:S01]  /*62de0*/  LOP3.LUT P1, RZ, R5, 0x400, RZ, 0xc0, !PT ;  /* 0x0000040005ff7812 */ /* 0x000fe2000782c0ff */
[----:B------:R-:W-:-:S12]  /*62df0*/  BSSY.RECONVERGENT B0, `(.L_x_3364) ;  /* 0x0000005000007945 */ /* 0x000fd80003800200 */
[----:B------:R-:W-:Y:S05]  /*62e00*/  @!P1 BRA `(.L_x_3365) ;  /* 0x00000000000c9947 */ /* 0x000fea0003800000 */
[----:B--2---:R-:W2:Y:S02]  /*62e10*/  LDL.U8 R18, [R1+0xc] ;  /* 0x00000c0001127983 */ /* 0x004ea40000100000 */
[----:B--2---:R-:W-:-:S05]  /*62e20*/  LOP3.LUT R18, R18, 0x10, RZ, 0xfc, !PT ;  /* 0x0000001012127812 */ /* 0x004fca00078efcff */
[----:B------:R2:W-:Y:S02]  /*62e30*/  STL.U8 [R1+0xc], R18 ;  /* 0x00000c1201007387 */ /* 0x0005e40000100000 */
.L_x_3365:
[----:B------:R-:W-:Y:S05]  /*62e40*/  BSYNC.RECONVERGENT B0 ;  /* 0x0000000000007941 */ /* 0x000fea0003800200 */
.L_x_3364:
[----:B------:R-:W-:Y:S04]  /*62e50*/  BSSY.RECONVERGENT B0, `(.L_x_3366) ;  /* 0x0000005000007945 */ /* 0x000fe80003800200 */
[----:B------:R-:W-:Y:S05]  /*62e60*/  @!P6 BRA `(.L_x_3367) ;  /* 0x00000000000ce947 */ /* 0x000fea0003800000 */
[----:B--2---:R-:W2:Y:S02]  /*62e70*/  LDL.U8 R18, [R1+0xc] ;  /* 0x00000c0001127983 */ /* 0x004ea40000100000 */
[----:B--2---:R-:W-:-:S05]  /*62e80*/  LOP3.LUT R18, R18, 0x8, RZ, 0xfc, !PT ;  /* 0x0000000812127812 */ /* 0x004fca00078efcff */
[----:B------:R2:W-:Y:S02]  /*62e90*/  STL.U8 [R1+0xc], R18 ;  /* 0x00000c1201007387 */ /* 0x0005e40000100000 */
.L_x_3367:
[----:B------:R-:W-:Y:S05]  /*62ea0*/  BSYNC.RECONVERGENT B0 ;  /* 0x0000000000007941 */ /* 0x000fea0003800200 */
.L_x_3366:
[----:B------:R-:W-:Y:S04]  /*62eb0*/  BSSY.RECONVERGENT B0, `(.L_x_3368) ;  /* 0x0000005000007945 */ /* 0x000fe80003800200 */
[----:B------:R-:W-:Y:S05]  /*62ec0*/  @!P0 BRA `(.L_x_3369) ;  /* 0x00000000000c8947 */ /* 0x000fea0003800000 */
[----:B--2---:R-:W2:Y:S02]  /*62ed0*/  LDL.U8 R18, [R1+0xc] ;  /* 0x00000c0001127983 */ /* 0x004ea40000100000 */
[----:B--2---:R-:W-:-:S05]  /*62ee0*/  LOP3.LUT R18, R18, 0x4, RZ, 0xfc, !PT ;  /* 0x0000000412127812 */ /* 0x004fca00078efcff */
[----:B------:R2:W-:Y:S02]  /*62ef0*/  STL.U8 [R1+0xc], R18 ;  /* 0x00000c1201007387 */ /* 0x0005e40000100000 */
.L_x_3369:
[----:B------:R-:W-:Y:S05]  /*62f00*/  BSYNC.RECONVERGENT B0 ;  /* 0x0000000000007941 */ /* 0x000fea0003800200 */
.L_x_3368:
        /* <DEDUP_REMOVED lines=25> */
.L_x_3371:
[----:B------:R-:W-:Y:S05]  /*630a0*/  BSYNC.RECONVERGENT B0 ;  /* 0x0000000000007941 */ /* 0x000fea0003800200 */
.L_x_3370:
        /* <DEDUP_REMOVED lines=8> */
.L_x_3373:
[----:B------:R-:W-:Y:S05]  /*63130*/  BSYNC.RECONVERGENT B0 ;  /* 0x0000000000007941 */ /* 0x000fea0003800200 */
.L_x_3372:
        /* <DEDUP_REMOVED lines=8> */
.L_x_3375:
[----:B------:R-:W-:Y:S05]  /*631c0*/  BSYNC.RECONVERGENT B0 ;  /* 0x0000000000007941 */ /* 0x000fea0003800200 */
.L_x_3374:
        /* <DEDUP_REMOVED lines=8> */
.L_x_3377:
[----:B------:R-:W-:Y:S05]  /*63250*/  BSYNC.RECONVERGENT B0 ;  /* 0x0000000000007941 */ /* 0x000fea0003800200 */
.L_x_3376:
[----:B------:R-:W-:Y:S01]  /*63260*/  BSSY.RECONVERGENT B0, `(.L_x_3378) ;  /* 0x0000006000007945 */ /* 0x000fe20003800200 */
[----:B------:R-:W-:-:S03]  /*63270*/  LOP3.LUT P6, RZ, R6, 0x80, RZ, 0xc0, !PT ;  /* 0x0000008006ff7812 */ /* 0x000fc600078cc0ff */
[----:B------:R-:W-:Y:S10]  /*63280*/  @!P2 BRA `(.L_x_3379) ;  /* 0x00000000000ca947 */ /* 0x000ff40003800000 */
[----:B0123--:R-:W2:Y:S02]  /*63290*/  LDL.U8 R52, [R1+0xd] ;  /* 0x00000d0001347983 */ /* 0x00fea40000100000 */
[----:B--2---:R-:W-:-:S05]  /*632a0*/  LOP3.LUT R52, R52, 0x20, RZ, 0xfc, !PT ;  /* 0x0000002034347812 */ /* 0x004fca00078efcff */
[----:B------:R4:W-:Y:S02]  /*632b0*/  STL.U8 [R1+0xd], R52 ;  /* 0x00000d3401007387 */ /* 0x0009e40000100000 */
.L_x_3379:
[----:B------:R-:W-:Y:S05]  /*632c0*/  BSYNC.RECONVERGENT B0 ;  /* 0x0000000000007941 */ /* 0x000fea0003800200 */
.L_x_3378:
[----:B------:R-:W-:Y:S01]  /*632d0*/  BSSY.RECONVERGENT B0, `(.L_x_3380) ;  /* 0x0000006000007945 */ /* 0x000fe20003800200 */
[----:B------:R-:W-:-:S03]  /*632e0*/  LOP3.LUT P3, RZ, R6, 0x40, RZ, 0xc0, !PT ;  /* 0x0000004006ff7812 */ /* 0x000fc6000786c0ff */
[----:B------:R-:W-:Y:S10]  /*632f0*/  @!P1 BRA `(.L_x_3381) ;  /* 0x00000000000c9947 */ /* 0x000ff40003800000 */
[----:B01234-:R-:W2:Y:S02]  /*63300*/  LDL.U8 R52, [R1+0xd] ;  /* 0x00000d0001347983 */ /* 0x01fea40000100000 */
[----:B--2---:R-:W-:-:S05]  /*63310*/  LOP3.LUT R52, R52, 0x10, RZ, 0xfc, !PT ;  /* 0x0000001034347812 */ /* 0x004fca00078efcff */
[----:B------:R0:W-:Y:S02]  /*63320*/  STL.U8 [R1+0xd], R52 ;  /* 0x00000d3401007387 */ /* 0x0001e40000100000 */
.L_x_3381:
[----:B------:R-:W-:Y:S05]  /*63330*/  BSYNC.RECONVERGENT B0 ;  /* 0x0000000000007941 */ /* 0x000fea0003800200 */
.L_x_3380:
[----:B------:R-:W-:Y:S01]  /*63340*/  BSSY.RECONVERGENT B0, `(.L_x_3382) ;  /* 0x0000006000007945 */ /* 0x000fe20003800200 */
[----:B------:R-:W-:-:S03]  /*63350*/  LOP3.LUT P4, RZ, R6, 0x20, RZ, 0xc0, !PT ;  /* 0x0000002006ff7812 */ /* 0x000fc6000788c0ff */
[----:B------:R-:W-:Y:S10]  /*63360*/  @!P0 BRA `(.L_x_3383) ;  /* 0x00000000000c8947 */ /* 0x000ff40003800000 */
[----:B01234-:R-:W2:Y:S02]  /*63370*/  LDL.U8 R52, [R1+0xd] ;  /* 0x00000d0001347983 */ /* 0x01fea40000100000 */
[----:B--2---:R-:W-:-:S05]  /*63380*/  LOP3.LUT R52, R52, 0x8, RZ, 0xfc, !PT ;  /* 0x0000000834347812 */ /* 0x004fca00078efcff */
[----:B------:R0:W-:Y:S02]  /*63390*/  STL.U8 [R1+0xd], R52 ;  /* 0x00000d3401007387 */ /* 0x0001e40000100000 */
.L_x_3383:
[----:B------:R-:W-:Y:S05]  /*633a0*/  BSYNC.RECONVERGENT B0 ;  /* 0x0000000000007941 */ /* 0x000fea0003800200 */
.L_x_3382:
[----:B------:R-:W-:Y:S01]  /*633b0*/  ISETP.NE.U32.AND P0, PT, R51, 0x1, PT ;  /* 0x000000013300780c */ /* 0x000fe20003f05070 */
[----:B------:R-:W-:Y:S01]  /*633c0*/  BSSY.RECONVERGENT B0, `(.L_x_3384) ;  /* 0x0000006000007945 */ /* 0x000fe20003800200 */
[----:B------:R-:W-:-:S11]  /*633d0*/  LOP3.LUT P5, RZ, R6, 0x10, RZ, 0xc0, !PT ;  /* 0x0000001006ff7812 */ /* 0x000fd600078ac0ff */
[----:B------:R-:W-:Y:S05]  /*633e0*/  @P0 BRA `(.L_x_3385) ;  /* 0x00000000000c0947 */ /* 0x000fea0003800000 */
[----:B01234-:R-:W2:Y:S02]  /*633f0*/  LDL.U8 R52, [R1+0xd] ;  /* 0x00000d0001347983 */ /* 0x01fea40000100000 */
[----:B--2---:R-:W-:-:S05]  /*63400*/  LOP3.LUT R52, R52, 0x4, RZ, 0xfc, !PT ;  /* 0x0000000434347812 */ /* 0x004fca00078efcff */
[----:B------:R0:W-:Y:S02]  /*63410*/  STL.U8 [R1+0xd], R52 ;  /* 0x00000d3401007387 */ /* 0x0001e40000100000 */
.L_x_3385:
[----:B------:R-:W-:Y:S05]  /*63420*/  BSYNC.RECONVERGENT B0 ;  /* 0x0000000000007941 */ /* 0x000fea0003800200 */
.L_x_3384:
[C---:B------:R-:W-:Y:S01]  /*63430*/  LOP3.LUT P0, RZ, R6.reuse, 0x400, RZ, 0xc0, !PT ;  /* 0x0000040006ff7812 */ /* 0x040fe2000780c0ff */
[----:B------:R-:W-:Y:S01]  /*63440*/  BSSY.RECONVERGENT B0, `(.L_x_3386) ;  /* 0x0000006000007945 */ /* 0x000fe20003800200 */
[----:B------:R-:W-:-:S11]  /*63450*/  LOP3.LUT P1, RZ, R6, 0x8, RZ, 0xc0, !PT ;  /* 0x0000000806ff7812 */ /* 0x000fd6000782c0ff */
[----:B------:R-:W-:Y:S05]  /*63460*/  @!P0 BRA `(.L_x_3387) ;  /* 0x00000000000c8947 */ /* 0x000fea0003800000 */
[----:B01234-:R-:W2:Y:S02]  /*63470*/  LDL.U8 R52, [R1+0xd] ;  /* 0x00000d0001347983 */ /* 0x01fea40000100000 */
[----:B--2---:R-:W-:-:S05]  /*63480*/  LOP3.LUT R52, R52, 0x2, RZ, 0xfc, !PT ;  /* 0x0000000234347812 */ /* 0x004fca00078efcff */
[----:B------:R0:W-:Y:S02]  /*63490*/  STL.U8 [R1+0xd], R52 ;  /* 0x00000d3401007387 */ /* 0x0001e40000100000 */
.L_x_3387:
[----:B------:R-:W-:Y:S05]  /*634a0*/  BSYNC.RECONVERGENT B0 ;  /* 0x0000000000007941 */ /* 0x000fea0003800200 */
.L_x_3386:
[C---:B------:R-:W-:Y:S01]  /*634b0*/  LOP3.LUT P2, RZ, R6.reuse, 0x200, RZ, 0xc0, !PT ;  /* 0x0000020006ff7812 */ /* 0x040fe2000784c0ff */
[----:B------:R-:W-:Y:S01]  /*634c0*/  BSSY.RECONVERGENT B0, `(.L_x_3388) ;  /* 0x0000006000007945 */ /* 0x000fe20003800200 */
[----:B------:R-:W-:-:S11]  /*634d0*/  LOP3.LUT P0, RZ, R6, 0x4, RZ, 0xc0, !PT ;  /* 0x0000000406ff7812 */ /* 0x000fd6000780c0ff */
[----:B------:R-:W-:Y:S05]  /*634e0*/  @!P2 BRA `(.L_x_3389) ;  /* 0x00000000000ca947 */ /* 0x000fea0003800000 */
[----:B01234-:R-:W2:Y:S02]  /*634f0*/  LDL.U8 R52, [R1+0xd] ;  /* 0x00000d0001347983 */ /* 0x01fea40000100000 */
[----:B--2---:R-:W-:-:S05]  /*63500*/  LOP3.LUT R52, R52, 0x1, RZ, 0xfc, !PT ;  /* 0x0000000134347812 */ /* 0x004fca00078efcff */
[----:B------:R0:W-:Y:S02]  /*63510*/  STL.U8 [R1+0xd], R52 ;  /* 0x00000d3401007387 */ /* 0x0001e40000100000 */
.L_x_3389:
[----:B------:R-:W-:Y:S05]  /*63520*/  BSYNC.RECONVERGENT B0 ;  /* 0x0000000000007941 */ /* 0x000fea0003800200 */
.L_x_3388:
        /* <DEDUP_REMOVED lines=12> */
.L_x_3391:
[----:B------:R-:W-:Y:S05]  /*635f0*/  BSYNC.RECONVERGENT B0 ;  /* 0x0000000000007941 */ /* 0x000fea0003800200 */
.L_x_3390:
[----:B------:R-:W-:Y:S01]  /*63600*/  BSSY.RECONVERGENT B0, `(.L_x_3392) ;  /* 0x0000006000007945 */ /* 0x000fe20003800200 */
[----:B------:R-:W-:-:S03]  /*63610*/  ISETP.NE.U32.AND P2, PT, R51, 0x1, PT ;  /* 0x000000013300780c */ /* 0x000fc60003f45070 */
[----:B------:R-:W-:Y:S10]  /*63620*/  @!P6 BRA `(.L_x_3393) ;  /* 0x00000000000ce947 */ /* 0x000ff40003800000 */
[----:B--2---:R-:W2:Y:S02]  /*63630*/  LDL.U8 R6, [R1+0xe] ;  /* 0x00000e0001067983 */ /* 0x004ea40000100000 */
[----:B--2---:R-:W-:-:S05]  /*63640*/  LOP3.LUT R6, R6, 0x40, RZ, 0xfc, !PT ;  /* 0x0000004006067812 */ /* 0x004fca00078efcff */
[----:B------:R2:W-:Y:S02]  /*63650*/  STL.U8 [R1+0xe], R6 ;  /* 0x00000e0601007387 */ /* 0x0005e40000100000 */
.L_x_3393:
[----:B------:R-:W-:Y:S05]  /*63660*/  BSYNC.RECONVERGENT B0 ;  /* 0x0000000000007941 */ /* 0x000fea0003800200 */
.L_x_3392:
        /* <DEDUP_REMOVED lines=8> */
.L_x_3395:
[----:B------:R-:W-:Y:S05]  /*636f0*/  BSYNC.RECONVERGENT B0 ;  /* 0x0000000000007941 */ /* 0x000fea0003800200 */
.L_x_3394:
        /* <DEDUP_REMOVED lines=8> */
.L_x_3397:
[----:B------:R-:W-:Y:S05]  /*63780*/  BSYNC.RECONVERGENT B0 ;  /* 0x0000000000007941 */ /* 0x000fea0003800200 */
.L_x_3396:
        /* <DEDUP_REMOVED lines=8> */
.L_x_3399:
[----:B------:R-:W-:Y:S05]  /*63810*/  BSYNC.RECONVERGENT B0 ;  /* 0x0000000000007941 */ /* 0x000fea0003800200 */
.L_x_3398:
[----:B------:R-:W-:Y:S01]  /*63820*/  BSSY.RECONVERGENT B0, `(.L_x_3400) ;  /* 0x0000006000007945 */ /* 0x000fe20003800200 */
[----:B------:R-:W-:-:S03]  /*63830*/  LOP3.LUT P6, RZ, R46, 0x80, RZ, 0xc0, !PT ;  /* 0x000000802eff7812 */ /* 0x000fc600078cc0ff */
[----:B------:R-:W-:Y:S10]  /*63840*/  @!P1 BRA `(.L_x_3401) ;  /* 0x00000000000c9947 */ /* 0x000ff40003800000 */
[----:B--2---:R-:W2:Y:S02]  /*63850*/  LDL.U8 R6, [R1+0xe] ;  /* 0x00000e0001067983 */ /* 0x004ea40000100000 */
[----:B--2---:R-:W-:-:S05]  /*63860*/  LOP3.LUT R6, R6, 0x4, RZ, 0xfc, !PT ;  /* 0x0000000406067812 */ /* 0x004fca00078efcff */
[----:B------:R2:W-:Y:S02]  /*63870*/  STL.U8 [R1+0xe], R6 ;  /* 0x00000e0601007387 */ /* 0x0005e40000100000 */
.L_x_3401:
[----:B------:R-:W-:Y:S05]  /*63880*/  BSYNC.RECONVERGENT B0 ;  /* 0x0000000000007941 */ /* 0x000fea0003800200 */
.L_x_3400:
        /* <DEDUP_REMOVED lines=8> */
.L_x_3403:
[----:B------:R-:W-:Y:S05]  /*63910*/  BSYNC.RECONVERGENT B0 ;  /* 0x0000000000007941 */ /* 0x000fea0003800200 */
.L_x_3402:
[----:B------:R-:W-:Y:S01]  /*63920*/  LOP3.LUT P1, RZ, R42, 0x2, RZ, 0xc0, !PT ;  /* 0x000000022aff7812 */ /* 0x000fe2000782c0ff */
[----:B------:R-:W-:Y:S01]  /*63930*/  BSSY.RECONVERGENT B0, `(.L_x_3404) ;  /* 0x0000006000007945 */ /* 0x000fe20003800200 */
[----:B------:R-:W-:-:S11]  /*63940*/  LOP3.LUT P0, RZ, R46, 0x20, RZ, 0xc0, !PT ;  /* 0x000000202eff7812 */ /* 0x000fd6000780c0ff */
[----:B------:R-:W-:Y:S05]  /*63950*/  @!P1 BRA `(.L_x_3405) ;  /* 0x00000000000c9947 */ /* 0x000fea0003800000 */
[----:B--2---:R-:W2:Y:S02]  /*63960*/  LDL.U8 R6, [R1+0xe] ;  /* 0x00000e0001067983 */ /* 0x004ea40000100000 */
[----:B--2---:R-:W-:-:S05]  /*63970*/  LOP3.LUT R6, R6, 0x1, RZ, 0xfc, !PT ;  /* 0x0000000106067812 */ /* 0x004fca00078efcff */
[----:B------:R2:W-:Y:S02]  /*63980*/  STL.U8 [R1+0xe], R6 ;  /* 0x00000e0601007387 */ /* 0x0005e40000100000 */
.L_x_3405:
[----:B------:R-:W-:Y:S05]  /*63990*/  BSYNC.RECONVERGENT B0 ;  /* 0x0000000000007941 */ /* 0x000fea0003800200 */
.L_x_3404:
[----:B------:R-:W-:Y:S01]  /*639a0*/  BSSY.RECONVERGENT B0, `(.L_x_3406) ;  /* 0x0000006000007945 */ /* 0x000fe20003800200 */
[----:B------:R-:W-:-:S03]  /*639b0*/  LOP3.LUT P1, RZ, R46, 0x10, RZ, 0xc0, !PT ;  /* 0x000000102eff7812 */ /* 0x000fc6000782c0ff */
[----:B------:R-:W-:Y:S10]  /*639c0*/  @P2 BRA `(.L_x_3407) ;  /* 0x00000000000c2947 */ /* 0x000ff40003800000 */
[----:B--2---:R-:W2:Y:S02]  /*639d0*/  LDL.U8 R6, [R1+0xf] ;  /* 0x00000f0001067983 */ /* 0x004ea40000100000 */
[----:B--2---:R-:W-:-:S05]  /*639e0*/  LOP3.LUT R6, R6, 0x80, RZ, 0xfc, !PT ;  /* 0x0000008006067812 */ /* 0x004fca00078efcff */
[----:B------:R2:W-:Y:S02]  /*639f0*/  STL.U8 [R1+0xf], R6 ;  /* 0x00000f0601007387 */ /* 0x0005e40000100000 */
.L_x_3407:
[----:B------:R-:W-:Y:S05]  /*63a00*/  BSYNC.RECONVERGENT B0 ;  /* 0x0000000000007941 */ /* 0x000fea0003800200 */
.L_x_3406:
[C---:B------:R-:W-:Y:S01]  /*63a10*/  LOP3.LUT P3, RZ, R46.reuse, 0x400, RZ, 0xc0, !PT ;  /* 0x000004002eff7812 */ /* 0x040fe2000786c0ff */
[----:B------:R-:W-:Y:S01]  /*63a20*/  BSSY.RECONVERGENT B0, `(.L_x_3408) ;  /* 0x0000006000007945 */ /* 0x000fe20003800200 */
[----:B------:R-:W-:-:S11]  /*63a30*/  LOP3.LUT P2, RZ, R46, 0x8, RZ, 0xc0, !PT ;  /* 0x000000082eff7812 */ /* 0x000fd6000784c0ff */
[----:B------:R-:W-:Y:S05]  /*63a40*/  @!P3 BRA `(.L_x_3409) ;  /* 0x00000000000cb947 */ /* 0x000fea0003800000 */
[----:B--2---:R-:W2:Y:S02]  /*63a50*/  LDL.U8 R6, [R1+0xf] ;  /* 0x00000f0001067983 */ /* 0x004ea40000100000 */
[----:B--2---:R-:W-:-:S05]  /*63a60*/  LOP3.LUT R6, R6, 0x40, RZ, 0xfc, !PT ;  /* 0x0000004006067812 */ /* 0x004fca00078efcff */
[----:B------:R2:W-:Y:S02]  /*63a70*/  STL.U8 [R1+0xf], R6 ;  /* 0x00000f0601007387 */ /* 0x0005e40000100000 */
.L_x_3409:
[----:B------:R-:W-:Y:S05]  /*63a80*/  BSYNC.RECONVERGENT B0 ;  /* 0x0000000000007941 */ /* 0x000fea0003800200 */
.L_x_3408:
[C---:B------:R-:W-:Y:S01]  /*63a90*/  LOP3.LUT P4, RZ, R46.reuse, 0x200, RZ, 0xc0, !PT ;  /* 0x000002002eff7812 */ /* 0x040fe2000788c0ff */
[----:B------:R-:W-:Y:S01]  /*63aa0*/  BSSY.RECONVERGENT B0, `(.L_x_3410) ;  /* 0x0000006000007945 */ /* 0x000fe20003800200 */
[----:B------:R-:W-:-:S11]  /*63ab0*/  LOP3.LUT P3, RZ, R46, 0x4, RZ, 0xc0, !PT ;  /* 0x000000042eff7812 */ /* 0x000fd6000786c0ff */
[----:B------:R-:W-:Y:S05]  /*63ac0*/  @!P4 BRA `(.L_x_3411) ;  /* 0x00000000000cc947 */ /* 0x000fea0003800000 */
[----:B--2---:R-:W2:Y:S02]  /*63ad0*/  LDL.U8 R6, [R1+0xf] ;  /* 0x00000f0001067983 */ /* 0x004ea40000100000 */
[----:B--2---:R-:W-:-:S05]  /*63ae0*/  LOP3.LUT R6, R6, 0x20, RZ, 0xfc, !PT ;  /* 0x0000002006067812 */ /* 0x004fca00078efcff */
[----:B------:R2:W-:Y:S02]  /*63af0*/  STL.U8 [R1+0xf], R6 ;  /* 0x00000f0601007387 */ /* 0x0005e40000100000 */
.L_x_3411:
[----:B------:R-:W-:Y:S05]  /*63b00*/  BSYNC.RECONVERGENT B0 ;  /* 0x0000000000007941 */ /* 0x000fea0003800200 */
.L_x_3410:
        /* <DEDUP_REMOVED lines=8> */
.L_x_3413:
[----:B------:R-:W-:Y:S05]  /*63b90*/  BSYNC.RECONVERGENT B0 ;  /* 0x0000000000007941 */ /* 0x000fea0003800200 */
.L_x_3412:
[----:B------:R-:W-:Y:S01]  /*63ba0*/  BSSY.RECONVERGENT B0, `(.L_x_3414) ;  /* 0x0000006000007945 */ /* 0x000fe20003800200 */
[----:B------:R-:W-:-:S03]  /*63bb0*/  ISETP.NE.U32.AND P5, PT, R5, 0x1, PT ;  /* 0x000000010500780c */ /* 0x000fc60003fa5070 */
[----:B------:R-:W-:Y:S10]  /*63bc0*/  @!P6 BRA `(.L_x_3415) ;  /* 0x00000000000ce947 */ /* 0x000ff40003800000 */
[----:B--2---:R-:W2:Y:S02]  /*63bd0*/  LDL.U8 R6, [R1+0xf] ;  /* 0x00000f0001067983 */ /* 0x004ea40000100000 */
[----:B--2---:R-:W-:-:S05]  /*63be0*/  LOP3.LUT R6, R6, 0x8, RZ, 0xfc, !PT ;  /* 0x0000000806067812 */ /* 0x004fca00078efcff */
[----:B------:R2:W-:Y:S02]  /*63bf0*/  STL.U8 [R1+0xf], R6 ;  /* 0x00000f0601007387 */ /* 0x0005e40000100000 */
.L_x_3415:
[----:B------:R-:W-:Y:S05]  /*63c00*/  BSYNC.RECONVERGENT B0 ;  /* 0x0000000000007941 */ /* 0x000fea0003800200 */
.L_x_3414:
        /* <DEDUP_REMOVED lines=11> */
.L_x_3417:
[----:B------:R-:W-:Y:S05]  /*63cc0*/  BSYNC.RECONVERGENT B0 ;  /* 0x0000000000007941 */ /* 0x000fea0003800200 */
.L_x_3416:
[----:B------:R-:W-:Y:S01]  /*63cd0*/  BSSY.RECONVERGENT B0, `(.L_x_3418) ;  /* 0x0000006000007945 */ /* 0x000fe20003800200 */
[----:B------:R-:W-:-:S03]  /*63ce0*/  LOP3.LUT P6, RZ, R43, 0x200, RZ, 0xc0, !PT ;  /* 0x000002002bff7812 */ /* 0x000fc600078cc0ff */
[----:B------:R-:W-:Y:S10]  /*63cf0*/  @!P0 BRA `(.L_x_3419) ;  /* 0x00000000000c8947 */ /* 0x000ff40003800000 */
[----:B--2---:R-:W2:Y:S02]  /*63d00*/  LDL.U8 R6, [R1+0xf] ;  /* 0x00000f0001067983 */ /* 0x004ea40000100000 */
[----:B--2---:R-:W-:-:S05]  /*63d10*/  LOP3.LUT R6, R6, 0x2, RZ, 0xfc, !PT ;  /* 0x0000000206067812 */ /* 0x004fca00078efcff */
[----:B------:R2:W-:Y:S02]  /*63d20*/  STL.U8 [R1+0xf], R6 ;  /* 0x00000f0601007387 */ /* 0x0005e40000100000 */
.L_x_3419:
[----:B------:R-:W-:Y:S05]  /*63d30*/  BSYNC.RECONVERGENT B0 ;  /* 0x0000000000007941 */ /* 0x000fea0003800200 */
.L_x_3418:
[----:B------:R-:W-:Y:S01]  /*63d40*/  BSSY.RECONVERGENT B0, `(.L_x_3420) ;  /* 0x0000006000007945 */ /* 0x000fe20003800200 */
[----:B------:R-:W-:-:S03]  /*63d50*/  LOP3.LUT P0, RZ, R43, 0x100, RZ, 0xc0, !PT ;  /* 0x000001002bff7812 */ /* 0x000fc6000780c0ff */
[----:B------:R-:W-:Y:S10]  /*63d60*/  @!P1 BRA `(.L_x_3421) ;  /* 0x00000000000c9947 */ /* 0x000ff40003800000 */
[----:B--2---:R-:W2:Y:S02]  /*63d70*/  LDL.U8 R6, [R1+0xf] ;  /* 0x00000f0001067983 */ /* 0x004ea40000100000 */
[----:B--2---:R-:W-:-:S05]  /*63d80*/  LOP3.LUT R6, R6, 0x1, RZ, 0xfc, !PT ;  /* 0x0000000106067812 */ /* 0x004fca00078efcff */
[----:B------:R2:W-:Y:S02]  /*63d90*/  STL.U8 [R1+0xf], R6 ;  /* 0x00000f0601007387 */ /* 0x0005e40000100000 */
.L_x_3421:
[----:B------:R-:W-:Y:S05]  /*63da0*/  BSYNC.RECONVERGENT B0 ;  /* 0x0000000000007941 */ /* 0x000fea0003800200 */
.L_x_3420:
[----:B------:R-:W-:Y:S04]  /*63db0*/  BSSY.RECONVERGENT B0, `(.L_x_3422) ;  /* 0x0000005000007945 */ /* 0x000fe80003800200 */
[----:B------:R-:W-:Y:S05]  /*63dc0*/  @!P2 BRA `(.L_x_3423) ;  /* 0x00000000000ca947 */ /* 0x000fea0003800000 */
[----:B--2---:R-:W2:Y:S02]  /*63dd0*/  LDL.U8 R6, [R1+0x10] ;  /* 0x0000100001067983 */ /* 0x004ea40000100000 */
[----:B--2---:R-:W-:-:S05]  /*63de0*/  LOP3.LUT R6, R6, 0x80, RZ, 0xfc, !PT ;  /* 0x0000008006067812 */ /* 0x004fca00078efcff */
[----:B------:R2:W-:Y:S02]  /*63df0*/  STL.U8 [R1+0x10], R6 ;  /* 0x0000100601007387 */ /* 0x0005e40000100000 */
.L_x_3423:
[----:B------:R-:W-:Y:S05]  /*63e00*/  BSYNC.RECONVERGENT B0 ;  /* 0x0000000000007941 */ /* 0x000fea0003800200 */
.L_x_3422:
[----:B------:R-:W-:Y:S04]  /*63e10*/  BSSY.RECONVERGENT B0, `(.L_x_3424) ;  /* 0x0000005000007945 */ /* 0x000fe80003800200 */
[----:B------:R-:W-:Y:S05]  /*63e20*/  @!P3 BRA `(.L_x_3425) ;  /* 0x00000000000cb947 */ /* 0x000fea0003800000 */
[----:B--2---:R-:W2:Y:S02]  /*63e30*/  LDL.U8 R6, [R1+0x10] ;  /* 0x0000100001067983 */ /* 0x004ea40000100000 */
[----:B--2---:R-:W-:-:S05]  /*63e40*/  LOP3.LUT R6, R6, 0x40, RZ, 0xfc, !PT ;  /* 0x0000004006067812 */ /* 0x004fca00078efcff */
[----:B------:R2:W-:Y:S02]  /*63e50*/  STL.U8 [R1+0x10], R6 ;  /* 0x0000100601007387 */ /* 0x0005e40000100000 */
.L_x_3425:
[----:B------:R-:W-:Y:S05]  /*63e60*/  BSYNC.RECONVERGENT B0 ;  /* 0x0000000000007941 */ /* 0x000fea0003800200 */
.L_x_3424:
[----:B------:R-:W-:Y:S04]  /*63e70*/  BSSY.RECONVERGENT B0, `(.L_x_3426) ;  /* 0x0000005000007945 */ /* 0x000fe80003800200 */
[----:B------:R-:W-:Y:S05]  /*63e80*/  @!P4 BRA `(.L_x_3427) ;  /* 0x00000000000cc947 */ /* 0x000fea0003800000 */
[----:B--2---:R-:W2:Y:S02]  /*63e90*/  LDL.U8 R6, [R1+0x10] ;  /* 0x0000100001067983 */ /* 0x004ea40000100000 */
[----:B--2---:R-:W-:-:S05]  /*63ea0*/  LOP3.LUT R6, R6, 0x20, RZ, 0xfc, !PT ;  /* 0x0000002006067812 */ /* 0x004fca00078efcff */
[----:B------:R2:W-:Y:S02]  /*63eb0*/  STL.U8 [R1+0x10], R6 ;  /* 0x0000100601007387 */ /* 0x0005e40000100000 */
.L_x_3427:
[----:B------:R-:W-:Y:S05]  /*63ec0*/  BSYNC.RECONVERGENT B0 ;  /* 0x0000000000007941 */ /* 0x000fea0003800200 */
.L_x_3426:
[----:B------:R-:W-:Y:S04]  /*63ed0*/  BSSY.RECONVERGENT B0, `(.L_x_3428) ;  /* 0x0000005000007945 */ /* 0x000fe80003800200 */
[----:B------:R-:W-:Y:S05]  /*63ee0*/  @P5 BRA `(.L_x_3429) ;  /* 0x00000000000c5947 */ /* 0x000fea0003800000 */
[----:B--2---:R-:W2:Y:S02]  /*63ef0*/  LDL.U8 R6, [R1+0x10] ;  /* 0x0000100001067983 */ /* 0x004ea40000100000 */
[----:B--2---:R-:W-:-:S05]  /*63f00*/  LOP3.LUT R6, R6, 0x10, RZ, 0xfc, !PT ;  /* 0x0000001006067812 */ /* 0x004fca00078efcff */
[----:B------:R2:W-:Y:S02]  /*63f10*/  STL.U8 [R1+0x10], R6 ;  /* 0x0000100601007387 */ /* 0x0005e40000100000 */
.L_x_3429:
[----:B------:R-:W-:Y:S05]  /*63f20*/  BSYNC.RECONVERGENT B0 ;  /* 0x0000000000007941 */ /* 0x000fea0003800200 */
.L_x_3428:
[----:B------:R-:W-:Y:S01]  /*63f30*/  LOP3.LUT P1, RZ, R43, 0x400, RZ, 0xc0, !PT ;  /* 0x000004002bff7812 */ /* 0x000fe2000782c0ff */
[----:B------:R-:W-:-:S12]  /*63f40*/  BSSY.RECONVERGENT B0, `(.L_x_3430) ;  /* 0x0000005000007945 */ /* 0x000fd80003800200 */
[----:B------:R-:W-:Y:S05]  /*63f50*/  @!P1 BRA `(.L_x_3431) ;  /* 0x00000000000c9947 */ /* 0x000fea0003800000 */
[----:B--2---:R-:W2:Y:S02]  /*63f60*/  LDL.U8 R6, [R1+0x10] ;  /* 0x0000100001067983 */ /* 0x004ea40000100000 */
[----:B--2---:R-:W-:-:S05]  /*63f70*/  LOP3.LUT R6, R6, 0x8, RZ, 0xfc, !PT ;  /* 0x0000000806067812 */ /* 0x004fca00078efcff */
[----:B------:R2:W-:Y:S02]  /*63f80*/  STL.U8 [R1+0x10], R6 ;  /* 0x0000100601007387 */ /* 0x0005e40000100000 */
.L_x_3431:
[----:B------:R-:W-:Y:S05]  /*63f90*/  BSYNC.RECONVERGENT B0 ;  /* 0x0000000000007941 */ /* 0x000fea0003800200 */
.L_x_3430:
[----:B------:R-:W-:Y:S04]  /*63fa0*/  BSSY.RECONVERGENT B0, `(.L_x_3432) ;  /* 0x0000005000007945 */ /* 0x000fe80003800200 */
[----:B------:R-:W-:Y:S05]  /*63fb0*/  @!P6 BRA `(.L_x_3433) ;  /* 0x00000000000ce947 */ /* 0x000fea0003800000 */
[----:B--2---:R-:W2:Y:S02]  /*63fc0*/  LDL.U8 R6, [R1+0x10] ;  /* 0x0000100001067983 */ /* 0x004ea40000100000 */
[----:B--2---:R-:W-:-:S05]  /*63fd0*/  LOP3.LUT R6, R6, 0x4, RZ, 0xfc, !PT ;  /* 0x0000000406067812 */ /* 0x004fca00078efcff */
[----:B------:R2:W-:Y:S02]  /*63fe0*/  STL.U8 [R1+0x10], R6 ;  /* 0x0000100601007387 */ /* 0x0005e40000100000 */
.L_x_3433:
[----:B------:R-:W-:Y:S05]  /*63ff0*/  BSYNC.RECONVERGENT B0 ;  /* 0x0000000000007941 */ /* 0x000fea0003800200 */
.L_x_3432:
[----:B------:R-:W-:Y:S04]  /*64000*/  BSSY.RECONVERGENT B0, `(.L_x_3434) ;  /* 0x0000005000007945 */ /* 0x000fe80003800200 */
[----:B------:R-:W-:Y:S05]  /*64010*/  @!P0 BRA `(.L_x_3435) ;  /* 0x00000000000c8947 */ /* 0x000fea0003800000 */
[----:B--2---:R-:W2:Y:S02]  /*64020*/  LDL.U8 R6, [R1+0x10] ;  /* 0x0000100001067983 */ /* 0x004ea40000100000 */
[----:B--2---:R-:W-:-:S05]  /*64030*/  LOP3.LUT R6, R6, 0x2, RZ, 0xfc, !PT ;  /* 0x0000000206067812 */ /* 0x004fca00078efcff */
[----:B------:R2:W-:Y:S02]  /*64040*/  STL.U8 [R1+0x10], R6 ;  /* 0x0000100601007387 */ /* 0x0005e40000100000 */
.L_x_3435:
[----:B------:R-:W-:Y:S05]  /*64050*/  BSYNC.RECONVERGENT B0 ;  /* 0x0000000000007941 */ /* 0x000fea0003800200 */
.L_x_3434:
        /* <DEDUP_REMOVED lines=25> */
.L_x_3437:
[----:B------:R-:W-:Y:S05]  /*641f0*/  BSYNC.RECONVERGENT B0 ;  /* 0x0000000000007941 */ /* 0x000fea0003800200 */
.L_x_3436:
        /* <DEDUP_REMOVED lines=8> */
.L_x_3439:
[----:B------:R-:W-:Y:S05]  /*64280*/  BSYNC.RECONVERGENT B0 ;  /* 0x0000000000007941 */ /* 0x000fea0003800200 */
.L_x_3438:
        /* <DEDUP_REMOVED lines=8> */
.L_x_3441:
[----:B------:R-:W-:Y:S05]  /*64310*/  BSYNC.RECONVERGENT B0 ;  /* 0x0000000000007941 */ /* 0x000fea0003800200 */
.L_x_3440:
        /* <DEDUP_REMOVED lines=8> */
.L_x_3443:
[----:B------:R-:W-:Y:S05]  /*643a0*/  BSYNC.RECONVERGENT B0 ;  /* 0x0000000000007941 */ /* 0x000fea0003800200 */
.L_x_3442:
[----:B------:R-:W-:Y:S01]  /*643b0*/  BSSY.RECONVERGENT B0, `(.L_x_3444) ;  /* 0x0000006000007945 */ /* 0x000fe20003800200 */
[----:B------:R-:W-:-:S03]  /*643c0*/  LOP3.LUT P6, RZ, R44, 0x80, RZ, 0xc0, !PT ;  /* 0x000000802cff7812 */ /* 0x000fc600078cc0ff */
[----:B------:R-:W-:Y:S10]  /*643d0*/  @!P2 BRA `(.L_x_3445) ;  /* 0x00000000000ca947 */ /* 0x000ff40003800000 */
[----:B0123--:R-:W2:Y:S02]  /*643e0*/  LDL.U8 R52, [R1+0x11] ;  /* 0x0000110001347983 */ /* 0x00fea40000100000 */
[----:B--2---:R-:W-:-:S05]  /*643f0*/  LOP3.LUT R52, R52, 0x10, RZ, 0xfc, !PT ;  /* 0x0000001034347812 */ /* 0x004fca00078efcff */
[----:B------:R4:W-:Y:S02]  /*64400*/  STL.U8 [R1+0x11], R52 ;  /* 0x0000113401007387 */ /* 0x0009e40000100000 */
.L_x_3445:
[----:B------:R-:W-:Y:S05]  /*64410*/  BSYNC.RECONVERGENT B0 ;  /* 0x0000000000007941 */ /* 0x000fea0003800200 */
.L_x_3444:
[----:B------:R-:W-:Y:S01]  /*64420*/  BSSY.RECONVERGENT B0, `(.L_x_3446) ;  /* 0x0000006000007945 */ /* 0x000fe20003800200 */
[----:B------:R-:W-:-:S03]  /*64430*/  LOP3.LUT P3, RZ, R44, 0x40, RZ, 0xc0, !PT ;  /* 0x000000402cff7812 */ /* 0x000fc6000786c0ff */
[----:B------:R-:W-:Y:S10]  /*64440*/  @!P1 BRA `(.L_x_3447) ;  /* 0x00000000000c9947 */ /* 0x000ff40003800000 */
[----:B01234-:R-:W2:Y:S02]  /*64450*/  LDL.U8 R52, [R1+0x11] ;  /* 0x0000110001347983 */ /* 0x01fea40000100000 */
[----:B--2---:R-:W-:-:S05]  /*64460*/  LOP3.LUT R52, R52, 0x8, RZ, 0xfc, !PT ;  /* 0x0000000834347812 */ /* 0x004fca00078efcff */
[----:B------:R0:W-:Y:S02]  /*64470*/  STL.U8 [R1+0x11], R52 ;  /* 0x0000113401007387 */ /* 0x0001e40000100000 */
.L_x_3447:
[----:B------:R-:W-:Y:S05]  /*64480*/  BSYNC.RECONVERGENT B0 ;  /* 0x0000000000007941 */ /* 0x000fea0003800200 */
.L_x_3446:
[----:B------:R-:W-:Y:S01]  /*64490*/  BSSY.RECONVERGENT B0, `(.L_x_3448) ;  /* 0x0000006000007945 */ /* 0x000fe20003800200 */
[----:B------:R-:W-:-:S03]  /*644a0*/  LOP3.LUT P4, RZ, R44, 0x20, RZ, 0xc0, !PT ;  /* 0x000000202cff7812 */ /* 0x000fc6000788c0ff */
[----:B------:R-:W-:Y:S10]  /*644b0*/  @!P0 BRA `(.L_x_3449) ;  /* 0x00000000000c8947 */ /* 0x000ff40003800000 */
[----:B01234-:R-:W2:Y:S02]  /*644c0*/  LDL.U8 R52, [R1+0x11] ;  /* 0x0000110001347983 */ /* 0x01fea40000100000 */
[----:B--2---:R-:W-:-:S05]  /*644d0*/  LOP3.LUT R52, R52, 0x4, RZ, 0xfc, !PT ;  /* 0x0000000434347812 */ /* 0x004fca00078efcff */
[----:B------:R0:W-:Y:S02]  /*644e0*/  STL.U8 [R1+0x11], R52 ;  /* 0x0000113401007387 */ /* 0x0001e40000100000 */
.L_x_3449:
[----:B------:R-:W-:Y:S05]  /*644f0*/  BSYNC.RECONVERGENT B0 ;  /* 0x0000000000007941 */ /* 0x000fea0003800200 */
.L_x_3448:
[----:B------:R-:W-:Y:S01]  /*64500*/  ISETP.NE.U32.AND P0, PT, R51, 0x1, PT ;  /* 0x000000013300780c */ /* 0x000fe20003f05070 */
[----:B------:R-:W-:Y:S01]  /*64510*/  BSSY.RECONVERGENT B0, `(.L_x_3450) ;  /* 0x0000006000007945 */ /* 0x000fe20003800200 */
[----:B------:R-:W-:-:S11]  /*64520*/  LOP3.LUT P5, RZ, R44, 0x10, RZ, 0xc0, !PT ;  /* 0x000000102cff7812 */ /* 0x000fd600078ac0ff */
[----:B------:R-:W-:Y:S05]  /*64530*/  @P0 BRA `(.L_x_3451) ;  /* 0x00000000000c0947 */ /* 0x000fea0003800000 */
[----:B01234-:R-:W2:Y:S02]  /*64540*/  LDL.U8 R52, [R1+0x11] ;  /* 0x0000110001347983 */ /* 0x01fea40000100000 */
[----:B--2---:R-:W-:-:S05]  /*64550*/  LOP3.LUT R52, R52, 0x2, RZ, 0xfc, !PT ;  /* 0x0000000234347812 */ /* 0x004fca00078efcff */
[----:B------:R0:W-:Y:S02]  /*64560*/  STL.U8 [R1+0x11], R52 ;  /* 0x0000113401007387 */ /* 0x0001e40000100000 */
.L_x_3451:
[----:B------:R-:W-:Y:S05]  /*64570*/  BSYNC.RECONVERGENT B0 ;  /* 0x0000000000007941 */ /* 0x000fea0003800200 */
.L_x_3450:
[C---:B------:R-:W-:Y:S01]  /*64580*/  LOP3.LUT P0, RZ, R44.reuse, 0x400, RZ, 0xc0, !PT ;  /* 0x000004002cff7812 */ /* 0x040fe2000780c0ff */
[----:B------:R-:W-:Y:S01]  /*64590*/  BSSY.RECONVERGENT B0, `(.L_x_3452) ;  /* 0x0000006000007945 */ /* 0x000fe20003800200 */
[----:B------:R-:W-:-:S11]  /*645a0*/  LOP3.LUT P1, RZ, R44, 0x8, RZ, 0xc0, !PT ;  /* 0x000000082cff7812 */ /* 0x000fd6000782c0ff */
[----:B------:R-:W-:Y:S05]  /*645b0*/  @!P0 BRA `(.L_x_3453) ;  /* 0x00000000000c8947 */ /* 0x000fea0003800000 */
[----:B01234-:R-:W2:Y:S02]  /*645c0*/  LDL.U8 R52, [R1+0x11] ;  /* 0x0000110001347983 */ /* 0x01fea40000100000 */
[----:B--2---:R-:W-:-:S05]  /*645d0*/  LOP3.LUT R52, R52, 0x1, RZ, 0xfc, !PT ;  /* 0x0000000134347812 */ /* 0x004fca00078efcff */
[----:B------:R0:W-:Y:S02]  /*645e0*/  STL.U8 [R1+0x11], R52 ;  /* 0x0000113401007387 */ /* 0x0001e40000100000 */
.L_x_3453:
[----:B------:R-:W-:Y:S05]  /*645f0*/  BSYNC.RECONVERGENT B0 ;  /* 0x0000000000007941 */ /* 0x000fea0003800200 */
.L_x_3452:
[C---:B------:R-:W-:Y:S01]  /*64600*/  LOP3.LUT P2, RZ, R44.reuse, 0x200, RZ, 0xc0, !PT ;  /* 0x000002002cff7812 */ /* 0x040fe2000784c0ff */
[----:B------:R-:W-:Y:S01]  /*64610*/  BSSY.RECONVERGENT B0, `(.L_x_3454) ;  /* 0x0000006000007945 */ /* 0x000fe20003800200 */
[----:B------:R-:W-:-:S11]  /*64620*/  LOP3.LUT P0, RZ, R44, 0x4, RZ, 0xc0, !PT ;  /* 0x000000042cff7812 */ /* 0x000fd6000780c0ff */
[----:B------:R-:W-:Y:S05]  /*64630*/  @!P2 BRA `(.L_x_3455) ;  /* 0x00000000000ca947 */ /* 0x000fea0003800000 */
[----:B01234-:R-:W2:Y:S02]  /*64640*/  LDL.U8 R52, [R1+0x12] ;  /* 0x0000120001347983 */ /* 0x01fea40000100000 */
[----:B--2---:R-:W-:-:S05]  /*64650*/  LOP3.LUT R52, R52, 0x80, RZ, 0xfc, !PT ;  /* 0x0000008034347812 */ /* 0x004fca00078efcff */
[----:B------:R0:W-:Y:S02]  /*64660*/  STL.U8 [R1+0x12], R52 ;  /* 0x0000123401007387 */ /* 0x0001e40000100000 */
.L_x_3455:
[----:B------:R-:W-:Y:S05]  /*64670*/  BSYNC.RECONVERGENT B0 ;  /* 0x0000000000007941 */ /* 0x000fea0003800200 */
.L_x_3454:
        /* <DEDUP_REMOVED lines=12> */
.L_x_3457:
[----:B------:R-:W-:Y:S05]  /*64740*/  BSYNC.RECONVERGENT B0 ;  /* 0x0000000000007941 */ /* 0x000fea0003800200 */
.L_x_3456:
[----:B------:R-:W-:Y:S01]  /*64750*/  BSSY.RECONVERGENT B0, `(.L_x_3458) ;  /* 0x0000006000007945 */ /* 0x000fe20003800200 */
[----:B------:R-:W-:-:S03]  /*64760*/  ISETP.NE.U32.AND P2, PT, R51, 0x1, PT ;  /* 0x000000013300780c */ /* 0x000fc60003f45070 */
[----:B------:R-:W-:Y:S10]  /*64770*/  @!P6 BRA `(.L_x_3459) ;  /* 0x00000000000ce947 */ /* 0x000ff40003800000 */
[----:B--2---:R-:W2:Y:S02]  /*64780*/  LDL.U8 R44, [R1+0x12] ;  /* 0x00001200012c7983 */ /* 0x004ea40000100000 */
[----:B--2---:R-:W-:-:S05]  /*64790*/  LOP3.LUT R44, R44, 0x20, RZ, 0xfc, !PT ;  /* 0x000000202c2c7812 */ /* 0x004fca00078efcff */
[----:B------:R2:W-:Y:S02]  /*647a0*/  STL.U8 [R1+0x12], R44 ;  /* 0x0000122c01007387 */ /* 0x0005e40000100000 */
.L_x_3459:
[----:B------:R-:W-:Y:S05]  /*647b0*/  BSYNC.RECONVERGENT B0 ;  /* 0x0000000000007941 */ /* 0x000fea0003800200 */
.L_x_3458:
        /* <DEDUP_REMOVED lines=8> */
.L_x_3461:
[----:B------:R-:W-:Y:S05]  /*64840*/  BSYNC.RECONVERGENT B0 ;  /* 0x0000000000007941 */ /* 0x000fea0003800200 */
.L_x_3460:
        /* <DEDUP_REMOVED lines=8> */
.L_x_3463:
[----:B------:R-:W-:Y:S05]  /*648d0*/  BSYNC.RECONVERGENT B0 ;  /* 0x0000000000007941 */ /* 0x000fea0003800200 */
.L_x_3462:
        /* <DEDUP_REMOVED lines=8> */
.L_x_3465:
[----:B------:R-:W-:Y:S05]  /*64960*/  BSYNC.RECONVERGENT B0 ;  /* 0x0000000000007941 */ /* 0x000fea0003800200 */
.L_x_3464:
[----:B------:R-:W-:Y:S01]  /*64970*/  BSSY.RECONVERGENT B0, `(.L_x_3466) ;  /* 0x0000006000007945 */ /* 0x000fe20003800200 */
[----:B------:R-:W-:-:S03]  /*64980*/  LOP3.LUT P6, RZ, R45, 0x80, RZ, 0xc0, !PT ;  /* 0x000000802dff7812 */ /* 0x000fc600078cc0ff */
[----:B------:R-:W-:Y:S10]  /*64990*/  @!P1 BRA `(.L_x_3467) ;  /* 0x00000000000c9947 */ /* 0x000ff40003800000 */
[----:B--2---:R-:W2:Y:S02]  /*649a0*/  LDL.U8 R44, [R1+0x12] ;  /* 0x00001200012c7983 */ /* 0x004ea40000100000 */
[----:B--2---:R-:W-:-:S05]  /*649b0*/  LOP3.LUT R44, R44, 0x2, RZ, 0xfc, !PT ;  /* 0x000000022c2c7812 */ /* 0x004fca00078efcff */
[----:B------:R2:W-:Y:S02]  /*649c0*/  STL.U8 [R1+0x12], R44 ;  /* 0x0000122c01007387 */ /* 0x0005e40000100000 */
.L_x_3467:
[----:B------:R-:W-:Y:S05]  /*649d0*/  BSYNC.RECONVERGENT B0 ;  /* 0x0000000000007941 */ /* 0x000fea0003800200 */
.L_x_3466:
        /* <DEDUP_REMOVED lines=8> */
.L_x_3469:
[----:B------:R-:W-:Y:S05]  /*64a60*/  BSYNC.RECONVERGENT B0 ;  /* 0x0000000000007941 */ /* 0x000fea0003800200 */
.L_x_3468:
[----:B------:R-:W-:Y:S01]  /*64a70*/  LOP3.LUT P1, RZ, R42, 0x2, RZ, 0xc0, !PT ;  /* 0x000000022aff7812 */ /* 0x000fe2000782c0ff */
[----:B------:R-:W-:Y:S01]  /*64a80*/  BSSY.RECONVERGENT B0, `(.L_x_3470) ;  /* 0x0000006000007945 */ /* 0x000fe20003800200 */
[----:B------:R-:W-:-:S11]  /*64a90*/  LOP3.LUT P0, RZ, R45, 0x20, RZ, 0xc0, !PT ;  /* 0x000000202dff7812 */ /* 0x000fd6000780c0ff */
[----:B------:R-:W-:Y:S05]  /*64aa0*/  @!P1 BRA `(.L_x_3471) ;  /* 0x00000000000c9947 */ /* 0x000fea0003800000 */
[----:B--2---:R-:W2:Y:S02]  /*64ab0*/  LDL.U8 R44, [R1+0x13] ;  /* 0x00001300012c7983 */ /* 0x004ea40000100000 */
[----:B--2---:R-:W-:-:S05]  /*64ac0*/  LOP3.LUT R44, R44, 0x80, RZ, 0xfc, !PT ;  /* 0x000000802c2c7812 */ /* 0x004fca00078efcff */
[----:B------:R2:W-:Y:S02]  /*64ad0*/  STL.U8 [R1+0x13], R44 ;  /* 0x0000132c01007387 */ /* 0x0005e40000100000 */
.L_x_3471:
[----:B------:R-:W-:Y:S05]  /*64ae0*/  BSYNC.RECONVERGENT B0 ;  /* 0x0000000000007941 */ /* 0x000fea0003800200 */
.L_x_3470:
[----:B------:R-:W-:Y:S01]  /*64af0*/  BSSY.RECONVERGENT B0, `(.L_x_3472) ;  /* 0x0000006000007945 */ /* 0x000fe20003800200 */
[----:B------:R-:W-:-:S03]  /*64b00*/  LOP3.LUT P1, RZ, R45, 0x10, RZ, 0xc0, !PT ;  /* 0x000000102dff7812 */ /* 0x000fc6000782c0ff */
[----:B------:R-:W-:Y:S10]  /*64b10*/  @P2 BRA `(.L_x_3473) ;  /* 0x00000000000c2947 */ /* 0x000ff40003800000 */
[----:B--2---:R-:W2:Y:S02]  /*64b20*/  LDL.U8 R44, [R1+0x13] ;  /* 0x00001300012c7983 */ /* 0x004ea40000100000 */
[----:B--2---:R-:W-:-:S05]  /*64b30*/  LOP3.LUT R44, R44, 0x40, RZ, 0xfc, !PT ;  /* 0x000000402c2c7812 */ /* 0x004fca00078efcff */
[----:B------:R2:W-:Y:S02]  /*64b40*/  STL.U8 [R1+0x13], R44 ;  /* 0x0000132c01007387 */ /* 0x0005e40000100000 */
.L_x_3473:
[----:B------:R-:W-:Y:S05]  /*64b50*/  BSYNC.RECONVERGENT B0 ;  /* 0x0000000000007941 */ /* 0x000fea0003800200 */
.L_x_3472:
[C---:B------:R-:W-:Y:S01]  /*64b60*/  LOP3.LUT P3, RZ, R45.reuse, 0x400, RZ, 0xc0, !PT ;  /* 0x000004002dff7812 */ /* 0x040fe2000786c0ff */
[----:B------:R-:W-:Y:S01]  /*64b70*/  BSSY.RECONVERGENT B0, `(.L_x_3474) ;  /* 0x0000006000007945 */ /* 0x000fe20003800200 */
[----:B------:R-:W-:-:S11]  /*64b80*/  LOP3.LUT P2, RZ, R45, 0x8, RZ, 0xc0, !PT ;  /* 0x000000082dff7812 */ /* 0x000fd6000784c0ff */
[----:B------:R-:W-:Y:S05]  /*64b90*/  @!P3 BRA `(.L_x_3475) ;  /* 0x00000000000cb947 */ /* 0x000fea0003800000 */
[----:B--2---:R-:W2:Y:S02]  /*64ba0*/  LDL.U8 R44, [R1+0x13] ;  /* 0x00001300012c7983 */ /* 0x004ea40000100000 */
[----:B--2---:R-:W-:-:S05]  /*64bb0*/  LOP3.LUT R44, R44, 0x20, RZ, 0xfc, !PT ;  /* 0x000000202c2c7812 */ /* 0x004fca00078efcff */
[----:B------:R2:W-:Y:S02]  /*64bc0*/  STL.U8 [R1+0x13], R44 ;  /* 0x0000132c01007387 */ /* 0x0005e40000100000 */
.L_x_3475:
[----:B------:R-:W-:Y:S05]  /*64bd0*/  BSYNC.RECONVERGENT B0 ;  /* 0x0000000000007941 */ /* 0x000fea0003800200 */
.L_x_3474:
[C---:B------:R-:W-:Y:S01]  /*64be0*/  LOP3.LUT P4, RZ, R45.reuse, 0x200, RZ, 0xc0, !PT ;  /* 0x000002002dff7812 */ /* 0x040fe2000788c0ff */
[----:B------:R-:W-:Y:S01]  /*64bf0*/  BSSY.RECONVERGENT B0, `(.L_x_3476) ;  /* 0x0000006000007945 */ /* 0x000fe20003800200 */
[----:B------:R-:W-:-:S11]  /*64c00*/  LOP3.LUT P3, RZ, R45, 0x4, RZ, 0xc0, !PT ;  /* 0x000000042dff7812 */ /* 0x000fd6000786c0ff */
[----:B------:R-:W-:Y:S05]  /*64c10*/  @!P4 BRA `(.L_x_3477) ;  /* 0x00000000000cc947 */ /* 0x000fea0003800000 */
[----:B--2---:R-:W2:Y:S02]  /*64c20*/  LDL.U8 R44, [R1+0x13] ;  /* 0x00001300012c7983 */ /* 0x004ea40000100000 */
[----:B--2---:R-:W-:-:S05]  /*64c30*/  LOP3.LUT R44, R44, 0x10, RZ, 0xfc, !PT ;  /* 0x000000102c2c7812 */ /* 0x004fca00078efcff */
[----:B------:R2:W-:Y:S02]  /*64c40*/  STL.U8 [R1+0x13], R44 ;  /* 0x0000132c01007387 */ /* 0x0005e40000100000 */
.L_x_3477:
[----:B------:R-:W-:Y:S05]  /*64c50*/  BSYNC.RECONVERGENT B0 ;  /* 0x0000000000007941 */ /* 0x000fea0003800200 */
.L_x_3476:
        /* <DEDUP_REMOVED lines=8> */
.L_x_3479:
[----:B------:R-:W-:Y:S05]  /*64ce0*/  BSYNC.RECONVERGENT B0 ;  /* 0x0000000000007941 */ /* 0x000fea0003800200 */
.L_x_3478:
[----:B------:R-:W-:Y:S01]  /*64cf0*/  BSSY.RECONVERGENT B0, `(.L_x_3480) ;  /* 0x0000006000007945 */ /* 0x000fe20003800200 */
[----:B------:R-:W-:-:S03]  /*64d00*/  ISETP.NE.U32.AND P5, PT, R43, 0x1, PT ;  /* 0x000000012b00780c */ /* 0x000fc60003fa5070 */
[----:B------:R-:W-:Y:S10]  /*64d10*/  @!P6 BRA `(.L_x_3481) ;  /* 0x00000000000ce947 */ /* 0x000ff40003800000 */
[----:B--2---:R-:W2:Y:S02]  /*64d20*/  LDL.U8 R44, [R1+0x13] ;  /* 0x00001300012c7983 */ /* 0x004ea40000100000 */
[----:B--2---:R-:W-:-:S05]  /*64d30*/  LOP3.LUT R44, R44, 0x4, RZ, 0xfc, !PT ;  /* 0x000000042c2c7812 */ /* 0x004fca00078efcff */
[----:B------:R2:W-:Y:S02]  /*64d40*/  STL.U8 [R1+0x13], R44 ;  /* 0x0000132c01007387 */ /* 0x0005e40000100000 */
.L_x_3481:
[----:B------:R-:W-:Y:S05]  /*64d50*/  BSYNC.RECONVERGENT B0 ;  /* 0x0000000000007941 */ /* 0x000fea0003800200 */
.L_x_3480:
        /* <DEDUP_REMOVED lines=11> */
.L_x_3483:
[----:B------:R-:W-:Y:S05]  /*64e10*/  BSYNC.RECONVERGENT B0 ;  /* 0x0000000000007941 */ /* 0x000fea0003800200 */
.L_x_3482:
[----:B------:R-:W-:Y:S01]  /*64e20*/  BSSY.RECONVERGENT B0, `(.L_x_3484) ;  /* 0x0000006000007945 */ /* 0x000fe20003800200 */
[----:B------:R-:W-:-:S03]  /*64e30*/  LOP3.LUT P6, RZ, R28, 0x200, RZ, 0xc0, !PT ;  /* 0x000002001cff7812 */ /* 0x000fc600078cc0ff */
[----:B------:R-:W-:Y:S10]  /*64e40*/  @!P0 BRA `(.L_x_3485) ;  /* 0x00000000000c8947 */ /* 0x000ff40003800000 */
[----:B--2---:R-:W2:Y:S02]  /*64e50*/  LDL.U8 R44, [R1+0x13] ;  /* 0x00001300012c7983 */ /* 0x004ea40000100000 */
[----:B--2---:R-:W-:-:S05]  /*64e60*/  LOP3.LUT R44, R44, 0x1, RZ, 0xfc, !PT ;  /* 0x000000012c2c7812 */ /* 0x004fca00078efcff */
[----:B------:R2:W-:Y:S02]  /*64e70*/  STL.U8 [R1+0x13], R44 ;  /* 0x0000132c01007387 */ /* 0x0005e40000100000 */
.L_x_3485:
[----:B------:R-:W-:Y:S05]  /*64e80*/  BSYNC.RECONVERGENT B0 ;  /* 0x0000000000007941 */ /* 0x000fea0003800200 */
.L_x_3484:
[----:B------:R-:W-:Y:S01]  /*64e90*/  BSSY.RECONVERGENT B0, `(.L_x_3486) ;  /* 0x0000006000007945 */ /* 0x000fe20003800200 */
[----:B------:R-:W-:-:S03]  /*64ea0*/  LOP3.LUT P0, RZ, R28, 0x100, RZ, 0xc0, !PT ;  /* 0x000001001cff7812 */ /* 0x000fc6000780c0ff */
[----:B------:R-:W-:Y:S10]  /*64eb0*/  @!P1 BRA `(.L_x_3487) ;  /* 0x00000000000c9947 */ /* 0x000ff40003800000 */
[----:B--2---:R-:W2:Y:S02]  /*64ec0*/  LDL.U8 R44, [R1+0x14] ;  /* 0x00001400012c7983 */ /* 0x004ea40000100000 */
[----:B--2---:R-:W-:-:S05]  /*64ed0*/  LOP3.LUT R44, R44, 0x80, RZ, 0xfc, !PT ;  /* 0x000000802c2c7812 */ /* 0x004fca00078efcff */
[----:B------:R2:W-:Y:S02]  /*64ee0*/  STL.U8 [R1+0x14], R44 ;  /* 0x0000142c01007387 */ /* 0x0005e40000100000 */
.L_x_3487:
[----:B------:R-:W-:Y:S05]  /*64ef0*/  BSYNC.RECONVERGENT B0 ;  /* 0x0000000000007941 */ /* 0x000fea0003800200 */
.L_x_3486:
[----:B------:R-:W-:Y:S04]  /*64f00*/  BSSY.RECONVERGENT B0, `(.L_x_3488) ;  /* 0x0000005000007945 */ /* 0x000fe80003800200 */
[----:B------:R-:W-:Y:S05]  /*64f10*/  @!P2 BRA `(.L_x_3489) ;  /* 0x00000000000ca947 */ /* 0x000fea0003800000 */
[----:B--2---:R-:W2:Y:S02]  /*64f20*/  LDL.U8 R44, [R1+0x14] ;  /* 0x00001400012c7983 */ /* 0x004ea40000100000 */
[----:B--2---:R-:W-:-:S05]  /*64f30*/  LOP3.LUT R44, R44, 0x40, RZ, 0xfc, !PT ;  /* 0x000000402c2c7812 */ /* 0x004fca00078efcff */
[----:B------:R2:W-:Y:S02]  /*64f40*/  STL.U8 [R1+0x14], R44 ;  /* 0x0000142c01007387 */ /* 0x0005e40000100000 */
.L_x_3489:
[----:B------:R-:W-:Y:S05]  /*64f50*/  BSYNC.RECONVERGENT B0 ;  /* 0x0000000000007941 */ /* 0x000fea0003800200 */
.L_x_3488:
[----:B------:R-:W-:Y:S04]  /*64f60*/  BSSY.RECONVERGENT B0, `(.L_x_3490) ;  /* 0x0000005000007945 */ /* 0x000fe80003800200 */
[----:B------:R-:W-:Y:S05]  /*64f70*/  @!P3 BRA `(.L_x_3491) ;  /* 0x00000000000cb947 */ /* 0x000fea0003800000 */
[----:B--2---:R-:W2:Y:S02]  /*64f80*/  LDL.U8 R44, [R1+0x14] ;  /* 0x00001400012c7983 */ /* 0x004ea40000100000 */
[----:B--2---:R-:W-:-:S05]  /*64f90*/  LOP3.LUT R44, R44, 0x20, RZ, 0xfc, !PT ;  /* 0x000000202c2c7812 */ /* 0x004fca00078efcff */
[----:B------:R2:W-:Y:S02]  /*64fa0*/  STL.U8 [R1+0x14], R44 ;  /* 0x0000142c01007387 */ /* 0x0005e40000100000 */
.L_x_3491:
[----:B------:R-:W-:Y:S05]  /*64fb0*/  BSYNC.RECONVERGENT B0 ;  /* 0x0000000000007941 */ /* 0x000fea0003800200 */
.L_x_3490:
[----:B------:R-:W-:Y:S04]  /*64fc0*/  BSSY.RECONVERGENT B0, `(.L_x_3492) ;  /* 0x0000005000007945 */ /* 0x000fe80003800200 */
[----:B------:R-:W-:Y:S05]  /*64fd0*/  @!P4 BRA `(.L_x_3493) ;  /* 0x00000000000cc947 */ /* 0x000fea0003800000 */
[----:B--2---:R-:W2:Y:S02]  /*64fe0*/  LDL.U8 R44, [R1+0x14] ;  /* 0x00001400012c7983 */ /* 0x004ea40000100000 */
[----:B--2---:R-:W-:-:S05]  /*64ff0*/  LOP3.LUT R44, R44, 0x10, RZ, 0xfc, !PT ;  /* 0x000000102c2c7812 */ /* 0x004fca00078efcff */
[----:B------:R2:W-:Y:S02]  /*65000*/  STL.U8 [R1+0x14], R44 ;  /* 0x0000142c01007387 */ /* 0x0005e40000100000 */
.L_x_3493:
[----:B------:R-:W-:Y:S05]  /*65010*/  BSYNC.RECONVERGENT B0 ;  /* 0x0000000000007941 */ /* 0x000fea0003800200 */
.L_x_3492:
[----:B------:R-:W-:Y:S04]  /*65020*/  BSSY.RECONVERGENT B0, `(.L_x_3494) ;  /* 0x0000005000007945 */ /* 0x000fe80003800200 */
[----:B------:R-:W-:Y:S05]  /*65030*/  @P5 BRA `(.L_x_3495) ;  /* 0x00000000000c5947 */ /* 0x000fea0003800000 */
[----:B--2---:R-:W2:Y:S02]  /*65040*/  LDL.U8 R44, [R1+0x14] ;  /* 0x00001400012c7983 */ /* 0x004ea40000100000 */
[----:B--2---:R-:W-:-:S05]  /*65050*/  LOP3.LUT R44, R44, 0x8, RZ, 0xfc, !PT ;  /* 0x000000082c2c7812 */ /* 0x004fca00078efcff */
[----:B------:R2:W-:Y:S02]  /*65060*/  STL.U8 [R1+0x14], R44 ;  /* 0x0000142c01007387 */ /* 0x0005e40000100000 */
.L_x_3495:
[----:B------:R-:W-:Y:S05]  /*65070*/  BSYNC.RECONVERGENT B0 ;  /* 0x0000000000007941 */ /* 0x000fea0003800200 */
.L_x_3494:
[----:B------:R-:W-:Y:S01]  /*65080*/  LOP3.LUT P1, RZ, R28, 0x400, RZ, 0xc0, !PT ;  /* 0x000004001cff7812 */ /* 0x000fe2000782c0ff */
[----:B------:R-:W-:-:S12]  /*65090*/  BSSY.RECONVERGENT B0, `(.L_x_3496) ;  /* 0x0000005000007945 */ /* 0x000fd80003800200 */
[----:B------:R-:W-:Y:S05]  /*650a0*/  @!P1 BRA `(.L_x_3497) ;  /* 0x00000000000c9947 */ /* 0x000fea0003800000 */
[----:B--2---:R-:W2:Y:S02]  /*650b0*/  LDL.U8 R44, [R1+0x14] ;  /* 0x00001400012c7983 */ /* 0x004ea40000100000 */
[----:B--2---:R-:W-:-:S05]  /*650c0*/  LOP3.LUT R44, R44, 0x4, RZ, 0xfc, !PT ;  /* 0x000000042c2c7812 */ /* 0x004fca00078efcff */
[----:B------:R2:W-:Y:S02]  /*650d0*/  STL.U8 [R1+0x14], R44 ;  /* 0x0000142c01007387 */ /* 0x0005e40000100000 */
.L_x_3497:
[----:B------:R-:W-:Y:S05]  /*650e0*/  BSYNC.RECONVERGENT B0 ;  /* 0x0000000000007941 */ /* 0x000fea0003800200 */
.L_x_3496:
[----:B------:R-:W-:Y:S04]  /*650f0*/  BSSY.RECONVERGENT B0, `(.L_x_3498) ;  /* 0x0000005000007945 */ /* 0x000fe80003800200 */
[----:B------:R-:W-:Y:S05]  /*65100*/  @!P6 BRA `(.L_x_3499) ;  /* 0x00000000000ce947 */ /* 0x000fea0003800000 */
[----:B--2---:R-:W2:Y:S02]  /*65110*/  LDL.U8 R44, [R1+0x14] ;  /* 0x00001400012c7983 */ /* 0x004ea40000100000 */
[----:B--2---:R-:W-:-:S05]  /*65120*/  LOP3.LUT R44, R44, 0x2, RZ, 0xfc, !PT ;  /* 0x000000022c2c7812 */ /* 0x004fca00078efcff */
[----:B------:R2:W-:Y:S02]  /*65130*/  STL.U8 [R1+0x14], R44 ;  /* 0x0000142c01007387 */ /* 0x0005e40000100000 */
.L_x_3499:
[----:B------:R-:W-:Y:S05]  /*65140*/  BSYNC.RECONVERGENT B0 ;  /* 0x0000000000007941 */ /* 0x000fea0003800200 */
.L_x_3498:
[----:B------:R-:W-:Y:S04]  /*65150*/  BSSY.RECONVERGENT B0, `(.L_x_3500) ;  /* 0x0000005000007945 */ /* 0x000fe80003800200 */
[----:B------:R-:W-:Y:S05]  /*65160*/  @!P0 BRA `(.L_x_3501) ;  /* 0x00000000000c8947 */ /* 0x000fea0003800000 */
[----:B--2---:R-:W2:Y:S02]  /*65170*/  LDL.U8 R44, [R1+0x14] ;  /* 0x00001400012c7983 */ /* 0x004ea40000100000 */
[----:B--2---:R-:W-:-:S05]  /*65180*/  LOP3.LUT R44, R44, 0x1, RZ, 0xfc, !PT ;  /* 0x000000012c2c7812 */ /* 0x004fca00078efcff */
[----:B------:R2:W-:Y:S02]  /*65190*/  STL.U8 [R1+0x14], R44 ;  /* 0x0000142c01007387 */ /* 0x0005e40000100000 */
.L_x_3501:
[----:B------:R-:W-:Y:S05]  /*651a0*/  BSYNC.RECONVERGENT B0 ;  /* 0x0000000000007941 */ /* 0x000fea0003800200 */
.L_x_3500:
[----:B01234-:R0:W5:Y:S04]  /*651b0*/  LDL.U8 R52, [R1+0xd] ;  /* 0x00000d0001347983 */ /* 0x01f1680000100000 */
[----:B------:R0:W5:Y:S04]  /*651c0*/  LDL.U8 R43, [R1+0xe] ;  /* 0x00000e00012b7983 */ /* 0x0001680000100000 */
        /* <DEDUP_REMOVED lines=24> */
.L_x_3503:
[----:B------:R-:W-:Y:S05]  /*65350*/  BSYNC.RECONVERGENT B0 ;  /* 0x0000000000007941 */ /* 0x000fea0003800200 */
.L_x_3502:
        /* <DEDUP_REMOVED lines=8> */
.L_x_3505:
[----:B------:R-:W-:Y:S05]  /*653e0*/  BSYNC.RECONVERGENT B0 ;  /* 0x0000000000007941 */ /* 0x000fea0003800200 */
.L_x_3504:
        /* <DEDUP_REMOVED lines=8> */
.L_x_3507:
[----:B------:R-:W-:Y:S05]  /*65470*/  BSYNC.RECONVERGENT B0 ;  /* 0x0000000000007941 */ /* 0x000fea0003800200 */
.L_x_3506:
        /* <DEDUP_REMOVED lines=8> */
.L_x_3509:
[----:B------:R-:W-:Y:S05]  /*65500*/  BSYNC.RECONVERGENT B0 ;  /* 0x0000000000007941 */ /* 0x000fea0003800200 */
.L_x_3508:
[----:B------:R-:W-:Y:S01]  /*65510*/  BSSY.RECONVERGENT B0, `(.L_x_3510) ;  /* 0x0000006000007945 */ /* 0x000fe20003800200 */
[----:B------:R-:W-:-:S03]  /*65520*/  LOP3.LUT P6, RZ, R29, 0x80, RZ, 0xc0, !PT ;  /* 0x000000801dff7812 */ /* 0x000fc600078cc0ff */
[----:B------:R-:W-:Y:S10]  /*65530*/  @!P2 BRA `(.L_x_3511) ;  /* 0x00000000000ca947 */ /* 0x000ff40003800000 */
[----:B0123--:R-:W2:Y:S02]  /*65540*/  LDL.U8 R28, [R1+0x15] ;  /* 0x00001500011c7983 */ /* 0x00fea40000100000 */
[----:B--2---:R-:W-:-:S05]  /*65550*/  LOP3.LUT R28, R28, 0x8, RZ, 0xfc, !PT ;  /* 0x000000081c1c7812 */ /* 0x004fca00078efcff */
[----:B------:R4:W-:Y:S02]  /*65560*/  STL.U8 [R1+0x15], R28 ;  /* 0x0000151c01007387 */ /* 0x0009e40000100000 */
.L_x_3511:
[----:B------:R-:W-:Y:S05]  /*65570*/  BSYNC.RECONVERGENT B0 ;  /* 0x0000000000007941 */ /* 0x000fea0003800200 */
.L_x_3510:
[----:B------:R-:W-:Y:S01]  /*65580*/  BSSY.RECONVERGENT B0, `(.L_x_3512) ;  /* 0x0000006000007945 */ /* 0x000fe20003800200 */
[----:B------:R-:W-:-:S03]  /*65590*/  LOP3.LUT P3, RZ, R29, 0x40, RZ, 0xc0, !PT ;  /* 0x000000401dff7812 */ /* 0x000fc6000786c0ff */
[----:B------:R-:W-:Y:S10]  /*655a0*/  @!P1 BRA `(.L_x_3513) ;  /* 0x00000000000c9947 */ /* 0x000ff40003800000 */
[----:B01234-:R-:W2:Y:S02]  /*655b0*/  LDL.U8 R28, [R1+0x15] ;  /* 0x00001500011c7983 */ /* 0x01fea40000100000 */
[----:B--2---:R-:W-:-:S05]  /*655c0*/  LOP3.LUT R28, R28, 0x4, RZ, 0xfc, !PT ;  /* 0x000000041c1c7812 */ /* 0x004fca00078efcff */
[----:B------:R0:W-:Y:S02]  /*655d0*/  STL.U8 [R1+0x15], R28 ;  /* 0x0000151c01007387 */ /* 0x0001e40000100000 */
.L_x_3513:
[----:B------:R-:W-:Y:S05]  /*655e0*/  BSYNC.RECONVERGENT B0 ;  /* 0x0000000000007941 */ /* 0x000fea0003800200 */
.L_x_3512:
[----:B------:R-:W-:Y:S01]  /*655f0*/  BSSY.RECONVERGENT B0, `(.L_x_3514) ;  /* 0x0000006000007945 */ /* 0x000fe20003800200 */
[----:B------:R-:W-:-:S03]  /*65600*/  LOP3.LUT P4, RZ, R29, 0x20, RZ, 0xc0, !PT ;  /* 0x000000201dff7812 */ /* 0x000fc6000788c0ff */
[----:B------:R-:W-:Y:S10]  /*65610*/  @!P0 BRA `(.L_x_3515) ;  /* 0x00000000000c8947 */ /* 0x000ff40003800000 */
[----:B01234-:R-:W2:Y:S02]  /*65620*/  LDL.U8 R28, [R1+0x15] ;  /* 0x00001500011c7983 */ /* 0x01fea40000100000 */
[----:B--2---:R-:W-:-:S05]  /*65630*/  LOP3.LUT R28, R28, 0x2, RZ, 0xfc, !PT ;  /* 0x000000021c1c7812 */ /* 0x004fca00078efcff */
[----:B------:R0:W-:Y:S02]  /*65640*/  STL.U8 [R1+0x15], R28 ;  /* 0x0000151c01007387 */ /* 0x0001e40000100000 */
.L_x_3515:
[----:B------:R-:W-:Y:S05]  /*65650*/  BSYNC.RECONVERGENT B0 ;  /* 0x0000000000007941 */ /* 0x000fea0003800200 */
.L_x_3514:
[----:B------:R-:W-:Y:S01]  /*65660*/  ISETP.NE.U32.AND P0, PT, R45, 0x1, PT ;  /* 0x000000012d00780c */ /* 0x000fe20003f05070 */
[----:B------:R-:W-:Y:S01]  /*65670*/  BSSY.RECONVERGENT B0, `(.L_x_3516) ;  /* 0x0000006000007945 */ /* 0x000fe20003800200 */
[----:B------:R-:W-:-:S11]  /*65680*/  LOP3.LUT P5, RZ, R29, 0x10, RZ, 0xc0, !PT ;  /* 0x000000101dff7812 */ /* 0x000fd600078ac0ff */
[----:B------:R-:W-:Y:S05]  /*65690*/  @P0 BRA `(.L_x_3517) ;  /* 0x00000000000c0947 */ /* 0x000fea0003800000 */
[----:B01234-:R-:W2:Y:S02]  /*656a0*/  LDL.U8 R28, [R1+0x15] ;  /* 0x00001500011c7983 */ /* 0x01fea40000100000 */
[----:B--2---:R-:W-:-:S05]  /*656b0*/  LOP3.LUT R28, R28, 0x1, RZ, 0xfc, !PT ;  /* 0x000000011c1c7812 */ /* 0x004fca00078efcff */
[----:B------:R0:W-:Y:S02]  /*656c0*/  STL.U8 [R1+0x15], R28 ;  /* 0x0000151c01007387 */ /* 0x0001e40000100000 */
.L_x_3517:
[----:B------:R-:W-:Y:S05]  /*656d0*/  BSYNC.RECONVERGENT B0 ;  /* 0x0000000000007941 */ /* 0x000fea0003800200 */
.L_x_3516:
[C---:B------:R-:W-:Y:S01]  /*656e0*/  LOP3.LUT P0, RZ, R29.reuse, 0x400, RZ, 0xc0, !PT ;  /* 0x000004001dff7812 */ /* 0x040fe2000780c0ff */
[----:B------:R-:W-:Y:S01]  /*656f0*/  BSSY.RECONVERGENT B0, `(.L_x_3518) ;  /* 0x0000006000007945 */ /* 0x000fe20003800200 */
[----:B------:R-:W-:-:S11]  /*65700*/  LOP3.LUT P1, RZ, R29, 0x8, RZ, 0xc0, !PT ;  /* 0x000000081dff7812 */ /* 0x000fd6000782c0ff */
[----:B------:R-:W-:Y:S05]  /*65710*/  @!P0 BRA `(.L_x_3519) ;  /* 0x00000000000c8947 */ /* 0x000fea0003800000 */
[----:B01234-:R-:W2:Y:S02]  /*65720*/  LDL.U8 R28, [R1+0x16] ;  /* 0x00001600011c7983 */ /* 0x01fea40000100000 */
[----:B--2---:R-:W-:-:S05]  /*65730*/  LOP3.LUT R28, R28, 0x80, RZ, 0xfc, !PT ;  /* 0x000000801c1c7812 */ /* 0x004fca00078efcff */
[----:B------:R0:W-:Y:S02]  /*65740*/  STL.U8 [R1+0x16], R28 ;  /* 0x0000161c01007387 */ /* 0x0001e40000100000 */
.L_x_3519:
[----:B------:R-:W-:Y:S05]  /*65750*/  BSYNC.RECONVERGENT B0 ;  /* 0x0000000000007941 */ /* 0x000fea0003800200 */
.L_x_3518:
[C---:B------:R-:W-:Y:S01]  /*65760*/  LOP3.LUT P2, RZ, R29.reuse, 0x200, RZ, 0xc0, !PT ;  /* 0x000002001dff7812 */ /* 0x040fe2000784c0ff */
[----:B------:R-:W-:Y:S01]  /*65770*/  BSSY.RECONVERGENT B0, `(.L_x_3520) ;  /* 0x0000006000007945 */ /* 0x000fe20003800200 */
[----:B------:R-:W-:-:S11]  /*65780*/  LOP3.LUT P0, RZ, R29, 0x4, RZ, 0xc0, !PT ;  /* 0x000000041dff7812 */ /* 0x000fd6000780c0ff */
[----:B------:R-:W-:Y:S05]  /*65790*/  @!P2 BRA `(.L_x_3521) ;  /* 0x00000000000ca947 */ /* 0x000fea0003800000 */
[----:B01234-:R-:W2:Y:S02]  /*657a0*/  LDL.U8 R28, [R1+0x16] ;  /* 0x00001600011c7983 */ /* 0x01fea40000100000 */
[----:B--2---:R-:W-:-:S05]  /*657b0*/  LOP3.LUT R28, R28, 0x40, RZ, 0xfc, !PT ;  /* 0x000000401c1c7812 */ /* 0x004fca00078efcff */
[----:B------:R0:W-:Y:S02]  /*657c0*/  STL.U8 [R1+0x16], R28 ;  /* 0x0000161c01007387 */ /* 0x0001e40000100000 */
.L_x_3521:
[----:B------:R-:W-:Y:S05]  /*657d0*/  BSYNC.RECONVERGENT B0 ;  /* 0x0000000000007941 */ /* 0x000fea0003800200 */
.L_x_3520:
        /* <DEDUP_REMOVED lines=12> */
.L_x_3523:
[----:B------:R-:W-:Y:S05]  /*658a0*/  BSYNC.RECONVERGENT B0 ;  /* 0x0000000000007941 */ /* 0x000fea0003800200 */
.L_x_3522:
[----:B------:R-:W-:Y:S01]  /*658b0*/  BSSY.RECONVERGENT B0, `(.L_x_3524) ;  /* 0x0000006000007945 */ /* 0x000fe20003800200 */
[----:B------:R-:W-:-:S03]  /*658c0*/  ISETP.NE.U32.AND P2, PT, R45, 0x1, PT ;  /* 0x000000012d00780c */ /* 0x000fc60003f45070 */
[----:B------:R-:W-:Y:S10]  /*658d0*/  @!P6 BRA `(.L_x_3525) ;  /* 0x00000000000ce947 */ /* 0x000ff40003800000 */
[----:B0-----:R-:W2:Y:S02]  /*658e0*/  LDL.U8 R28, [R1+0x16] ;  /* 0x00001600011c7983 */ /* 0x001ea40000100000 */
[----:B--2---:R-:W-:-:S05]  /*658f0*/  LOP3.LUT R28, R28, 0x10, RZ, 0xfc, !PT ;  /* 0x000000101c1c7812 */ /* 0x004fca00078efcff */
[----:B------:R1:W-:Y:S02]  /*65900*/  STL.U8 [R1+0x16], R28 ;  /* 0x0000161c01007387 */ /* 0x0003e40000100000 */
.L_x_3525:
[----:B------:R-:W-:Y:S05]  /*65910*/  BSYNC.RECONVERGENT B0 ;  /* 0x0000000000007941 */ /* 0x000fea0003800200 */
.L_x_3524:
        /* <DEDUP_REMOVED lines=8> */
.L_x_3527:
[----:B------:R-:W-:Y:S05]  /*659a0*/  BSYNC.RECONVERGENT B0 ;  /* 0x0000000000007941 */ /* 0x000fea0003800200 */
.L_x_3526:
        /* <DEDUP_REMOVED lines=8> */
.L_x_3529:
[----:B------:R-:W-:Y:S05]  /*65a30*/  BSYNC.RECONVERGENT B0 ;  /* 0x0000000000007941 */ /* 0x000fea0003800200 */
.L_x_3528:
        /* <DEDUP_REMOVED lines=8> */
.L_x_3531:
[----:B------:R-:W-:Y:S05]  /*65ac0*/  BSYNC.RECONVERGENT B0 ;  /* 0x0000000000007941 */ /* 0x000fea0003800200 */
.L_x_3530:
[----:B------:R-:W-:Y:S01]  /*65ad0*/  BSSY.RECONVERGENT B0, `(.L_x_3532) ;  /* 0x0000006000007945 */ /* 0x000fe20003800200 */
[----:B------:R-:W-:-:S03]  /*65ae0*/  LOP3.LUT P6, RZ, R30, 0x80, RZ, 0xc0, !PT ;  /* 0x000000801eff7812 */ /* 0x000fc600078cc0ff */
[----:B------:R-:W-:Y:S10]  /*65af0*/  @!P1 BRA `(.L_x_3533) ;  /* 0x00000000000c9947 */ /* 0x000ff40003800000 */
[----:B01234-:R-:W2:Y:S02]  /*65b00*/  LDL.U8 R28, [R1+0x16] ;  /* 0x00001600011c7983 */ /* 0x01fea40000100000 */
[----:B--2---:R-:W-:-:S05]  /*65b10*/  LOP3.LUT R28, R28, 0x1, RZ, 0xfc, !PT ;  /* 0x000000011c1c7812 */ /* 0x004fca00078efcff */
[----:B------:R0:W-:Y:S02]  /*65b20*/  STL.U8 [R1+0x16], R28 ;  /* 0x0000161c01007387 */ /* 0x0001e40000100000 */
.L_x_3533:
[----:B------:R-:W-:Y:S05]  /*65b30*/  BSYNC.RECONVERGENT B0 ;  /* 0x0000000000007941 */ /* 0x000fea0003800200 */
.L_x_3532:
        /* <DEDUP_REMOVED lines=8> */
.L_x_3535:
[----:B------:R-:W-:Y:S05]  /*65bc0*/  BSYNC.RECONVERGENT B0 ;  /* 0x0000000000007941 */ /* 0x000fea0003800200 */
.L_x_3534:
[----:B------:R-:W-:Y:S01]  /*65bd0*/  LOP3.LUT P1, RZ, R42, 0x2, RZ, 0xc0, !PT ;  /* 0x000000022aff7812 */ /* 0x000fe2000782c0ff */
[----:B------:R-:W-:Y:S01]  /*65be0*/  BSSY.RECONVERGENT B0, `(.L_x_3536) ;  /* 0x0000006000007945 */ /* 0x000fe20003800200 */
[----:B------:R-:W-:-:S11]  /*65bf0*/  LOP3.LUT P0, RZ, R30, 0x20, RZ, 0xc0, !PT ;  /* 0x000000201eff7812 */ /* 0x000fd6000780c0ff */
[----:B------:R-:W-:Y:S05]  /*65c00*/  @!P1 BRA `(.L_x_3537) ;  /* 0x00000000000c9947 */ /* 0x000fea0003800000 */
[----:B01234-:R-:W2:Y:S02]  /*65c10*/  LDL.U8 R28, [R1+0x17] ;  /* 0x00001700011c7983 */ /* 0x01fea40000100000 */
[----:B--2---:R-:W-:-:S05]  /*65c20*/  LOP3.LUT R28, R28, 0x40, RZ, 0xfc, !PT ;  /* 0x000000401c1c7812 */ /* 0x004fca00078efcff */
[----:B------:R0:W-:Y:S02]  /*65c30*/  STL.U8 [R1+0x17], R28 ;  /* 0x0000171c01007387 */ /* 0x0001e40000100000 */
.L_x_3537:
[----:B------:R-:W-:Y:S05]  /*65c40*/  BSYNC.RECONVERGENT B0 ;  /* 0x0000000000007941 */ /* 0x000fea0003800200 */
.L_x_3536:
[----:B------:R-:W-:Y:S01]  /*65c50*/  BSSY.RECONVERGENT B0, `(.L_x_3538) ;  /* 0x0000006000007945 */ /* 0x000fe20003800200 */
[----:B------:R-:W-:-:S03]  /*65c60*/  LOP3.LUT P1, RZ, R30, 0x10, RZ, 0xc0, !PT ;  /* 0x000000101eff7812 */ /* 0x000fc6000782c0ff */
[----:B------:R-:W-:Y:S10]  /*65c70*/  @P2 BRA `(.L_x_3539) ;  /* 0x00000000000c2947 */ /* 0x000ff40003800000 */
[----:B01234-:R-:W2:Y:S02]  /*65c80*/  LDL.U8 R28, [R1+0x17] ;  /* 0x00001700011c7983 */ /* 0x01fea40000100000 */
[----:B--2---:R-:W-:-:S05]  /*65c90*/  LOP3.LUT R28, R28, 0x20, RZ, 0xfc, !PT ;  /* 0x000000201c1c7812 */ /* 0x004fca00078efcff */
[----:B------:R0:W-:Y:S02]  /*65ca0*/  STL.U8 [R1+0x17], R28 ;  /* 0x0000171c01007387 */ /* 0x0001e40000100000 */
.L_x_3539:
[----:B------:R-:W-:Y:S05]  /*65cb0*/  BSYNC.RECONVERGENT B0 ;  /* 0x0000000000007941 */ /* 0x000fea0003800200 */
.L_x_3538:
[C---:B------:R-:W-:Y:S01]  /*65cc0*/  LOP3.LUT P3, RZ, R30.reuse, 0x400, RZ, 0xc0, !PT ;  /* 0x000004001eff7812 */ /* 0x040fe2000786c0ff */
[----:B------:R-:W-:Y:S01]  /*65cd0*/  BSSY.RECONVERGENT B0, `(.L_x_3540) ;  /* 0x0000006000007945 */ /* 0x000fe20003800200 */
[----:B------:R-:W-:-:S11]  /*65ce0*/  LOP3.LUT P2, RZ, R30, 0x8, RZ, 0xc0, !PT ;  /* 0x000000081eff7812 */ /* 0x000fd6000784c0ff */
[----:B------:R-:W-:Y:S05]  /*65cf0*/  @!P3 BRA `(.L_x_3541) ;  /* 0x00000000000cb947 */ /* 0x000fea0003800000 */
[----:B01234-:R-:W2:Y:S02]  /*65d00*/  LDL.U8 R28, [R1+0x17] ;  /* 0x00001700011c7983 */ /* 0x01fea40000100000 */
[----:B--2---:R-:W-:-:S05]  /*65d10*/  LOP3.LUT R28, R28, 0x10, RZ, 0xfc, !PT ;  /* 0x000000101c1c7812 */ /* 0x004fca00078efcff */
[----:B------:R0:W-:Y:S02]  /*65d20*/  STL.U8 [R1+0x17], R28 ;  /* 0x0000171c01007387 */ /* 0x0001e40000100000 */
.L_x_3541:
[----:B------:R-:W-:Y:S05]  /*65d30*/  BSYNC.RECONVERGENT B0 ;  /* 0x0000000000007941 */ /* 0x000fea0003800200 */
.L_x_3540:
[C---:B------:R-:W-:Y:S01]  /*65d40*/  LOP3.LUT P4, RZ, R30.reuse, 0x200, RZ, 0xc0, !PT ;  /* 0x000002001eff7812 */ /* 0x040fe2000788c0ff */
[----:B------:R-:W-:Y:S01]  /*65d50*/  BSSY.RECONVERGENT B0, `(.L_x_3542) ;  /* 0x0000006000007945 */ /* 0x000fe20003800200 */
[----:B------:R-:W-:-:S11]  /*65d60*/  LOP3.LUT P3, RZ, R30, 0x4, RZ, 0xc0, !PT ;  /* 0x000000041eff7812 */ /* 0x000fd6000786c0ff */
[----:B------:R-:W-:Y:S05]  /*65d70*/  @!P4 BRA `(.L_x_3543) ;  /* 0x00000000000cc947 */ /* 0x000fea0003800000 */
[----:B01234-:R-:W2:Y:S02]  /*65d80*/  LDL.U8 R28, [R1+0x17] ;  /* 0x00001700011c7983 */ /* 0x01fea40000100000 */
[----:B--2---:R-:W-:-:S05]  /*65d90*/  LOP3.LUT R28, R28, 0x8, RZ, 0xfc, !PT ;  /* 0x000000081c1c7812 */ /* 0x004fca00078efcff */
[----:B------:R0:W-:Y:S02]  /*65da0*/  STL.U8 [R1+0x17], R28 ;  /* 0x0000171c01007387 */ /* 0x0001e40000100000 */
.L_x_3543:
[----:B------:R-:W-:Y:S05]  /*65db0*/  BSYNC.RECONVERGENT B0 ;  /* 0x0000000000007941 */ /* 0x000fea0003800200 */
.L_x_3542:
        /* <DEDUP_REMOVED lines=8> */
.L_x_3545:
[----:B------:R-:W-:Y:S05]  /*65e40*/  BSYNC.RECONVERGENT B0 ;  /* 0x0000000000007941 */ /* 0x000fea0003800200 */
.L_x_3544:
[----:B------:R-:W-:Y:S01]  /*65e50*/  BSSY.RECONVERGENT B0, `(.L_x_3546) ;  /* 0x0000006000007945 */ /* 0x000fe20003800200 */
[----:B------:R-:W-:-:S03]  /*65e60*/  ISETP.NE.U32.AND P5, PT, R29, 0x1, PT ;  /* 0x000000011d00780c */ /* 0x000fc60003fa5070 */
[----:B------:R-:W-:Y:S10]  /*65e70*/  @!P6 BRA `(.L_x_3547) ;  /* 0x00000000000ce947 */ /* 0x000ff40003800000 */
[----:B01234-:R-:W2:Y:S02]  /*65e80*/  LDL.U8 R28, [R1+0x17] ;  /* 0x00001700011c7983 */ /* 0x01fea40000100000 */
[----:B--2---:R-:W-:-:S05]  /*65e90*/  LOP3.LUT R28, R28, 0x2, RZ, 0xfc, !PT ;  /* 0x000000021c1c7812 */ /* 0x004fca00078efcff */
[----:B------:R0:W-:Y:S02]  /*65ea0*/  STL.U8 [R1+0x17], R28 ;  /* 0x0000171c01007387 */ /* 0x0001e40000100000 */
.L_x_3547:
[----:B------:R-:W-:Y:S05]  /*65eb0*/  BSYNC.RECONVERGENT B0 ;  /* 0x0000000000007941 */ /* 0x000fea0003800200 */
.L_x_3546:
        /* <DEDUP_REMOVED lines=11> */
.L_x_3549:
[----:B------:R-:W-:Y:S05]  /*65f70*/  BSYNC.RECONVERGENT B0 ;  /* 0x0000000000007941 */ /* 0x000fea0003800200 */
.L_x_3548:
[----:B------:R-:W-:Y:S01]  /*65f80*/  BSSY.RECONVERGENT B0, `(.L_x_3550) ;  /* 0x0000006000007945 */ /* 0x000fe20003800200 */
[----:B------:R-:W-:-:S03]  /*65f90*/  LOP3.LUT P6, RZ, R27, 0x200, RZ, 0xc0, !PT ;  /* 0x000002001bff7812 */ /* 0x000fc600078cc0ff */
[----:B------:R-:W-:Y:S10]  /*65fa0*/  @!P0 BRA `(.L_x_3551) ;  /* 0x00000000000c8947 */ /* 0x000ff40003800000 */
[----:B0-----:R-:W2:Y:S02]  /*65fb0*/  LDL.U8 R28, [R1+0x18] ;  /* 0x00001800011c7983 */ /* 0x001ea40000100000 */
[----:B--2---:R-:W-:-:S05]  /*65fc0*/  LOP3.LUT R28, R28, 0x80, RZ, 0xfc, !PT ;  /* 0x000000801c1c7812 */ /* 0x004fca00078efcff */
[----:B------:R1:W-:Y:S02]  /*65fd0*/  STL.U8 [R1+0x18], R28 ;  /* 0x0000181c01007387 */ /* 0x0003e40000100000 */
.L_x_3551:
[----:B------:R-:W-:Y:S05]  /*65fe0*/  BSYNC.RECONVERGENT B0 ;  /* 0x0000000000007941 */ /* 0x000fea0003800200 */
.L_x_3550:
[----:B------:R-:W-:Y:S01]  /*65ff0*/  BSSY.RECONVERGENT B0, `(.L_x_3552) ;  /* 0x0000006000007945 */ /* 0x000fe20003800200 */
[----:B------:R-:W-:-:S03]  /*66000*/  LOP3.LUT P0, RZ, R27, 0x100, RZ, 0xc0, !PT ;  /* 0x000001001bff7812 */ /* 0x000fc6000780c0ff */
[----:B------:R-:W-:Y:S10]  /*66010*/  @!P1 BRA `(.L_x_3553) ;  /* 0x00000000000c9947 */ /* 0x000ff40003800000 */
[----:B01----:R-:W2:Y:S02]  /*66020*/  LDL.U8 R28, [R1+0x18] ;  /* 0x00001800011c7983 */ /* 0x003ea40000100000 */
[----:B--2---:R-:W-:-:S05]  /*66030*/  LOP3.LUT R28, R28, 0x40, RZ, 0xfc, !PT ;  /* 0x000000401c1c7812 */ /* 0x004fca00078efcff */
[----:B------:R2:W-:Y:S02]  /*66040*/  STL.U8 [R1+0x18], R28 ;  /* 0x0000181c01007387 */ /* 0x0005e40000100000 */
.L_x_3553:
[----:B------:R-:W-:Y:S05]  /*66050*/  BSYNC.RECONVERGENT B0 ;  /* 0x0000000000007941 */ /* 0x000fea0003800200 */
.L_x_3552:
[----:B------:R-:W-:Y:S04]  /*66060*/  BSSY.RECONVERGENT B0, `(.L_x_3554) ;  /* 0x0000005000007945 */ /* 0x000fe80003800200 */
[----:B------:R-:W-:Y:S05]  /*66070*/  @!P2 BRA `(.L_x_3555) ;  /* 0x00000000000ca947 */ /* 0x000fea0003800000 */
[----:B012---:R-:W2:Y:S02]  /*66080*/  LDL.U8 R28, [R1+0x18] ;  /* 0x00001800011c7983 */ /* 0x007ea40000100000 */
[----:B--2---:R-:W-:-:S05]  /*66090*/  LOP3.LUT R28, R28, 0x20, RZ, 0xfc, !PT ;  /* 0x000000201c1c7812 */ /* 0x004fca00078efcff */
[----:B------:R3:W-:Y:S02]  /*660a0*/  STL.U8 [R1+0x18], R28 ;  /* 0x0000181c01007387 */ /* 0x0007e40000100000 */
.L_x_3555:
[----:B------:R-:W-:Y:S05]  /*660b0*/  BSYNC.RECONVERGENT B0 ;  /* 0x0000000000007941 */ /* 0x000fea0003800200 */
.L_x_3554:
[----:B------:R-:W-:Y:S04]  /*660c0*/  BSSY.RECONVERGENT B0, `(.L_x_3556) ;  /* 0x0000005000007945 */ /* 0x000fe80003800200 */
[----:B------:R-:W-:Y:S05]  /*660d0*/  @!P3 BRA `(.L_x_3557) ;  /* 0x00000000000cb947 */ /* 0x000fea0003800000 */
[----:B0123--:R-:W2:Y:S02]  /*660e0*/  LDL.U8 R28, [R1+0x18] ;  /* 0x00001800011c7983 */ /* 0x00fea40000100000 */
[----:B--2---:R-:W-:-:S05]  /*660f0*/  LOP3.LUT R28, R28, 0x10, RZ, 0xfc, !PT ;  /* 0x000000101c1c7812 */ /* 0x004fca00078efcff */
[----:B------:R4:W-:Y:S02]  /*66100*/  STL.U8 [R1+0x18], R28 ;  /* 0x0000181c01007387 */ /* 0x0009e40000100000 */
.L_x_3557:
[----:B------:R-:W-:Y:S05]  /*66110*/  BSYNC.RECONVERGENT B0 ;  /* 0x0000000000007941 */ /* 0x000fea0003800200 */
.L_x_3556:
[----:B------:R-:W-:Y:S04]  /*66120*/  BSSY.RECONVERGENT B0, `(.L_x_3558) ;  /* 0x0000005000007945 */ /* 0x000fe80003800200 */
[----:B------:R-:W-:Y:S05]  /*66130*/  @!P4 BRA `(.L_x_3559) ;  /* 0x00000000000cc947 */ /* 0x000fea0003800000 */
[----:B01234-:R-:W2:Y:S02]  /*66140*/  LDL.U8 R28, [R1+0x18] ;  /* 0x00001800011c7983 */ /* 0x01fea40000100000 */
[----:B--2---:R-:W-:-:S05]  /*66150*/  LOP3.LUT R28, R28, 0x8, RZ, 0xfc, !PT ;  /* 0x000000081c1c7812 */ /* 0x004fca00078efcff */
[----:B------:R0:W-:Y:S02]  /*66160*/  STL.U8 [R1+0x18], R28 ;  /* 0x0000181c01007387 */ /* 0x0001e40000100000 */
.L_x_3559:
[----:B------:R-:W-:Y:S05]  /*66170*/  BSYNC.RECONVERGENT B0 ;  /* 0x0000000000007941 */ /* 0x000fea0003800200 */
.L_x_3558:
[----:B------:R-:W-:Y:S04]  /*66180*/  BSSY.RECONVERGENT B0, `(.L_x_3560) ;  /* 0x0000005000007945 */ /* 0x000fe80003800200 */
[----:B------:R-:W-:Y:S05]  /*66190*/  @P5 BRA `(.L_x_3561) ;  /* 0x00000000000c5947 */ /* 0x000fea0003800000 */
[----:B01234-:R-:W2:Y:S02]  /*661a0*/  LDL.U8 R28, [R1+0x18] ;  /* 0x00001800011c7983 */ /* 0x01fea40000100000 */
[----:B--2---:R-:W-:-:S05]  /*661b0*/  LOP3.LUT R28, R28, 0x4, RZ, 0xfc, !PT ;  /* 0x000000041c1c7812 */ /* 0x004fca00078efcff */
[----:B------:R0:W-:Y:S02]  /*661c0*/  STL.U8 [R1+0x18], R28 ;  /* 0x0000181c01007387 */ /* 0x0001e40000100000 */
.L_x_3561:
[----:B------:R-:W-:Y:S05]  /*661d0*/  BSYNC.RECONVERGENT B0 ;  /* 0x0000000000007941 */ /* 0x000fea0003800200 */
.L_x_3560:
[----:B------:R-:W-:Y:S01]  /*661e0*/  LOP3.LUT P1, RZ, R27, 0x400, RZ, 0xc0, !PT ;  /* 0x000004001bff7812 */ /* 0x000fe2000782c0ff */
[----:B------:R-:W-:-:S12]  /*661f0*/  BSSY.RECONVERGENT B0, `(.L_x_3562) ;  /* 0x0000005000007945 */ /* 0x000fd80003800200 */
[----:B------:R-:W-:Y:S05]  /*66200*/  @!P1 BRA `(.L_x_3563) ;  /* 0x00000000000c9947 */ /* 0x000fea0003800000 */
[----:B01234-:R-:W2:Y:S02]  /*66210*/  LDL.U8 R28, [R1+0x18] ;  /* 0x00001800011c7983 */ /* 0x01fea40000100000 */
[----:B--2---:R-:W-:-:S05]  /*66220*/  LOP3.LUT R28, R28, 0x2, RZ, 0xfc, !PT ;  /* 0x000000021c1c7812 */ /* 0x004fca00078efcff */
[----:B------:R0:W-:Y:S02]  /*66230*/  STL.U8 [R1+0x18], R28 ;  /* 0x0000181c01007387 */ /* 0x0001e40000100000 */
.L_x_3563:
[----:B------:R-:W-:Y:S05]  /*66240*/  BSYNC.RECONVERGENT B0 ;  /* 0x0000000000007941 */ /* 0x000fea0003800200 */
.L_x_3562:
[----:B------:R-:W-:Y:S04]  /*66250*/  BSSY.RECONVERGENT B0, `(.L_x_3564) ;  /* 0x0000005000007945 */ /* 0x000fe80003800200 */
[----:B------:R-:W-:Y:S05]  /*66260*/  @!P6 BRA `(.L_x_3565) ;  /* 0x00000000000ce947 */ /* 0x000fea0003800000 */
[----:B01234-:R-:W2:Y:S02]  /*66270*/  LDL.U8 R28, [R1+0x18] ;  /* 0x00001800011c7983 */ /* 0x01fea40000100000 */
[----:B--2---:R-:W-:-:S05]  /*66280*/  LOP3.LUT R28, R28, 0x1, RZ, 0xfc, !PT ;  /* 0x000000011c1c7812 */ /* 0x004fca00078efcff */
[----:B------:R0:W-:Y:S02]  /*66290*/  STL.U8 [R1+0x18], R28 ;  /* 0x0000181c01007387 */ /* 0x0001e40000100000 */
.L_x_3565:
[----:B------:R-:W-:Y:S05]  /*662a0*/  BSYNC.RECONVERGENT B0 ;  /* 0x0000000000007941 */ /* 0x000fea0003800200 */
.L_x_3564:
[----:B------:R-:W-:Y:S04]  /*662b0*/  BSSY.RECONVERGENT B0, `(.L_x_3566) ;  /* 0x0000005000007945 */ /* 0x000fe80003800200 */
[----:B------:R-:W-:Y:S05]  /*662c0*/  @!P0 BRA `(.L_x_3567) ;  /* 0x00000000000c8947 */ /* 0x000fea0003800000 */
[----:B01234-:R-:W2:Y:S02]  /*662d0*/  LDL.U8 R28, [R1+0x19] ;  /* 0x00001900011c7983 */ /* 0x01fea40000100000 */
[----:B--2---:R-:W-:-:S05]  /*662e0*/  LOP3.LUT R28, R28, 0x80, RZ, 0xfc, !PT ;  /* 0x000000801c1c7812 */ /* 0x004fca00078efcff */
[----:B------:R0:W-:Y:S02]  /*662f0*/  STL.U8 [R1+0x19], R28 ;  /* 0x0000191c01007387 */ /* 0x0001e40000100000 */
.L_x_3567:
[----:B------:R-:W-:Y:S05]  /*66300*/  BSYNC.RECONVERGENT B0 ;  /* 0x0000000000007941 */ /* 0x000fea0003800200 */
.L_x_3566:
        /* <DEDUP_REMOVED lines=28> */
.L_x_3569:
[----:B------:R-:W-:Y:S05]  /*664d0*/  BSYNC.RECONVERGENT B0 ;  /* 0x0000000000007941 */ /* 0x000fea0003800200 */
.L_x_3568:
        /* <DEDUP_REMOVED lines=8> */
.L_x_3571:
[----:B------:R-:W-:Y:S05]  /*66560*/  BSYNC.RECONVERGENT B0 ;  /* 0x0000000000007941 */ /* 0x000fea0003800200 */
.L_x_3570:
        /* <DEDUP_REMOVED lines=8> */
.L_x_3573:
[----:B------:R-:W-:Y:S05]  /*665f0*/  BSYNC.RECONVERGENT B0 ;  /* 0x0000000000007941 */ /* 0x000fea0003800200 */
.L_x_3572:
        /* <DEDUP_REMOVED lines=8> */
.L_x_3575:
[----:B------:R-:W-:Y:S05]  /*66680*/  BSYNC.RECONVERGENT B0 ;  /* 0x0000000000007941 */ /* 0x000fea0003800200 */
.L_x_3574:
[----:B------:R-:W-:Y:S01]  /*66690*/  BSSY.RECONVERGENT B0, `(.L_x_3576) ;  /* 0x0000006000007945 */ /* 0x000fe20003800200 */
[----:B------:R-:W-:-:S03]  /*666a0*/  LOP3.LUT P6, RZ, R26, 0x80, RZ, 0xc0, !PT ;  /* 0x000000801aff7812 */ /* 0x000fc600078cc0ff */
[----:B------:R-:W-:Y:S10]  /*666b0*/  @!P2 BRA `(.L_x_3577) ;  /* 0x00000000000ca947 */ /* 0x000ff40003800000 */
[----:B0123--:R-:W2:Y:S02]  /*666c0*/  LDL.U8 R27, [R1+0x19] ;  /* 0x00001900011b7983 */ /* 0x00fea40000100000 */
[----:B--2---:R-:W-:-:S05]  /*666d0*/  LOP3.LUT R27, R27, 0x4, RZ, 0xfc, !PT ;  /* 0x000000041b1b7812 */ /* 0x004fca00078efcff */
[----:B------:R4:W-:Y:S02]  /*666e0*/  STL.U8 [R1+0x19], R27 ;  /* 0x0000191b01007387 */ /* 0x0009e40000100000 */
.L_x_3577:
[----:B------:R-:W-:Y:S05]  /*666f0*/  BSYNC.RECONVERGENT B0 ;  /* 0x0000000000007941 */ /* 0x000fea0003800200 */
.L_x_3576:
[----:B------:R-:W-:Y:S01]  /*66700*/  BSSY.RECONVERGENT B0, `(.L_x_3578) ;  /* 0x0000006000007945 */ /* 0x000fe20003800200 */
[----:B------:R-:W-:-:S03]  /*66710*/  LOP3.LUT P3, RZ, R26, 0x40, RZ, 0xc0, !PT ;  /* 0x000000401aff7812 */ /* 0x000fc6000786c0ff */
[----:B------:R-:W-:Y:S10]  /*66720*/  @!P1 BRA `(.L_x_3579) ;  /* 0x00000000000c9947 */ /* 0x000ff40003800000 */
[----:B01234-:R-:W2:Y:S02]  /*66730*/  LDL.U8 R27, [R1+0x19] ;  /* 0x00001900011b7983 */ /* 0x01fea40000100000 */
[----:B--2---:R-:W-:-:S05]  /*66740*/  LOP3.LUT R27, R27, 0x2, RZ, 0xfc, !PT ;  /* 0x000000021b1b7812 */ /* 0x004fca00078efcff */
[----:B------:R0:W-:Y:S02]  /*66750*/  STL.U8 [R1+0x19], R27 ;  /* 0x0000191b01007387 */ /* 0x0001e40000100000 */
.L_x_3579:
[----:B------:R-:W-:Y:S05]  /*66760*/  BSYNC.RECONVERGENT B0 ;  /* 0x0000000000007941 */ /* 0x000fea0003800200 */
.L_x_3578:
[----:B------:R-:W-:Y:S01]  /*66770*/  BSSY.RECONVERGENT B0, `(.L_x_3580) ;  /* 0x0000006000007945 */ /* 0x000fe20003800200 */
[----:B------:R-:W-:-:S03]  /*66780*/  LOP3.LUT P4, RZ, R26, 0x20, RZ, 0xc0, !PT ;  /* 0x000000201aff7812 */ /* 0x000fc6000788c0ff */
[----:B------:R-:W-:Y:S10]  /*66790*/  @!P0 BRA `(.L_x_3581) ;  /* 0x00000000000c8947 */ /* 0x000ff40003800000 */
[----:B01234-:R-:W2:Y:S02]  /*667a0*/  LDL.U8 R27, [R1+0x19] ;  /* 0x00001900011b7983 */ /* 0x01fea40000100000 */
[----:B--2---:R-:W-:-:S05]  /*667b0*/  LOP3.LUT R27, R27, 0x1, RZ, 0xfc, !PT ;  /* 0x000000011b1b7812 */ /* 0x004fca00078efcff */
[----:B------:R0:W-:Y:S02]  /*667c0*/  STL.U8 [R1+0x19], R27 ;  /* 0x0000191b01007387 */ /* 0x0001e40000100000 */
.L_x_3581:
[----:B------:R-:W-:Y:S05]  /*667d0*/  BSYNC.RECONVERGENT B0 ;  /* 0x0000000000007941 */ /* 0x000fea0003800200 */
.L_x_3580:
[----:B------:R-:W-:Y:S01]  /*667e0*/  ISETP.NE.U32.AND P0, PT, R30, 0x1, PT ;  /* 0x000000011e00780c */ /* 0x000fe20003f05070 */
[----:B------:R-:W-:Y:S01]  /*667f0*/  BSSY.RECONVERGENT B0, `(.L_x_3582) ;  /* 0x0000006000007945 */ /* 0x000fe20003800200 */
[----:B------:R-:W-:-:S11]  /*66800*/  LOP3.LUT P5, RZ, R26, 0x10, RZ, 0xc0, !PT ;  /* 0x000000101aff7812 */ /* 0x000fd600078ac0ff */
[----:B------:R-:W-:Y:S05]  /*66810*/  @P0 BRA `(.L_x_3583) ;  /* 0x00000000000c0947 */ /* 0x000fea0003800000 */
[----:B------:R-:W2:Y:S02]  /*66820*/  LDL.U8 R30, [R1+0x1a] ;  /* 0x00001a00011e7983 */ /* 0x000ea40000100000 */
[----:B--2---:R-:W-:-:S05]  /*66830*/  LOP3.LUT R30, R30, 0x80, RZ, 0xfc, !PT ;  /* 0x000000801e1e7812 */ /* 0x004fca00078efcff */
[----:B------:R2:W-:Y:S02]  /*66840*/  STL.U8 [R1+0x1a], R30 ;  /* 0x00001a1e01007387 */ /* 0x0005e40000100000 */
.L_x_3583:
[----:B------:R-:W-:Y:S05]  /*66850*/  BSYNC.RECONVERGENT B0 ;  /* 0x0000000000007941 */ /* 0x000fea0003800200 */
.L_x_3582:
[C---:B------:R-:W-:Y:S01]  /*66860*/  LOP3.LUT P0, RZ, R26.reuse, 0x400, RZ, 0xc0, !PT ;  /* 0x000004001aff7812 */ /* 0x040fe2000780c0ff */
[----:B------:R-:W-:Y:S01]  /*66870*/  BSSY.RECONVERGENT B0, `(.L_x_3584) ;  /* 0x0000006000007945 */ /* 0x000fe20003800200 */
[----:B------:R-:W-:-:S11]  /*66880*/  LOP3.LUT P2, RZ, R26, 0x8, RZ, 0xc0, !PT ;  /* 0x000000081aff7812 */ /* 0x000fd6000784c0ff */
[----:B------:R-:W-:Y:S05]  /*66890*/  @!P0 BRA `(.L_x_3585) ;  /* 0x00000000000c8947 */ /* 0x000fea0003800000 */
[----:B--2---:R-:W2:Y:S02]  /*668a0*/  LDL.U8 R30, [R1+0x1a] ;  /* 0x00001a00011e7983 */ /* 0x004ea40000100000 */
[----:B--2---:R-:W-:-:S05]  /*668b0*/  LOP3.LUT R30, R30, 0x40, RZ, 0xfc, !PT ;  /* 0x000000401e1e7812 */ /* 0x004fca00078efcff */
[----:B------:R2:W-:Y:S02]  /*668c0*/  STL.U8 [R1+0x1a], R30 ;  /* 0x00001a1e01007387 */ /* 0x0005e40000100000 */
.L_x_3585:
[----:B------:R-:W-:Y:S05]  /*668d0*/  BSYNC.RECONVERGENT B0 ;  /* 0x0000000000007941 */ /* 0x000fea0003800200 */
.L_x_3584:
[C---:B------:R-:W-:Y:S01]  /*668e0*/  LOP3.LUT P0, RZ, R26.reuse, 0x200, RZ, 0xc0, !PT ;  /* 0x000002001aff7812 */ /* 0x040fe2000780c0ff */
[----:B------:R-:W-:Y:S01]  /*668f0*/  BSSY.RECONVERGENT B0, `(.L_x_3586) ;  /* 0x0000006000007945 */ /* 0x000fe20003800200 */
[----:B------:R-:W-:-:S11]  /*66900*/  LOP3.LUT P1, RZ, R26, 0x4, RZ, 0xc0, !PT ;  /* 0x000000041aff7812 */ /* 0x000fd6000782c0ff */
[----:B------:R-:W-:Y:S05]  /*66910*/  @!P0 BRA `(.L_x_3587) ;  /* 0x00000000000c8947 */ /* 0x000fea0003800000 */
[----:B--2---:R-:W2:Y:S02]  /*66920*/  LDL.U8 R30, [R1+0x1a] ;  /* 0x00001a00011e7983 */ /* 0x004ea40000100000 */
[----:B--2---:R-:W-:-:S05]  /*66930*/  LOP3.LUT R30, R30, 0x20, RZ, 0xfc, !PT ;  /* 0x000000201e1e7812 */ /* 0x004fca00078efcff */
[----:B------:R2:W-:Y:S02]  /*66940*/  STL.U8 [R1+0x1a], R30 ;  /* 0x00001a1e01007387 */ /* 0x0005e40000100000 */
.L_x_3587:
[----:B------:R-:W-:Y:S05]  /*66950*/  BSYNC.RECONVERGENT B0 ;  /* 0x0000000000007941 */ /* 0x000fea0003800200 */
.L_x_3586:
        /* <DEDUP_REMOVED lines=12> */
.L_x_3589:
[----:B------:R-:W-:Y:S05]  /*66a20*/  BSYNC.RECONVERGENT B0 ;  /* 0x0000000000007941 */ /* 0x000fea0003800200 */
.L_x_3588:
[----:B------:R-:W-:Y:S01]  /*66a30*/  BSSY.RECONVERGENT B0, `(.L_x_3590) ;  /* 0x0000006000007945 */ /* 0x000fe20003800200 */
[----:B------:R-:W-:-:S03]  /*66a40*/  ISETP.NE.U32.AND P0, PT, R30, 0x1, PT ;  /* 0x000000011e00780c */ /* 0x000fc60003f05070 */
[----:B------:R-:W-:Y:S10]  /*66a50*/  @!P6 BRA `(.L_x_3591) ;  /* 0x00000000000ce947 */ /* 0x000ff40003800000 */
[----:B0-----:R-:W2:Y:S02]  /*66a60*/  LDL.U8 R26, [R1+0x1a] ;  /* 0x00001a00011a7983 */ /* 0x001ea40000100000 */
[----:B--2---:R-:W-:-:S05]  /*66a70*/  LOP3.LUT R26, R26, 0x8, RZ, 0xfc, !PT ;  /* 0x000000081a1a7812 */ /* 0x004fca00078efcff */
[----:B------:R1:W-:Y:S02]  /*66a80*/  STL.U8 [R1+0x1a], R26 ;  /* 0x00001a1a01007387 */ /* 0x0003e40000100000 */
.L_x_3591:
[----:B------:R-:W-:Y:S05]  /*66a90*/  BSYNC.RECONVERGENT B0 ;  /* 0x0000000000007941 */ /* 0x000fea0003800200 */
.L_x_3590:
        /* <DEDUP_REMOVED lines=8> */
.L_x_3593:
[----:B------:R-:W-:Y:S05]  /*66b20*/  BSYNC.RECONVERGENT B0 ;  /* 0x0000000000007941 */ /* 0x000fea0003800200 */
.L_x_3592:
        /* <DEDUP_REMOVED lines=8> */
.L_x_3595:
[----:B------:R-:W-:Y:S05]  /*66bb0*/  BSYNC.RECONVERGENT B0 ;  /* 0x0000000000007941 */ /* 0x000fea0003800200 */
.L_x_3594:
        /* <DEDUP_REMOVED lines=8> */
.L_x_3597:
[----:B------:R-:W-:Y:S05]  /*66c40*/  BSYNC.RECONVERGENT B0 ;  /* 0x0000000000007941 */ /* 0x000fea0003800200 */
.L_x_3596:
[----:B------:R-:W-:Y:S01]  /*66c50*/  BSSY.RECONVERGENT B0, `(.L_x_3598) ;  /* 0x0000006000007945 */ /* 0x000fe20003800200 */
[----:B------:R-:W-:-:S03]  /*66c60*/  LOP3.LUT P6, RZ, R25, 0x80, RZ, 0xc0, !PT ;  /* 0x0000008019ff7812 */ /* 0x000fc600078cc0ff */
[----:B------:R-:W-:Y:S10]  /*66c70*/  @!P2 BRA `(.L_x_3599) ;  /* 0x00000000000ca947 */ /* 0x000ff40003800000 */
[----:B01234-:R-:W2:Y:S02]  /*66c80*/  LDL.U8 R26, [R1+0x1b] ;  /* 0x00001b00011a7983 */ /* 0x01fea40000100000 */
[----:B--2---:R-:W-:-:S05]  /*66c90*/  LOP3.LUT R26, R26, 0x80, RZ, 0xfc, !PT ;  /* 0x000000801a1a7812 */ /* 0x004fca00078efcff */
[----:B------:R0:W-:Y:S02]  /*66ca0*/  STL.U8 [R1+0x1b], R26 ;  /* 0x00001b1a01007387 */ /* 0x0001e40000100000 */
.L_x_3599:
[----:B------:R-:W-:Y:S05]  /*66cb0*/  BSYNC.RECONVERGENT B0 ;  /* 0x0000000000007941 */ /* 0x000fea0003800200 */
.L_x_3598:
[----:B------:R-:W-:Y:S01]  /*66cc0*/  BSSY.RECONVERGENT B0, `(.L_x_3600) ;  /* 0x0000006000007945 */ /* 0x000fe20003800200 */
[----:B------:R-:W-:-:S03]  /*66cd0*/  LOP3.LUT P3, RZ, R25, 0x40, RZ, 0xc0, !PT ;  /* 0x0000004019ff7812 */ /* 0x000fc6000786c0ff */
[----:B------:R-:W-:Y:S10]  /*66ce0*/  @!P1 BRA `(.L_x_3601) ;  /* 0x00000000000c9947 */ /* 0x000ff40003800000 */
[----:B01234-:R-:W2:Y:S02]  /*66cf0*/  LDL.U8 R26, [R1+0x1b] ;  /* 0x00001b00011a7983 */ /* 0x01fea40000100000 */
[----:B--2---:R-:W-:-:S05]  /*66d00*/  LOP3.LUT R26, R26, 0x40, RZ, 0xfc, !PT ;  /* 0x000000401a1a7812 */ /* 0x004fca00078efcff */
[----:B------:R0:W-:Y:S02]  /*66d10*/  STL.U8 [R1+0x1b], R26 ;  /* 0x00001b1a01007387 */ /* 0x0001e40000100000 */
.L_x_3601:
[----:B------:R-:W-:Y:S05]  /*66d20*/  BSYNC.RECONVERGENT B0 ;  /* 0x0000000000007941 */ /* 0x000fea0003800200 */
.L_x_3600:
[----:B------:R-:W-:Y:S01]  /*66d30*/  LOP3.LUT P1, RZ, R42, 0x1, RZ, 0xc0, !PT ;  /* 0x000000012aff7812 */ /* 0x000fe2000782c0ff */
[----:B------:R-:W-:Y:S01]  /*66d40*/  BSSY.RECONVERGENT B0, `(.L_x_3602) ;  /* 0x0000006000007945 */ /* 0x000fe20003800200 */
[----:B------:R-:W-:-:S11]  /*66d50*/  LOP3.LUT P4, RZ, R25, 0x20, RZ, 0xc0, !PT ;  /* 0x0000002019ff7812 */ /* 0x000fd6000788c0ff */
[----:B------:R-:W-:Y:S05]  /*66d60*/  @!P1 BRA `(.L_x_3603) ;  /* 0x00000000000c9947 */ /* 0x000fea0003800000 */
[----:B01234-:R-:W2:Y:S02]  /*66d70*/  LDL.U8 R26, [R1+0x1b] ;  /* 0x00001b00011a7983 */ /* 0x01fea40000100000 */
[----:B--2---:R-:W-:-:S05]  /*66d80*/  LOP3.LUT R26, R26, 0x20, RZ, 0xfc, !PT ;  /* 0x000000201a1a7812 */ /* 0x004fca00078efcff */
[----:B------:R0:W-:Y:S02]  /*66d90*/  STL.U8 [R1+0x1b], R26 ;  /* 0x00001b1a01007387 */ /* 0x0001e40000100000 */
.L_x_3603:
[----:B------:R-:W-:Y:S05]  /*66da0*/  BSYNC.RECONVERGENT B0 ;  /* 0x0000000000007941 */ /* 0x000fea0003800200 */
.L_x_3602:
[----:B------:R-:W-:Y:S01]  /*66db0*/  BSSY.RECONVERGENT B0, `(.L_x_3604) ;  /* 0x0000006000007945 */ /* 0x000fe20003800200 */
[----:B------:R-:W-:-:S03]  /*66dc0*/  LOP3.LUT P5, RZ, R25, 0x10, RZ, 0xc0, !PT ;  /* 0x0000001019ff7812 */ /* 0x000fc600078ac0ff */
[----:B------:R-:W-:Y:S10]  /*66dd0*/  @P0 BRA `(.L_x_3605) ;  /* 0x00000000000c0947 */ /* 0x000ff40003800000 */
[----:B01234-:R-:W2:Y:S02]  /*66de0*/  LDL.U8 R26, [R1+0x1b] ;  /* 0x00001b00011a7983 */ /* 0x01fea40000100000 */
[----:B--2---:R-:W-:-:S05]  /*66df0*/  LOP3.LUT R26, R26, 0x10, RZ, 0xfc, !PT ;  /* 0x000000101a1a7812 */ /* 0x004fca00078efcff */
[----:B------:R0:W-:Y:S02]  /*66e00*/  STL.U8 [R1+0x1b], R26 ;  /* 0x00001b1a01007387 */ /* 0x0001e40000100000 */
.L_x_3605:
[----:B------:R-:W-:Y:S05]  /*66e10*/  BSYNC.RECONVERGENT B0 ;  /* 0x0000000000007941 */ /* 0x000fea0003800200 */
.L_x_3604:
[C---:B------:R-:W-:Y:S01]  /*66e20*/  LOP3.LUT P0, RZ, R25.reuse, 0x400, RZ, 0xc0, !PT ;  /* 0x0000040019ff7812 */ /* 0x040fe2000780c0ff */
[----:B------:R-:W-:Y:S01]  /*66e30*/  BSSY.RECONVERGENT B0, `(.L_x_3606) ;  /* 0x0000006000007945 */ /* 0x000fe20003800200 */
[----:B------:R-:W-:-:S11]  /*66e40*/  LOP3.LUT P2, RZ, R25, 0x8, RZ, 0xc0, !PT ;  /* 0x0000000819ff7812 */ /* 0x000fd6000784c0ff */
[----:B------:R-:W-:Y:S05]  /*66e50*/  @!P0 BRA `(.L_x_3607) ;  /* 0x00000000000c8947 */ /* 0x000fea0003800000 */
[----:B01234-:R-:W2:Y:S02]  /*66e60*/  LDL.U8 R26, [R1+0x1b] ;  /* 0x00001b00011a7983 */ /* 0x01fea40000100000 */
[----:B--2---:R-:W-:-:S05]  /*66e70*/  LOP3.LUT R26, R26, 0x8, RZ, 0xfc, !PT ;  /* 0x000000081a1a7812 */ /* 0x004fca00078efcff */
[----:B------:R0:W-:Y:S02]  /*66e80*/  STL.U8 [R1+0x1b], R26 ;  /* 0x00001b1a01007387 */ /* 0x0001e40000100000 */
.L_x_3607:
[----:B------:R-:W-:Y:S05]  /*66e90*/  BSYNC.RECONVERGENT B0 ;  /* 0x0000000000007941 */ /* 0x000fea0003800200 */
.L_x_3606:
[C---:B------:R-:W-:Y:S01]  /*66ea0*/  LOP3.LUT P0, RZ, R25.reuse, 0x200, RZ, 0xc0, !PT ;  /* 0x0000020019ff7812 */ /* 0x040fe2000780c0ff */
[----:B------:R-:W-:Y:S01]  /*66eb0*/  BSSY.RECONVERGENT B0, `(.L_x_3608) ;  /* 0x0000006000007945 */ /* 0x000fe20003800200 */
[----:B------:R-:W-:-:S11]  /*66ec0*/  LOP3.LUT P1, RZ, R25, 0x4, RZ, 0xc0, !PT ;  /* 0x0000000419ff7812 */ /* 0x000fd6000782c0ff */
[----:B------:R-:W-:Y:S05]  /*66ed0*/  @!P0 BRA `(.L_x_3609) ;  /* 0x00000000000c8947 */ /* 0x000fea0003800000 */
[----:B01234-:R-:W2:Y:S02]  /*66ee0*/  LDL.U8 R26, [R1+0x1b] ;  /* 0x00001b00011a7983 */ /* 0x01fea40000100000 */
[----:B--2---:R-:W-:-:S05]  /*66ef0*/  LOP3.LUT R26, R26, 0x4, RZ, 0xfc, !PT ;  /* 0x000000041a1a7812 */ /* 0x004fca00078efcff */
[----:B------:R0:W-:Y:S02]  /*66f00*/  STL.U8 [R1+0x1b], R26 ;  /* 0x00001b1a01007387 */ /* 0x0001e40000100000 */
.L_x_3609:
[----:B------:R-:W-:Y:S05]  /*66f10*/  BSYNC.RECONVERGENT B0 ;  /* 0x0000000000007941 */ /* 0x000fea0003800200 */
.L_x_3608:
        /* <DEDUP_REMOVED lines=12> */
.L_x_3611:
[----:B------:R-:W-:Y:S05]  /*66fe0*/  BSYNC.RECONVERGENT B0 ;  /* 0x0000000000007941 */ /* 0x000fea0003800200 */
.L_x_3610:
[----:B------:R-:W-:Y:S01]  /*66ff0*/  BSSY.RECONVERGENT B0, `(.L_x_3612) ;  /* 0x0000006000007945 */ /* 0x000fe20003800200 */
[----:B------:R-:W-:-:S03]  /*67000*/  ISETP.NE.U32.AND P0, PT, R27, 0x1, PT ;  /* 0x000000011b00780c */ /* 0x000fc60003f05070 */
[----:B------:R-:W-:Y:S10]  /*67010*/  @!P6 BRA `(.L_x_3613) ;  /* 0x00000000000ce947 */ /* 0x000ff40003800000 */
[----:B0-----:R-:W2:Y:S02]  /*67020*/  LDL.U8 R26, [R1+0x1b] ;  /* 0x00001b00011a7983 */ /* 0x001ea40000100000 */
[----:B--2---:R-:W-:-:S05]  /*67030*/  LOP3.LUT R26, R26, 0x1, RZ, 0xfc, !PT ;  /* 0x000000011a1a7812 */ /* 0x004fca00078efcff */
[----:B------:R1:W-:Y:S02]  /*67040*/  STL.U8 [R1+0x1b], R26 ;  /* 0x00001b1a01007387 */ /* 0x0003e40000100000 */
.L_x_3613:
[----:B------:R-:W-:Y:S05]  /*67050*/  BSYNC.RECONVERGENT B0 ;  /* 0x0000000000007941 */ /* 0x000fea0003800200 */
.L_x_3612:
        /* <DEDUP_REMOVED lines=8> */
.L_x_3615:
[----:B------:R-:W-:Y:S05]  /*670e0*/  BSYNC.RECONVERGENT B0 ;  /* 0x0000000000007941 */ /* 0x000fea0003800200 */
.L_x_3614:
        /* <DEDUP_REMOVED lines=8> */
.L_x_3617:
[----:B------:R-:W-:Y:S05]  /*67170*/  BSYNC.RECONVERGENT B0 ;  /* 0x0000000000007941 */ /* 0x000fea0003800200 */
.L_x_3616:
        /* <DEDUP_REMOVED lines=8> */
.L_x_3619:
[----:B------:R-:W-:Y:S05]  /*67200*/  BSYNC.RECONVERGENT B0 ;  /* 0x0000000000007941 */ /* 0x000fea0003800200 */
.L_x_3618:
[----:B------:R-:W-:Y:S01]  /*67210*/  BSSY.RECONVERGENT B0, `(.L_x_3620) ;  /* 0x0000006000007945 */ /* 0x000fe20003800200 */
[----:B------:R-:W-:-:S03]  /*67220*/  LOP3.LUT P6, RZ, R24, 0x80, RZ, 0xc0, !PT ;  /* 0x0000008018ff7812 */ /* 0x000fc600078cc0ff */
[----:B------:R-:W-:Y:S10]  /*67230*/  @!P2 BRA `(.L_x_3621) ;  /* 0x00000000000ca947 */ /* 0x000ff40003800000 */
[----:B01234-:R-:W2:Y:S02]  /*67240*/  LDL.U8 R26, [R1+0x1c] ;  /* 0x00001c00011a7983 */ /* 0x01fea40000100000 */
[----:B--2---:R-:W-:-:S05]  /*67250*/  LOP3.LUT R26, R26, 0x10, RZ, 0xfc, !PT ;  /* 0x000000101a1a7812 */ /* 0x004fca00078efcff */
[----:B------:R0:W-:Y:S02]  /*67260*/  STL.U8 [R1+0x1c], R26 ;  /* 0x00001c1a01007387 */ /* 0x0001e40000100000 */
.L_x_3621:
[----:B------:R-:W-:Y:S05]  /*67270*/  BSYNC.RECONVERGENT B0 ;  /* 0x0000000000007941 */ /* 0x000fea0003800200 */
.L_x_3620:
[----:B------:R-:W-:Y:S01]  /*67280*/  BSSY.RECONVERGENT B0, `(.L_x_3622) ;  /* 0x0000006000007945 */ /* 0x000fe20003800200 */
[----:B------:R-:W-:-:S03]  /*67290*/  LOP3.LUT P3, RZ, R24, 0x40, RZ, 0xc0, !PT ;  /* 0x0000004018ff7812 */ /* 0x000fc6000786c0ff */
[----:B------:R-:W-:Y:S10]  /*672a0*/  @!P1 BRA `(.L_x_3623) ;  /* 0x00000000000c9947 */ /* 0x000ff40003800000 */
[----:B01234-:R-:W2:Y:S02]  /*672b0*/  LDL.U8 R26, [R1+0x1c] ;  /* 0x00001c00011a7983 */ /* 0x01fea40000100000 */
[----:B--2---:R-:W-:-:S05]  /*672c0*/  LOP3.LUT R26, R26, 0x8, RZ, 0xfc, !PT ;  /* 0x000000081a1a7812 */ /* 0x004fca00078efcff */
[----:B------:R0:W-:Y:S02]  /*672d0*/  STL.U8 [R1+0x1c], R26 ;  /* 0x00001c1a01007387 */ /* 0x0001e40000100000 */
.L_x_3623:
[----:B------:R-:W-:Y:S05]  /*672e0*/  BSYNC.RECONVERGENT B0 ;  /* 0x0000000000007941 */ /* 0x000fea0003800200 */
.L_x_3622:
[----:B------:R-:W-:Y:S01]  /*672f0*/  LOP3.LUT P1, RZ, R42, 0x1, RZ, 0xc0, !PT ;  /* 0x000000012aff7812 */ /* 0x000fe2000782c0ff */
[----:B------:R-:W-:Y:S01]  /*67300*/  BSSY.RECONVERGENT B0, `(.L_x_3624) ;  /* 0x0000006000007945 */ /* 0x000fe20003800200 */
[----:B------:R-:W-:-:S11]  /*67310*/  LOP3.LUT P4, RZ, R24, 0x20, RZ, 0xc0, !PT ;  /* 0x0000002018ff7812 */ /* 0x000fd6000788c0ff */
[----:B------:R-:W-:Y:S05]  /*67320*/  @!P1 BRA `(.L_x_3625) ;  /* 0x00000000000c9947 */ /* 0x000fea0003800000 */
[----:B01234-:R-:W2:Y:S02]  /*67330*/  LDL.U8 R26, [R1+0x1c] ;  /* 0x00001c00011a7983 */ /* 0x01fea40000100000 */
[----:B--2---:R-:W-:-:S05]  /*67340*/  LOP3.LUT R26, R26, 0x4, RZ, 0xfc, !PT ;  /* 0x000000041a1a7812 */ /* 0x004fca00078efcff */
[----:B------:R0:W-:Y:S02]  /*67350*/  STL.U8 [R1+0x1c], R26 ;  /* 0x00001c1a01007387 */ /* 0x0001e40000100000 */
.L_x_3625:
[----:B------:R-:W-:Y:S05]  /*67360*/  BSYNC.RECONVERGENT B0 ;  /* 0x0000000000007941 */ /* 0x000fea0003800200 */
.L_x_3624:
[----:B------:R-:W-:Y:S01]  /*67370*/  BSSY.RECONVERGENT B0, `(.L_x_3626) ;  /* 0x0000006000007945 */ /* 0x000fe20003800200 */
[----:B------:R-:W-:-:S03]  /*67380*/  LOP3.LUT P5, RZ, R24, 0x10, RZ, 0xc0, !PT ;  /* 0x0000001018ff7812 */ /* 0x000fc600078ac0ff */
[----:B------:R-:W-:Y:S10]  /*67390*/  @P0 BRA `(.L_x_3627) ;  /* 0x00000000000c0947 */ /* 0x000ff40003800000 */
[----:B01234-:R-:W2:Y:S02]  /*673a0*/  LDL.U8 R26, [R1+0x1c] ;  /* 0x00001c00011a7983 */ /* 0x01fea40000100000 */
[----:B--2---:R-:W-:-:S05]  /*673b0*/  LOP3.LUT R26, R26, 0x2, RZ, 0xfc, !PT ;  /* 0x000000021a1a7812 */ /* 0x004fca00078efcff */
[----:B------:R0:W-:Y:S02]  /*673c0*/  STL.U8 [R1+0x1c], R26 ;  /* 0x00001c1a01007387 */ /* 0x0001e40000100000 */
.L_x_3627:
[----:B------:R-:W-:Y:S05]  /*673d0*/  BSYNC.RECONVERGENT B0 ;  /* 0x0000000000007941 */ /* 0x000fea0003800200 */
.L_x_3626:
[C---:B------:R-:W-:Y:S01]  /*673e0*/  LOP3.LUT P0, RZ, R24.reuse, 0x400, RZ, 0xc0, !PT ;  /* 0x0000040018ff7812 */ /* 0x040fe2000780c0ff */
[----:B------:R-:W-:Y:S01]  /*673f0*/  BSSY.RECONVERGENT B0, `(.L_x_3628) ;  /* 0x0000006000007945 */ /* 0x000fe20003800200 */
[----:B------:R-:W-:-:S11]  /*67400*/  LOP3.LUT P1, RZ, R24, 0x8, RZ, 0xc0, !PT ;  /* 0x0000000818ff7812 */ /* 0x000fd6000782c0ff */
[----:B------:R-:W-:Y:S05]  /*67410*/  @!P0 BRA `(.L_x_3629) ;  /* 0x00000000000c8947 */ /* 0x000fea0003800000 */
[----:B01234-:R-:W2:Y:S02]  /*67420*/  LDL.U8 R26, [R1+0x1c] ;  /* 0x00001c00011a7983 */ /* 0x01fea40000100000 */
[----:B--2---:R-:W-:-:S05]  /*67430*/  LOP3.LUT R26, R26, 0x1, RZ, 0xfc, !PT ;  /* 0x000000011a1a7812 */ /* 0x004fca00078efcff */
[----:B------:R0:W-:Y:S02]  /*67440*/  STL.U8 [R1+0x1c], R26 ;  /* 0x00001c1a01007387 */ /* 0x0001e40000100000 */
.L_x_3629:
[----:B------:R-:W-:Y:S05]  /*67450*/  BSYNC.RECONVERGENT B0 ;  /* 0x0000000000007941 */ /* 0x000fea0003800200 */
.L_x_3628:
[C---:B------:R-:W-:Y:S01]  /*67460*/  LOP3.LUT P2, RZ, R24.reuse, 0x200, RZ, 0xc0, !PT ;  /* 0x0000020018ff7812 */ /* 0x040fe2000784c0ff */
[----:B------:R-:W-:Y:S01]  /*67470*/  BSSY.RECONVERGENT B0, `(.L_x_3630) ;  /* 0x0000006000007945 */ /* 0x000fe20003800200 */
[----:B------:R-:W-:-:S11]  /*67480*/  LOP3.LUT P0, RZ, R24, 0x4, RZ, 0xc0, !PT ;  /* 0x0000000418ff7812 */ /* 0x000fd6000780c0ff */
[----:B------:R-:W-:Y:S05]  /*67490*/  @!P2 BRA `(.L_x_3631) ;  /* 0x00000000000ca947 */ /* 0x000fea0003800000 */
[----:B01234-:R-:W2:Y:S02]  /*674a0*/  LDL.U8 R26, [R1+0x1d] ;  /* 0x00001d00011a7983 */ /* 0x01fea40000100000 */
[----:B--2---:R-:W-:-:S05]  /*674b0*/  LOP3.LUT R26, R26, 0x80, RZ, 0xfc, !PT ;  /* 0x000000801a1a7812 */ /* 0x004fca00078efcff */
[----:B------:R0:W-:Y:S02]  /*674c0*/  STL.U8 [R1+0x1d], R26 ;  /* 0x00001d1a01007387 */ /* 0x0001e40000100000 */
.L_x_3631:
[----:B------:R-:W-:Y:S05]  /*674d0*/  BSYNC.RECONVERGENT B0 ;  /* 0x0000000000007941 */ /* 0x000fea0003800200 */
.L_x_3630:
        /* <DEDUP_REMOVED lines=12> */
.L_x_3633:
[----:B------:R-:W-:Y:S05]  /*675a0*/  BSYNC.RECONVERGENT B0 ;  /* 0x0000000000007941 */ /* 0x000fea0003800200 */
.L_x_3632:
[----:B------:R-:W-:Y:S01]  /*675b0*/  BSSY.RECONVERGENT B0, `(.L_x_3634) ;  /* 0x0000007000007945 */ /* 0x000fe20003800200 */
[----:B------:R-:W-:Y:S02]  /*675c0*/  LOP3.LUT R25, R23, 0x1, RZ, 0xc0, !PT ;  /* 0x0000000117197812 */ /* 0x000fe400078ec0ff */
[----:B------:R-:W-:Y:S01]  /*675d0*/  ISETP.NE.U32.AND P2, PT, R26, 0x1, PT ;  /* 0x000000011a00780c */ /* 0x000fe20003f45070 */
[----:B------:R-:W-:-:S12]  /*675e0*/  @!P6 BRA `(.L_x_3635) ;  /* 0x00000000000ce947 */ /* 0x000fd80003800000 */
[----:B0-----:R-:W2:Y:S02]  /*675f0*/  LDL.U8 R24, [R1+0x1d] ;  /* 0x00001d0001187983 */ /* 0x001ea40000100000 */
[----:B--2---:R-:W-:-:S05]  /*67600*/  LOP3.LUT R24, R24, 0x20, RZ, 0xfc, !PT ;  /* 0x0000002018187812 */ /* 0x004fca00078efcff */
[----:B------:R1:W-:Y:S02]  /*67610*/  STL.U8 [R1+0x1d], R24 ;  /* 0x00001d1801007387 */ /* 0x0003e40000100000 */
.L_x_3635:
[----:B------:R-:W-:Y:S05]  /*67620*/  BSYNC.RECONVERGENT B0 ;  /* 0x0000000000007941 */ /* 0x000fea0003800200 */
.L_x_3634:
        /* <DEDUP_REMOVED lines=8> */
.L_x_3637:
[----:B------:R-:W-:Y:S05]  /*676b0*/  BSYNC.RECONVERGENT B0 ;  /* 0x0000000000007941 */ /* 0x000fea0003800200 */
.L_x_3636:
        /* <DEDUP_REMOVED lines=8> */
.L_x_3639:
[----:B------:R-:W-:Y:S05]  /*67740*/  BSYNC.RECONVERGENT B0 ;  /* 0x0000000000007941 */ /* 0x000fea0003800200 */
.L_x_3638:
        /* <DEDUP_REMOVED lines=8> */
.L_x_3641:
[----:B------:R-:W-:Y:S05]  /*677d0*/  BSYNC.RECONVERGENT B0 ;  /* 0x0000000000007941 */ /* 0x000fea0003800200 */
.L_x_3640:
[----:B------:R-:W-:Y:S01]  /*677e0*/  BSSY.RECONVERGENT B0, `(.L_x_3642) ;  /* 0x0000006000007945 */ /* 0x000fe20003800200 */
[----:B------:R-:W-:-:S03]  /*677f0*/  LOP3.LUT P6, RZ, R23, 0x80, RZ, 0xc0, !PT ;  /* 0x0000008017ff7812 */ /* 0x000fc600078cc0ff */
[----:B------:R-:W-:Y:S10]  /*67800*/  @!P1 BRA `(.L_x_3643) ;  /* 0x00000000000c9947 */ /* 0x000ff40003800000 */
[----:B01234-:R-:W2:Y:S02]  /*67810*/  LDL.U8 R24, [R1+0x1d] ;  /* 0x00001d0001187983 */ /* 0x01fea40000100000 */
[----:B--2---:R-:W-:-:S05]  /*67820*/  LOP3.LUT R24, R24, 0x2, RZ, 0xfc, !PT ;  /* 0x0000000218187812 */ /* 0x004fca00078efcff */
[----:B------:R0:W-:Y:S02]  /*67830*/  STL.U8 [R1+0x1d], R24 ;  /* 0x00001d1801007387 */ /* 0x0001e40000100000 */
.L_x_3643:
[----:B------:R-:W-:Y:S05]  /*67840*/  BSYNC.RECONVERGENT B0 ;  /* 0x0000000000007941 */ /* 0x000fea0003800200 */
.L_x_3642:
        /* <DEDUP_REMOVED lines=8> */
.L_x_3645:
[----:B------:R-:W-:Y:S05]  /*678d0*/  BSYNC.RECONVERGENT B0 ;  /* 0x0000000000007941 */ /* 0x000fea0003800200 */
.L_x_3644:
[----:B------:R-:W-:Y:S01]  /*678e0*/  LOP3.LUT P1, RZ, R42, 0x2, RZ, 0xc0, !PT ;  /* 0x000000022aff7812 */ /* 0x000fe2000782c0ff */
[----:B------:R-:W-:Y:S01]  /*678f0*/  BSSY.RECONVERGENT B0, `(.L_x_3646) ;  /* 0x0000006000007945 */ /* 0x000fe20003800200 */
[----:B------:R-:W-:-:S11]  /*67900*/  LOP3.LUT P0, RZ, R23, 0x20, RZ, 0xc0, !PT ;  /* 0x0000002017ff7812 */ /* 0x000fd6000780c0ff */
[----:B------:R-:W-:Y:S05]  /*67910*/  @!P1 BRA `(.L_x_3647) ;  /* 0x00000000000c9947 */ /* 0x000fea0003800000 */
[----:B01234-:R-:W2:Y:S02]  /*67920*/  LDL.U8 R24, [R1+0x1e] ;  /* 0x00001e0001187983 */ /* 0x01fea40000100000 */
[----:B--2---:R-:W-:-:S05]  /*67930*/  LOP3.LUT R24, R24, 0x80, RZ, 0xfc, !PT ;  /* 0x0000008018187812 */ /* 0x004fca00078efcff */
[----:B------:R0:W-:Y:S02]  /*67940*/  STL.U8 [R1+0x1e], R24 ;  /* 0x00001e1801007387 */ /* 0x0001e40000100000 */
.L_x_3647:
[----:B------:R-:W-:Y:S05]  /*67950*/  BSYNC.RECONVERGENT B0 ;  /* 0x0000000000007941 */ /* 0x000fea0003800200 */
.L_x_3646:
[----:B------:R-:W-:Y:S01]  /*67960*/  BSSY.RECONVERGENT B0, `(.L_x_3648) ;  /* 0x0000006000007945 */ /* 0x000fe20003800200 */
[----:B------:R-:W-:-:S03]  /*67970*/  LOP3.LUT P1, RZ, R23, 0x10, RZ, 0xc0, !PT ;  /* 0x0000001017ff7812 */ /* 0x000fc6000782c0ff */
[----:B------:R-:W-:Y:S10]  /*67980*/  @P2 BRA `(.L_x_3649) ;  /* 0x00000000000c2947 */ /* 0x000ff40003800000 */
[----:B01234-:R-:W2:Y:S02]  /*67990*/  LDL.U8 R24, [R1+0x1e] ;  /* 0x00001e0001187983 */ /* 0x01fea40000100000 */
[----:B--2---:R-:W-:-:S05]  /*679a0*/  LOP3.LUT R24, R24, 0x40, RZ, 0xfc, !PT ;  /* 0x0000004018187812 */ /* 0x004fca00078efcff */
[----:B------:R0:W-:Y:S02]  /*679b0*/  STL.U8 [R1+0x1e], R24 ;  /* 0x00001e1801007387 */ /* 0x0001e40000100000 */
.L_x_3649:
[----:B------:R-:W-:Y:S05]  /*679c0*/  BSYNC.RECONVERGENT B0 ;  /* 0x0000000000007941 */ /* 0x000fea0003800200 */
.L_x_3648:
[C---:B------:R-:W-:Y:S01]  /*679d0*/  LOP3.LUT P3, RZ, R23.reuse, 0x400, RZ, 0xc0, !PT ;  /* 0x0000040017ff7812 */ /* 0x040fe2000786c0ff */
[----:B------:R-:W-:Y:S01]  /*679e0*/  BSSY.RECONVERGENT B0, `(.L_x_3650) ;  /* 0x0000006000007945 */ /* 0x000fe20003800200 */
[----:B------:R-:W-:-:S11]  /*679f0*/  LOP3.LUT P2, RZ, R23, 0x8, RZ, 0xc0, !PT ;  /* 0x0000000817ff7812 */ /* 0x000fd6000784c0ff */
[----:B------:R-:W-:Y:S05]  /*67a00*/  @!P3 BRA `(.L_x_3651) ;  /* 0x00000000000cb947 */ /* 0x000fea0003800000 */
[----:B01234-:R-:W2:Y:S02]  /*67a10*/  LDL.U8 R24, [R1+0x1e] ;  /* 0x00001e0001187983 */ /* 0x01fea40000100000 */
[----:B--2---:R-:W-:-:S05]  /*67a20*/  LOP3.LUT R24, R24, 0x20, RZ, 0xfc, !PT ;  /* 0x0000002018187812 */ /* 0x004fca00078efcff */
[----:B------:R0:W-:Y:S02]  /*67a30*/  STL.U8 [R1+0x1e], R24 ;  /* 0x00001e1801007387 */ /* 0x0001e40000100000 */
.L_x_3651:
[----:B------:R-:W-:Y:S05]  /*67a40*/  BSYNC.RECONVERGENT B0 ;  /* 0x0000000000007941 */ /* 0x000fea0003800200 */
.L_x_3650:
[C---:B------:R-:W-:Y:S01]  /*67a50*/  LOP3.LUT P4, RZ, R23.reuse, 0x200, RZ, 0xc0, !PT ;  /* 0x0000020017ff7812 */ /* 0x040fe2000788c0ff */
[----:B------:R-:W-:Y:S01]  /*67a60*/  BSSY.RECONVERGENT B0, `(.L_x_3652) ;  /* 0x0000006000007945 */ /* 0x000fe20003800200 */
[----:B------:R-:W-:-:S11]  /*67a70*/  LOP3.LUT P3, RZ, R23, 0x4, RZ, 0xc0, !PT ;  /* 0x0000000417ff7812 */ /* 0x000fd6000786c0ff */
[----:B------:R-:W-:Y:S05]  /*67a80*/  @!P4 BRA `(.L_x_3653) ;  /* 0x00000000000cc947 */ /* 0x000fea0003800000 */
[----:B01234-:R-:W2:Y:S02]  /*67a90*/  LDL.U8 R24, [R1+0x1e] ;  /* 0x00001e0001187983 */ /* 0x01fea40000100000 */
[----:B--2---:R-:W-:-:S05]  /*67aa0*/  LOP3.LUT R24, R24, 0x10, RZ, 0xfc, !PT ;  /* 0x0000001018187812 */ /* 0x004fca00078efcff */
[----:B------:R0:W-:Y:S02]  /*67ab0*/  STL.U8 [R1+0x1e], R24 ;  /* 0x00001e1801007387 */ /* 0x0001e40000100000 */
.L_x_3653:
[----:B------:R-:W-:Y:S05]  /*67ac0*/  BSYNC.RECONVERGENT B0 ;  /* 0x0000000000007941 */ /* 0x000fea0003800200 */
.L_x_3652:
[C---:B------:R-:W-:Y:S01]  /*67ad0*/  LOP3.LUT P5, RZ, R23.reuse, 0x100, RZ, 0xc0, !PT ;  /* 0x0000010017ff7812 */ /* 0x040fe200078ac0ff */
[----:B------:R-:W-:Y:S01]  /*67ae0*/  BSSY.RECONVERGENT B0, `(.L_x_3654) ;  /* 0x0000006000007945 */ /* 0x000fe20003800200 */
[----:B------:R-:W-:-:S11]  /*67af0*/  LOP3.LUT P4, RZ, R23, 0x2, RZ, 0xc0, !PT ;  /* 0x0000000217ff7812 */ /* 0x000fd6000788c0ff */
[----:B------:R-:W-:Y:S05]  /*67b00*/  @!P5 BRA `(.L_x_3655) ;  /* 0x00000000000cd947 */ /* 0x000fea0003800000 */
[----:B01234-:R-:W2:Y:S02]  /*67b10*/  LDL.U8 R24, [R1+0x1e] ;  /* 0x00001e0001187983 */ /* 0x01fea40000100000 */
[----:B--2---:R-:W-:-:S05]  /*67b20*/  LOP3.LUT R24, R24, 0x8, RZ, 0xfc, !PT ;  /* 0x0000000818187812 */ /* 0x004fca00078efcff */
[----:B------:R0:W-:Y:S02]  /*67b30*/  STL.U8 [R1+0x1e], R24 ;  /* 0x00001e1801007387 */ /* 0x0001e40000100000 */
.L_x_3655:
[----:B------:R-:W-:Y:S05]  /*67b40*/  BSYNC.RECONVERGENT B0 ;  /* 0x0000000000007941 */ /* 0x000fea0003800200 */
.L_x_3654:
[----:B------:R-:W-:Y:S01]  /*67b50*/  BSSY.RECONVERGENT B0, `(.L_x_3656) ;  /* 0x0000006000007945 */ /* 0x000fe20003800200 */
[----:B------:R-:W-:-:S03]  /*67b60*/  ISETP.NE.U32.AND P5, PT, R25, 0x1, PT ;  /* 0x000000011900780c */ /* 0x000fc60003fa5070 */
[----:B------:R-:W-:Y:S10]  /*67b70*/  @!P6 BRA `(.L_x_3657) ;  /* 0x00000000000ce947 */ /* 0x000ff40003800000 */
[----:B01234-:R-:W2:Y:S02]  /*67b80*/  LDL.U8 R24, [R1+0x1e] ;  /* 0x00001e0001187983 */ /* 0x01fea40000100000 */
[----:B--2---:R-:W-:-:S05]  /*67b90*/  LOP3.LUT R24, R24, 0x4, RZ, 0xfc, !PT ;  /* 0x0000000418187812 */ /* 0x004fca00078efcff */
[----:B------:R0:W-:Y:S02]  /*67ba0*/  STL.U8 [R1+0x1e], R24 ;  /* 0x00001e1801007387 */ /* 0x0001e40000100000 */
.L_x_3657:
[----:B------:R-:W-:Y:S05]  /*67bb0*/  BSYNC.RECONVERGENT B0 ;  /* 0x0000000000007941 */ /* 0x000fea0003800200 */
.L_x_3656:
        /* <DEDUP_REMOVED lines=11> */
.L_x_3659:
[----:B------:R-:W-:Y:S05]  /*67c70*/  BSYNC.RECONVERGENT B0 ;  /* 0x0000000000007941 */ /* 0x000fea0003800200 */
.L_x_3658:
[----:B------:R-:W-:Y:S01]  /*67c80*/  BSSY.RECONVERGENT B0, `(.L_x_3660) ;  /* 0x0000006000007945 */ /* 0x000fe20003800200 */
[----:B------:R-:W-:-:S03]  /*67c90*/  LOP3.LUT P6, RZ, R50, 0x200, RZ, 0xc0, !PT ;  /* 0x0000020032ff7812 */ /* 0x000fc600078cc0ff */
[----:B------:R-:W-:Y:S10]  /*67ca0*/  @!P0 BRA `(.L_x_3661) ;  /* 0x00000000000c8947 */ /* 0x000ff40003800000 */
[----:B01234-:R-:W2:Y:S02]  /*67cb0*/  LDL.U8 R24, [R1+0x1e] ;  /* 0x00001e0001187983 */ /* 0x01fea40000100000 */
[----:B--2---:R-:W-:-:S05]  /*67cc0*/  LOP3.LUT R24, R24, 0x1, RZ, 0xfc, !PT ;  /* 0x0000000118187812 */ /* 0x004fca00078efcff */
[----:B------:R0:W-:Y:S02]  /*67cd0*/  STL.U8 [R1+0x1e], R24 ;  /* 0x00001e1801007387 */ /* 0x0001e40000100000 */
.L_x_3661:
[----:B------:R-:W-:Y:S05]  /*67ce0*/  BSYNC.RECONVERGENT B0 ;  /* 0x0000000000007941 */ /* 0x000fea0003800200 */
.L_x_3660:
        /* <DEDUP_REMOVED lines=8> */
.L_x_3663:
[----:B------:R-:W-:Y:S05]  /*67d70*/  BSYNC.RECONVERGENT B0 ;  /* 0x0000000000007941 */ /* 0x000fea0003800200 */
.L_x_3662:
        /* <DEDUP_REMOVED lines=8> */
.L_x_3665:
[----:B------:R-:W-:Y:S05]  /*67e00*/  BSYNC.RECONVERGENT B0 ;  /* 0x0000000000007941 */ /* 0x000fea0003800200 */
.L_x_3664:
[----:B------:R-:W-:Y:S01]  /*67e10*/  BSSY.RECONVERGENT B0, `(.L_x_3666) ;  /* 0x0000006000007945 */ /* 0x000fe20003800200 */
[----:B------:R-:W-:-:S03]  /*67e20*/  LOP3.LUT P0, RZ, R50, 0x40, RZ, 0xc0, !PT ;  /* 0x0000004032ff7812 */ /* 0x000fc6000780c0ff */
[----:B------:R-:W-:Y:S10]  /*67e30*/  @!P3 BRA `(.L_x_3667) ;  /* 0x00000000000cb947 */ /* 0x000ff40003800000 */
[----:B01234-:R-:W2:Y:S02]  /*67e40*/  LDL.U8 R24, [R1+0x1f] ;  /* 0x00001f0001187983 */ /* 0x01fea40000100000 */
[----:B--2---:R-:W-:-:S05]  /*67e50*/  LOP3.LUT R24, R24, 0x20, RZ, 0xfc, !PT ;  /* 0x0000002018187812 */ /* 0x004fca00078efcff */
[----:B------:R0:W-:Y:S02]  /*67e60*/  STL.U8 [R1+0x1f], R24 ;  /* 0x00001f1801007387 */ /* 0x0001e40000100000 */
.L_x_3667:
[----:B------:R-:W-:Y:S05]  /*67e70*/  BSYNC.RECONVERGENT B0 ;  /* 0x0000000000007941 */ /* 0x000fea0003800200 */
.L_x_3666:
[----:B------:R-:W-:Y:S01]  /*67e80*/  BSSY.RECONVERGENT B0, `(.L_x_3668) ;  /* 0x0000006000007945 */ /* 0x000fe20003800200 */
[----:B------:R-:W-:-:S03]  /*67e90*/  LOP3.LUT P1, RZ, R50, 0x20, RZ, 0xc0, !PT ;  /* 0x0000002032ff7812 */ /* 0x000fc6000782c0ff */
[----:B------:R-:W-:Y:S10]  /*67ea0*/  @!P4 BRA `(.L_x_3669) ;  /* 0x00000000000cc947 */ /* 0x000ff40003800000 */
[----:B01234-:R-:W2:Y:S02]  /*67eb0*/  LDL.U8 R24, [R1+0x1f] ;  /* 0x00001f0001187983 */ /* 0x01fea40000100000 */
[----:B--2---:R-:W-:-:S05]  /*67ec0*/  LOP3.LUT R24, R24, 0x10, RZ, 0xfc, !PT ;  /* 0x0000001018187812 */ /* 0x004fca00078efcff */
[----:B------:R0:W-:Y:S02]  /*67ed0*/  STL.U8 [R1+0x1f], R24 ;  /* 0x00001f1801007387 */ /* 0x0001e40000100000 */
.L_x_3669:
[----:B------:R-:W-:Y:S05]  /*67ee0*/  BSYNC.RECONVERGENT B0 ;  /* 0x0000000000007941 */ /* 0x000fea0003800200 */
.L_x_3668:
[----:B------:R-:W-:Y:S01]  /*67ef0*/  BSSY.RECONVERGENT B0, `(.L_x_3670) ;  /* 0x0000006000007945 */ /* 0x000fe20003800200 */
[----:B------:R-:W-:-:S03]  /*67f00*/  LOP3.LUT P2, RZ, R50, 0x10, RZ, 0xc0, !PT ;  /* 0x0000001032ff7812 */ /* 0x000fc6000784c0ff */
[----:B------:R-:W-:Y:S10]  /*67f10*/  @P5 BRA `(.L_x_3671) ;  /* 0x00000000000c5947 */ /* 0x000ff40003800000 */
[----:B01234-:R-:W2:Y:S02]  /*67f20*/  LDL.U8 R24, [R1+0x1f] ;  /* 0x00001f0001187983 */ /* 0x01fea40000100000 */
[----:B--2---:R-:W-:-:S05]  /*67f30*/  LOP3.LUT R24, R24, 0x8, RZ, 0xfc, !PT ;  /* 0x0000000818187812 */ /* 0x004fca00078efcff */
[----:B------:R0:W-:Y:S02]  /*67f40*/  STL.U8 [R1+0x1f], R24 ;  /* 0x00001f1801007387 */ /* 0x0001e40000100000 */
.L_x_3671:
[----:B------:R-:W-:Y:S05]  /*67f50*/  BSYNC.RECONVERGENT B0 ;  /* 0x0000000000007941 */ /* 0x000fea0003800200 */
.L_x_3670:
[C---:B------:R-:W-:Y:S01]  /*67f60*/  LOP3.LUT P4, RZ, R50.reuse, 0x400, RZ, 0xc0, !PT ;  /* 0x0000040032ff7812 */ /* 0x040fe2000788c0ff */
[----:B------:R-:W-:Y:S01]  /*67f70*/  BSSY.RECONVERGENT B0, `(.L_x_3672) ;  /* 0x0000006000007945 */ /* 0x000fe20003800200 */
[----:B------:R-:W-:-:S11]  /*67f80*/  LOP3.LUT P3, RZ, R50, 0x8, RZ, 0xc0, !PT ;  /* 0x0000000832ff7812 */ /* 0x000fd6000786c0ff */
[----:B------:R-:W-:Y:S05]  /*67f90*/  @!P4 BRA `(.L_x_3673) ;  /* 0x00000000000cc947 */ /* 0x000fea0003800000 */
[----:B01234-:R-:W2:Y:S02]  /*67fa0*/  LDL.U8 R24, [R1+0x1f] ;  /* 0x00001f0001187983 */ /* 0x01fea40000100000 */
[----:B--2---:R-:W-:-:S05]  /*67fb0*/  LOP3.LUT R24, R24, 0x4, RZ, 0xfc, !PT ;  /* 0x0000000418187812 */ /* 0x004fca00078efcff */
[----:B------:R0:W-:Y:S02]  /*67fc0*/  STL.U8 [R1+0x1f], R24 ;  /* 0x00001f1801007387 */ /* 0x0001e40000100000 */
.L_x_3673:
[----:B------:R-:W-:Y:S05]  /*67fd0*/  BSYNC.RECONVERGENT B0 ;  /* 0x0000000000007941 */ /* 0x000fea0003800200 */
.L_x_3672:
[----:B------:R-:W-:Y:S01]  /*67fe0*/  BSSY.RECONVERGENT B0, `(.L_x_3674) ;  /* 0x0000006000007945 */ /* 0x000fe20003800200 */
[----:B------:R-:W-:-:S03]  /*67ff0*/  LOP3.LUT P4, RZ, R50, 0x4, RZ, 0xc0, !PT ;  /* 0x0000000432ff7812 */ /* 0x000fc6000788c0ff */
[----:B------:R-:W-:Y:S10]  /*68000*/  @!P6 BRA `(.L_x_3675) ;  /* 0x00000000000ce947 */ /* 0x000ff40003800000 */
[----:B01234-:R-:W2:Y:S02]  /*68010*/  LDL.U8 R24, [R1+0x1f] ;  /* 0x00001f0001187983 */ /* 0x01fea40000100000 */
[----:B--2---:R-:W-:-:S05]  /*68020*/  LOP3.LUT R24, R24, 0x2, RZ, 0xfc, !PT ;  /* 0x0000000218187812 */ /* 0x004fca00078efcff */
[----:B------:R0:W-:Y:S02]  /*68030*/  STL.U8 [R1+0x1f], R24 ;  /* 0x00001f1801007387 */ /* 0x0001e40000100000 */
.L_x_3675:
[----:B------:R-:W-:Y:S05]  /*68040*/  BSYNC.RECONVERGENT B0 ;  /* 0x0000000000007941 */ /* 0x000fea0003800200 */
.L_x_3674:
[C---:B------:R-:W-:Y:S01]  /*68050*/  LOP3.LUT P6, RZ, R50.reuse, 0x100, RZ, 0xc0, !PT ;  /* 0x0000010032ff7812 */ /* 0x040fe200078cc0ff */
[----:B------:R-:W-:Y:S01]  /*68060*/  BSSY.RECONVERGENT B0, `(.L_x_3676) ;  /* 0x0000006000007945 */ /* 0x000fe20003800200 */
[----:B------:R-:W-:-:S11]  /*68070*/  LOP3.LUT P5, RZ, R50, 0x2, RZ, 0xc0, !PT ;  /* 0x0000000232ff7812 */ /* 0x000fd600078ac0ff */
[----:B------:R-:W-:Y:S05]  /*68080*/  @!P6 BRA `(.L_x_3677) ;  /* 0x00000000000ce947 */ /* 0x000fea0003800000 */
[----:B01234-:R-:W2:Y:S02]  /*68090*/  LDL.U8 R24, [R1+0x1f] ;  /* 0x00001f0001187983 */ /* 0x01fea40000100000 */
[----:B--2---:R-:W-:-:S05]  /*680a0*/  LOP3.LUT R24, R24, 0x1, RZ, 0xfc, !PT ;  /* 0x0000000118187812 */ /* 0x004fca00078efcff */
[----:B------:R0:W-:Y:S02]  /*680b0*/  STL.U8 [R1+0x1f], R24 ;  /* 0x00001f1801007387 */ /* 0x0001e40000100000 */
.L_x_3677:
[----:B------:R-:W-:Y:S05]  /*680c0*/  BSYNC.RECONVERGENT B0 ;  /* 0x0000000000007941 */ /* 0x000fea0003800200 */
.L_x_3676:
[----:B------:R-:W-:Y:S01]  /*680d0*/  LOP3.LUT P6, RZ, R50, 0x80, RZ, 0xc0, !PT ;  /* 0x0000008032ff7812 */ /* 0x000fe200078cc0ff */
[----:B------:R-:W-:-:S12]  /*680e0*/  BSSY.RECONVERGENT B0, `(.L_x_3678) ;  /* 0x0000005000007945 */ /* 0x000fd80003800200 */
[----:B------:R-:W-:Y:S05]  /*680f0*/  @!P6 BRA `(.L_x_3679) ;  /* 0x00000000000ce947 */ /* 0x000fea0003800000 */
[----:B01234-:R-:W2:Y:S02]  /*68100*/  LDL.U8 R24, [R1+0x20] ;  /* 0x0000200001187983 */ /* 0x01fea40000100000 */
[----:B--2---:R-:W-:-:S05]  /*68110*/  LOP3.LUT R24, R24, 0x80, RZ, 0xfc, !PT ;  /* 0x0000008018187812 */ /* 0x004fca00078efcff */
[----:B------:R0:W-:Y:S02]  /*68120*/  STL.U8 [R1+0x20], R24 ;  /* 0x0000201801007387 */ /* 0x0001e40000100000 */
.L_x_3679:
[----:B------:R-:W-:Y:S05]  /*68130*/  BSYNC.RECONVERGENT B0 ;  /* 0x0000000000007941 */ /* 0x000fea0003800200 */
.L_x_3678:
[----:B------:R-:W-:Y:S04]  /*68140*/  BSSY.RECONVERGENT B0, `(.L_x_3680) ;  /* 0x0000005000007945 */ /* 0x000fe80003800200 */
[----:B------:R-:W-:Y:S05]  /*68150*/  @!P0 BRA `(.L_x_3681) ;  /* 0x00000000000c8947 */ /* 0x000fea0003800000 */
[----:B01234-:R-:W2:Y:S02]  /*68160*/  LDL.U8 R24, [R1+0x20] ;  /* 0x0000200001187983 */ /* 0x01fea40000100000 */
[----:B--2---:R-:W-:-:S05]  /*68170*/  LOP3.LUT R24, R24, 0x40, RZ, 0xfc, !PT ;  /* 0x0000004018187812 */ /* 0x004fca00078efcff */
[----:B------:R0:W-:Y:S02]  /*68180*/  STL.U8 [R1+0x20], R24 ;  /* 0x0000201801007387 */ /* 0x0001e40000100000 */
.L_x_3681:
[----:B------:R-:W-:Y:S05]  /*68190*/  BSYNC.RECONVERGENT B0 ;  /* 0x0000000000007941 */ /* 0x000fea0003800200 */
.L_x_3680:
[----:B------:R-:W-:Y:S04]  /*681a0*/  BSSY.RECONVERGENT B0, `(.L_x_3682) ;  /* 0x0000005000007945 */ /* 0x000fe80003800200 */
[----:B------:R-:W-:Y:S05]  /*681b0*/  @!P1 BRA `(.L_x_3683) ;  /* 0x00000000000c9947 */ /* 0x000fea0003800000 */
[----:B01234-:R-:W2:Y:S02]  /*681c0*/  LDL.U8 R24, [R1+0x20] ;  /* 0x0000200001187983 */ /* 0x01fea40000100000 */
[----:B--2---:R-:W-:-:S05]  /*681d0*/  LOP3.LUT R24, R24, 0x20, RZ, 0xfc, !PT ;  /* 0x0000002018187812 */ /* 0x004fca00078efcff */
[----:B------:R0:W-:Y:S02]  /*681e0*/  STL.U8 [R1+0x20], R24 ;  /* 0x0000201801007387 */ /* 0x0001e40000100000 */
.L_x_3683:
[----:B------:R-:W-:Y:S05]  /*681f0*/  BSYNC.RECONVERGENT B0 ;  /* 0x0000000000007941 */ /* 0x000fea0003800200 */
.L_x_3682:
[----:B------:R-:W-:Y:S04]  /*68200*/  BSSY.RECONVERGENT B0, `(.L_x_3684) ;  /* 0x0000005000007945 */ /* 0x000fe80003800200 */
[----:B------:R-:W-:Y:S05]  /*68210*/  @!P2 BRA `(.L_x_3685) ;  /* 0x00000000000ca947 */ /* 0x000fea0003800000 */
[----:B01234-:R-:W2:Y:S02]  /*68220*/  LDL.U8 R24, [R1+0x20] ;  /* 0x0000200001187983 */ /* 0x01fea40000100000 */
[----:B--2---:R-:W-:-:S05]  /*68230*/  LOP3.LUT R24, R24, 0x10, RZ, 0xfc, !PT ;  /* 0x0000001018187812 */ /* 0x004fca00078efcff */
[----:B------:R0:W-:Y:S02]  /*68240*/  STL.U8 [R1+0x20], R24 ;  /* 0x0000201801007387 */ /* 0x0001e40000100000 */
.L_x_3685:
[----:B------:R-:W-:Y:S05]  /*68250*/  BSYNC.RECONVERGENT B0 ;  /* 0x0000000000007941 */ /* 0x000fea0003800200 */
.L_x_3684:
[----:B------:R-:W-:Y:S04]  /*68260*/  BSSY.RECONVERGENT B0, `(.L_x_3686) ;  /* 0x0000005000007945 */ /* 0x000fe80003800200 */
[----:B------:R-:W-:Y:S05]  /*68270*/  @!P3 BRA `(.L_x_3687) ;  /* 0x00000000000cb947 */ /* 0x000fea0003800000 */
[----:B01234-:R-:W2:Y:S02]  /*68280*/  LDL.U8 R24, [R1+0x20] ;  /* 0x0000200001187983 */ /* 0x01fea40000100000 */
[----:B--2---:R-:W-:-:S05]  /*68290*/  LOP3.LUT R24, R24, 0x8, RZ, 0xfc, !PT ;  /* 0x0000000818187812 */ /* 0x004fca00078efcff */
[----:B------:R0:W-:Y:S02]  /*682a0*/  STL.U8 [R1+0x20], R24 ;  /* 0x0000201801007387 */ /* 0x0001e40000100000 */
.L_x_3687:
[----:B------:R-:W-:Y:S05]  /*682b0*/  BSYNC.RECONVERGENT B0 ;  /* 0x0000000000007941 */ /* 0x000fea0003800200 */
.L_x_3686:
[----:B------:R-:W-:Y:S04]  /*682c0*/  BSSY.RECONVERGENT B0, `(.L_x_3688) ;  /* 0x0000005000007945 */ /* 0x000fe80003800200 */
[----:B------:R-:W-:Y:S05]  /*682d0*/  @!P4 BRA `(.L_x_3689) ;  /* 0x00000000000cc947 */ /* 0x000fea0003800000 */
[----:B01234-:R-:W2:Y:S02]  /*682e0*/  LDL.U8 R24, [R1+0x20] ;  /* 0x0000200001187983 */ /* 0x01fea40000100000 */
[----:B--2---:R-:W-:-:S05]  /*682f0*/  LOP3.LUT R24, R24, 0x4, RZ, 0xfc, !PT ;  /* 0x0000000418187812 */ /* 0x004fca00078efcff */
[----:B------:R0:W-:Y:S02]  /*68300*/  STL.U8 [R1+0x20], R24 ;  /* 0x0000201801007387 */ /* 0x0001e40000100000 */
.L_x_3689:
[----:B------:R-:W-:Y:S05]  /*68310*/  BSYNC.RECONVERGENT B0 ;  /* 0x0000000000007941 */ /* 0x000fea0003800200 */
.L_x_3688:
[----:B------:R-:W-:Y:S04]  /*68320*/  BSSY.RECONVERGENT B0, `(.L_x_3690) ;  /* 0x0000005000007945 */ /* 0x000fe80003800200 */
[----:B------:R-:W-:Y:S05]  /*68330*/  @!P5 BRA `(.L_x_3691) ;  /* 0x00000000000cd947 */ /* 0x000fea0003800000 */
[----:B01234-:R-:W2:Y:S02]  /*68340*/  LDL.U8 R24, [R1+0x20] ;  /* 0x0000200001187983 */ /* 0x01fea40000100000 */
[----:B--2---:R-:W-:-:S05]  /*68350*/  LOP3.LUT R24, R24, 0x2, RZ, 0xfc, !PT ;  /* 0x0000000218187812 */ /* 0x004fca00078efcff */
[----:B------:R0:W-:Y:S02]  /*68360*/  STL.U8 [R1+0x20], R24 ;  /* 0x0000201801007387 */ /* 0x0001e40000100000 */
.L_x_3691:
[----:B------:R-:W-:Y:S05]  /*68370*/  BSYNC.RECONVERGENT B0 ;  /* 0x0000000000007941 */ /* 0x000fea0003800200 */
.L_x_3690:
[----:B------:R-:W0:Y:S02]  /*68380*/  LDCU UR4, c[0x3][URZ] ;  /* 0x00c00000ff0477ac */ /* 0x000e240008000800 */
[----:B012345:R-:W-:Y:S01]  /*68390*/  IMAD R24, R22, 0x100, R49 ;  /* 0x0000010016187824 */ /* 0x03ffe200078e0231 */
[----:B------:R-:W2:Y:S01]  /*683a0*/  LDL.U8 R23, [R1+0x13] ;  /* 0x0000130001177983 */ /* 0x000ea20000100000 */
[----:B------:R-:W-:Y:S01]  /*683b0*/  IMAD R48, R48, 0x100, R19 ;  /* 0x0000010030307824 */ /* 0x000fe200078e0213 */
[----:B------:R-:W0:Y:S01]  /*683c0*/  LDCU.128 UR16, c[0x3][0x40] ;  /* 0x00c00800ff1077ac */ /* 0x000e220008000c00 */
[----:B------:R-:W-:Y:S01]  /*683d0*/  IMAD R21, R24, 0x100, R21 ;  /* 0x0000010018157824 */ /* 0x000fe200078e0215 */
[----:B------:R-:W3:Y:S01]  /*683e0*/  LDL.U8 R30, [R1+0x14] ;  /* 0x00001400011e7983 */ /* 0x000ee20000100000 */
[----:B------:R-:W-:Y:S02]  /*683f0*/  IMAD R17, R48, 0x100, R17 ;  /* 0x0000010030117824 */ /* 0x000fe400078e0211 */
[----:B------:R-:W-:-:S02]  /*68400*/  IMAD.U32 R20, R21, 0x100, R20 ;  /* 0x0000010015147824 */ /* 0x000fc400078e0014 */
[----:B------:R-:W-:-:S04]  /*68410*/  IMAD.SHL.U32 R22, R17, 0x100, RZ ;  /* 0x0000010011167824 */ /* 0x000fc800078e00ff */
[----:B------:R-:W-:Y:S01]  /*68420*/  IMAD.IADD R47, R47, 0x1, R22 ;  /* 0x000000012f2f7824 */ /* 0x000fe200078e0216 */
[----:B------:R-:W-:-:S04]  /*68430*/  UIADD3 UR4, UPT, UPT, UR4, -0x4f124230, URZ ;  /* 0xb0edbdd004047890 */ /* 0x000fc8000fffe0ff */
[--C-:B------:R-:W-:Y:S02]  /*68440*/  SHF.L.W.U32.HI R22, R22, 0xe, R47.reuse ;  /* 0x0000000e16167819 */ /* 0x100fe40000010e2f */
[--C-:B------:R-:W-:Y:S01]  /*68450*/  SHF.L.W.U32.HI R17, R47, 0x19, R47.reuse ;  /* 0x000000192f117819 */ /* 0x100fe20000010e2f */
[----:B------:R-:W-:Y:S01]  /*68460*/  VIADD R48, R20, UR4 ;  /* 0x0000000414307c36 */ /* 0x000fe20008000000 */
[----:B------:R-:W-:-:S03]  /*68470*/  SHF.R.U32.HI R19, RZ, 0x3, R47 ;  /* 0x00000003ff137819 */ /* 0x000fc6000001162f */
[C---:B------:R-:W-:Y:S01]  /*68480*/  VIADD R21, R48.reuse, 0xa54ff53a ;  /* 0xa54ff53a30157836 */ /* 0x040fe20000000000 */
[----:B------:R-:W1:Y:S01]  /*68490*/  LDCU UR4, c[0x3][0x4] ;  /* 0x00c00080ff0477ac */ /* 0x000e620008000800 */
[----:B------:R-:W-:Y:S02]  /*684a0*/  LOP3.LUT R17, R19, R17, R22, 0x96, !PT ;  /* 0x0000001113117212 */ /* 0x000fe400078e9616 */
[C---:B------:R-:W-:Y:S01]  /*684b0*/  IADD3 R26, PT, PT, -R48.reuse, 0x5ab00ac5, RZ ;  /* 0x5ab00ac5301a7810 */ /* 0x040fe20007ffe1ff */
[----:B------:R-:W-:Y:S01]  /*684c0*/  VIADD R48, R48, 0x8909ae5 ;  /* 0x08909ae530307836 */ /* 0x000fe20000000000 */
[C-C-:B------:R-:W-:Y:S02]  /*684d0*/  SHF.L.W.U32.HI R19, R21.reuse, 0x1a, R21.reuse ;  /* 0x0000001a15137819 */ /* 0x140fe40000010e15 */
[C-C-:B------:R-:W-:Y:S02]  /*684e0*/  SHF.L.W.U32.HI R22, R21.reuse, 0x15, R21.reuse ;  /* 0x0000001515167819 */ /* 0x140fe40000010e15 */
[----:B------:R-:W-:-:S02]  /*684f0*/  SHF.L.W.U32.HI R24, R21, 0x7, R21 ;  /* 0x0000000715187819 */ /* 0x000fc40000010e15 */
[----:B------:R-:W-:Y:S02]  /*68500*/  LOP3.LUT R25, R21, 0x510e527f, RZ, 0xc0, !PT ;  /* 0x510e527f15197812 */ /* 0x000fe400078ec0ff */
[----:B------:R-:W-:Y:S01]  /*68510*/  LOP3.LUT R19, R24, R19, R22, 0x96, !PT ;  /* 0x0000001318137212 */ /* 0x000fe200078e9616 */
[----:B------:R-:W-:Y:S01]  /*68520*/  IMAD.IADD R24, R20, 0x1, R17 ;  /* 0x0000000114187824 */ /* 0x000fe200078e0211 */
[----:B------:R-:W-:Y:S02]  /*68530*/  LOP3.LUT R26, R25, 0x9b05688c, R26, 0xf8, !PT ;  /* 0x9b05688c191a7812 */ /* 0x000fe400078ef81a */
[--C-:B------:R-:W-:Y:S02]  /*68540*/  SHF.L.W.U32.HI R22, R48, 0x1e, R48.reuse ;  /* 0x0000001e30167819 */ /* 0x100fe40000010e30 */
[----:B-1----:R-:W-:Y:S01]  /*68550*/  IADD3 R26, PT, PT, R26, UR4, R19 ;  /* 0x000000041a1a7c10 */ /* 0x002fe2000fffe013 */
[----:B------:R-:W1:Y:S01]  /*68560*/  LDCU.64 UR4, c[0x3][0x8] ;  /* 0x00c00100ff0477ac */ /* 0x000e620008000a00 */
[----:B------:R-:W-:-:S02]  /*68570*/  SHF.L.W.U32.HI R25, R48, 0x13, R48 ;  /* 0x0000001330197819 */ /* 0x000fc40000010e30 */
[C---:B------:R-:W-:Y:S01]  /*68580*/  SHF.L.W.U32.HI R27, R48.reuse, 0xa, R48 ;  /* 0x0000000a301b7819 */ /* 0x040fe20000010e30 */
[----:B------:R-:W-:Y:S01]  /*68590*/  IMAD.IADD R51, R47, 0x1, R26 ;  /* 0x000000012f337824 */ /* 0x000fe200078e021a */
[----:B------:R-:W-:Y:S02]  /*685a0*/  LOP3.LUT R19, R48, 0xd16e48e2, RZ, 0xc0, !PT ;  /* 0xd16e48e230137812 */ /* 0x000fe400078ec0ff */
[----:B------:R-:W-:Y:S01]  /*685b0*/  LOP3.LUT R22, R27, R22, R25, 0x96, !PT ;  /* 0x000000161b167212 */ /* 0x000fe200078e9619 */
[C---:B------:R-:W-:Y:S01]  /*685c0*/  VIADD R26, R51.reuse, 0x5bf2cd1d ;  /* 0x5bf2cd1d331a7836 */ /* 0x040fe20000000000 */
[C-C-:B------:R-:W-:Y:S02]  /*685d0*/  SHF.L.W.U32.HI R49, R24.reuse, 0xf, R24.reuse ;  /* 0x0000000f18317819 */ /* 0x140fe40000010e18 */
[----:B------:R-:W-:Y:S02]  /*685e0*/  IADD3 R19, PT, PT, R51, R22, R19 ;  /* 0x0000001633137210 */ /* 0x000fe40007ffe013 */
        /* <DEDUP_REMOVED lines=11> */
[----:B------:R-:W-:Y:S02]  /*686a0*/  LOP3.LUT R20, R19, R20, R17, 0x96, !PT ;  /* 0x0000001413147212 */ /* 0x000fe400078e9611 */
[----:B------:R-:W3:Y:S04]  /*686b0*/  LDL.U8 R17, [R1+0x15] ;  /* 0x0000150001117983 */ /* 0x000ee80000100000 */
[----:B------:R-:W4:Y:S01]  /*686c0*/  LDL.U8 R19, [R1+0x16] ;  /* 0x0000160001137983 */ /* 0x000f220000100000 */
[----:B------:R-:W-:-:S03]  /*686d0*/  IMAD R25, R18, 0x100, R7 ;  /* 0x0000010012197824 */ /* 0x000fc600078e0207 */
[----:B------:R-:W4:Y:S01]  /*686e0*/  LDL.U8 R7, [R1+0x17] ;  /* 0x0000170001077983 */ /* 0x000f220000100000 */
[----:B------:R-:W-:Y:S01]  /*686f0*/  IADD3 R51, PT, PT, -R51, 0x240d32e2, RZ ;  /* 0x240d32e233337810 */ /* 0x000fe20007ffe1ff */
[----:B------:R-:W-:Y:S01]  /*68700*/  IMAD R25, R25, 0x100, R46 ;  /* 0x0000010019197824 */ /* 0x000fe200078e022e */
[----:B------:R-:W-:-:S03]  /*68710*/  LOP3.LUT R18, R26, R21, RZ, 0xc0, !PT ;  /* 0x000000151a127212 */ /* 0x000fc600078ec0ff */
[----:B------:R-:W-:Y:S01]  /*68720*/  IMAD.SHL.U32 R25, R25, 0x100, RZ ;  /* 0x0000010019197824 */ /* 0x000fe200078e00ff */
[----:B------:R-:W-:-:S03]  /*68730*/  LOP3.LUT R51, R18, 0x510e527f, R51, 0xf8, !PT ;  /* 0x510e527f12337812 */ /* 0x000fc600078ef833 */
[----:B------:R-:W-:Y:S01]  /*68740*/  IMAD.IADD R6, R6, 0x1, R25 ;  /* 0x0000000106067824 */ /* 0x000fe200078e0219 */
[----:B-1----:R-:W-:-:S05]  /*68750*/  IADD3 R51, PT, PT, R51, UR4, R22 ;  /* 0x0000000433337c10 */ /* 0x002fca000fffe016 */
[C---:B------:R-:W-:Y:S01]  /*68760*/  IMAD.IADD R51, R6.reuse, 0x1, R51 ;  /* 0x0000000106337824 */ /* 0x040fe200078e0233 */
[--C-:B------:R-:W-:Y:S02]  /*68770*/  SHF.L.W.U32.HI R25, R25, 0xe, R6.reuse ;  /* 0x0000000e19197819 */ /* 0x100fe40000010e06 */
[--C-:B------:R-:W-:Y:S01]  /*68780*/  SHF.L.W.U32.HI R18, R6, 0x19, R6.reuse ;  /* 0x0000001906127819 */ /* 0x100fe20000010e06 */
[----:B------:R-:W-:Y:S01]  /*68790*/  VIADD R46, R51, 0x566d1711 ;  /* 0x566d1711332e7836 */ /* 0x000fe20000000000 */
[----:B------:R-:W-:Y:S01]  /*687a0*/  SHF.R.U32.HI R22, RZ, 0x3, R6 ;  /* 0x00000003ff167819 */ /* 0x000fe20000011606 */
[----:B------:R-:W-:-:S03]  /*687b0*/  IMAD R52, R5, 0x100, R52 ;  /* 0x0000010005347824 */ /* 0x000fc600078e0234 */
[----:B------:R-:W-:Y:S01]  /*687c0*/  LOP3.LUT R18, R22, R18, R25, 0x96, !PT ;  /* 0x0000001216127212 */ /* 0x000fe200078e9619 */
[----:B------:R-:W-:Y:S01]  /*687d0*/  IMAD R43, R52, 0x100, R43 ;  /* 0x00000100342b7824 */ /* 0x000fe200078e022b */
        /* <DEDUP_REMOVED lines=10> */
[----:B------:R-:W-:Y:S02]  /*68880*/  LOP3.LUT R25, R48, 0x6a09e667, R27, 0xe8, !PT ;  /* 0x6a09e66730197812 */ /* 0x000fe400078ee81b */
[----:B------:R-:W-:Y:S02]  /*68890*/  LOP3.LUT R42, R46, R26, RZ, 0xc0, !PT ;  /* 0x0000001a2e2a7212 */ /* 0x000fe400078ec0ff */
[C---:B------:R-:W-:Y:S02]  /*688a0*/  IADD3 R20, PT, PT, R51.reuse, R20, R25 ;  /* 0x0000001433147210 */ /* 0x040fe40007ffe019 */
[----:B------:R-:W-:-:S04]  /*688b0*/  IADD3 R51, PT, PT, -R51, -0x566d1712, RZ ;  /* 0xa992e8ee33337810 */ /* 0x000fc80007ffe1ff */
[----:B------:R-:W-:Y:S02]  /*688c0*/  LOP3.LUT R51, R42, R21, R51, 0xf8, !PT ;  /* 0x000000152a337212 */ /* 0x000fe400078ef833 */
[----:B------:R-:W-:Y:S02]  /*688d0*/  IADD3 R42, PT, PT, R47, 0xa00000, R18 ;  /* 0x00a000002f2a7810 */ /* 0x000fe40007ffe012 */
[----:B------:R-:W-:Y:S02]  /*688e0*/  IADD3 R43, PT, PT, R43, R49, R6 ;  /* 0x000000312b2b7210 */ /* 0x000fe40007ffe006 */
[----:B------:R-:W-:Y:S01]  /*688f0*/  IADD3 R22, PT, PT, R51, UR5, R22 ;  /* 0x0000000533167c10 */ /* 0x000fe2000fffe016 */
[----:B------:R-:W-:Y:S01]  /*68900*/  VIADD R44, R20, 0x9b05688c ;  /* 0x9b05688c142c7836 */ /* 0x000fe20000000000 */
[C-C-:B------:R-:W-:Y:S01]  /*68910*/  SHF.L.W.U32.HI R25, R42.reuse, 0xf, R42.reuse ;  /* 0x0000000f2a197819 */ /* 0x140fe20000010e2a */
[----:B------:R-:W1:Y:S01]  /*68920*/  LDCU.64 UR4, c[0x3][0x10] ;  /* 0x00c00200ff0477ac */ /* 0x000e620008000a00 */
[----:B------:R-:W-:-:S02]  /*68930*/  SHF.L.W.U32.HI R6, R42, 0xd, R42 ;  /* 0x0000000d2a067819 */ /* 0x000fc40000010e2a */
        /* <DEDUP_REMOVED lines=18> */
[----:B------:R-:W-:-:S04]  /*68a60*/  LOP3.LUT R29, R47, R46, RZ, 0xc0, !PT ;  /* 0x0000002e2f1d7212 */ /* 0x000fc800078ec0ff */
[----:B------:R-:W-:Y:S02]  /*68a70*/  LOP3.LUT R20, R29, R26, R20, 0xf8, !PT ;  /* 0x0000001a1d147212 */ /* 0x000fe400078ef814 */
[----:B------:R-:W4:Y:S01]  /*68a80*/  LDL.U8 R29, [R1+0x18] ;  /* 0x00001800011d7983 */ /* 0x000f220000100000 */
[----:B--2---:R-:W-:Y:S01]  /*68a90*/  IMAD.IADD R52, R23, 0x1, R6 ;  /* 0x0000000117347824 */ /* 0x004fe200078e0206 */
[----:B------:R-:W-:Y:S02]  /*68aa0*/  IADD3 R23, PT, PT, R18, R20, R21 ;  /* 0x0000001412177210 */ /* 0x000fe40007ffe015 */
[----:B------:R-:W2:Y:S02]  /*68ab0*/  LDL.U8 R18, [R1+0x19] ;  /* 0x0000190001127983 */ /* 0x000ea40000100000 */
[--C-:B------:R-:W-:Y:S02]  /*68ac0*/  SHF.L.W.U32.HI R21, R6, 0xe, R52.reuse ;  /* 0x0000000e06157819 */ /* 0x100fe40000010e34 */
[--C-:B------:R-:W-:Y:S01]  /*68ad0*/  SHF.R.U32.HI R6, RZ, 0x3, R52.reuse ;  /* 0x00000003ff067819 */ /* 0x100fe20000011634 */
[----:B------:R-:W2:Y:S01]  /*68ae0*/  LDL.U8 R20, [R1+0x1c] ;  /* 0x00001c0001147983 */ /* 0x000ea20000100000 */
[----:B------:R-:W-:-:S04]  /*68af0*/  SHF.L.W.U32.HI R22, R52, 0x19, R52 ;  /* 0x0000001934167819 */ /* 0x000fc80000010e34 */
[----:B------:R-:W-:Y:S02]  /*68b00*/  LOP3.LUT R22, R6, R22, R21, 0x96, !PT ;  /* 0x0000001606167212 */ /* 0x000fe400078e9615 */
[----:B------:R-:W2:Y:S04]  /*68b10*/  LDL.U8 R6, [R1+0x1a] ;  /* 0x00001a0001067983 */ /* 0x000ea80000100000 */
[----:B------:R-:W2:Y:S01]  /*68b20*/  LDL.U8 R21, [R1+0x1d] ;  /* 0x00001d0001157983 */ /* 0x000ea20000100000 */
[----:B------:R-:W-:Y:S02]  /*68b30*/  IADD3 R5, PT, PT, R22, R25, R5 ;  /* 0x0000001916057210 */ /* 0x000fe40007ffe005 */
[----:B-1----:R-:W-:Y:S01]  /*68b40*/  IADD3 R22, PT, PT, R52, UR4, R23 ;  /* 0x0000000434167c10 */ /* 0x002fe2000fffe017 */
[----:B------:R-:W1:Y:S04]  /*68b50*/  LDCU UR4, c[0x3][0x18] ;  /* 0x00c00300ff0477ac */ /* 0x000e680008000800 */
        /* <DEDUP_REMOVED lines=8> */
[----:B------:R-:W-:Y:S01]  /*68be0*/  SHF.L.W.U32.HI R25, R43, 0xf, R43 ;  /* 0x0000000f2b197819 */ /* 0x000fe20000010e2b */
[----:B---3--:R-:W-:Y:S01]  /*68bf0*/  IMAD R30, R30, 0x100, R17 ;  /* 0x000001001e1e7824 */ /* 0x008fe200078e0211 */
[----:B------:R-:W-:-:S03]  /*68c00*/  SHF.R.U32.HI R17, RZ, 0xa, R43 ;  /* 0x0000000aff117819 */ /* 0x000fc6000001162b */
[----:B----4-:R-:W-:Y:S01]  /*68c10*/  IMAD R19, R30, 0x100, R19 ;  /* 0x000001001e137824 */ /* 0x010fe200078e0213 */
[----:B------:R-:W-:-:S04]  /*68c20*/  SHF.L.W.U32.HI R30, R43, 0xd, R43 ;  /* 0x0000000d2b1e7819 */ /* 0x000fc80000010e2b */
[----:B------:R-:W-:Y:S01]  /*68c30*/  LOP3.LUT R25, R17, R25, R30, 0x96, !PT ;  /* 0x0000001911197212 */ /* 0x000fe200078e961e */
[----:B------:R-:W-:Y:S02]  /*68c40*/  IMAD.SHL.U32 R30, R19, 0x100, RZ ;  /* 0x00000100131e7824 */ /* 0x000fe400078e00ff */
[----:B------:R-:W3:Y:S02]  /*68c50*/  LDL.U8 R19, [R1+0x1e] ;  /* 0x00001e0001137983 */ /* 0x000ee40000100000 */
[----:B------:R-:W-:-:S05]  /*68c60*/  IMAD.IADD R17, R7, 0x1, R30 ;  /* 0x0000000107117824 */ /* 0x000fca00078e021e */
[--C-:B------:R-:W-:Y:S02]  /*68c70*/  SHF.L.W.U32.HI R7, R30, 0xe, R17.reuse ;  /* 0x0000000e1e077819 */ /* 0x100fe40000010e11 */
[--C-:B------:R-:W-:Y:S02]  /*68c80*/  SHF.L.W.U32.HI R30, R17, 0x19, R17.reuse ;  /* 0x00000019111e7819 */ /* 0x100fe40000010e11 */
[----:B------:R-:W-:-:S04]  /*68c90*/  SHF.R.U32.HI R48, RZ, 0x3, R17 ;  /* 0x00000003ff307819 */ /* 0x000fc80000011611 */
[----:B------:R-:W-:Y:S02]  /*68ca0*/  LOP3.LUT R30, R48, R30, R7, 0x96, !PT ;  /* 0x0000001e301e7212 */ /* 0x000fe400078e9607 */
[----:B------:R-:W4:Y:S01]  /*68cb0*/  LDL.U8 R7, [R1+0x1f] ;  /* 0x00001f0001077983 */ /* 0x000f220000100000 */
[----:B------:R-:W-:Y:S01]  /*68cc0*/  IADD3 R26, PT, PT, R17, UR5, R26 ;  /* 0x00000005111a7c10 */ /* 0x000fe2000fffe01a */
[----:B--2---:R-:W-:-:S04]  /*68cd0*/  IMAD R29, R29, 0x100, R18 ;  /* 0x000001001d1d7824 */ /* 0x004fc800078e0212 */
[----:B------:R-:W-:-:S05]  /*68ce0*/  IMAD.IADD R18, R27, 0x1, R26 ;  /* 0x000000011b127824 */ /* 0x000fca00078e021a */
[C---:B------:R-:W-:Y:S01]  /*68cf0*/  SHF.L.W.U32.HI R48, R18.reuse, 0x7, R18 ;  /* 0x0000000712307819 */ /* 0x040fe20000010e12 */
[----:B------:R-:W-:Y:S01]  /*68d00*/  IMAD R6, R29, 0x100, R6 ;  /* 0x000001001d067824 */ /* 0x000fe200078e0206 */
[--C-:B------:R-:W-:Y:S01]  /*68d10*/  SHF.L.W.U32.HI R29, R18, 0x1a, R18.reuse ;  /* 0x0000001a121d7819 */ /* 0x100fe20000010e12 */
        /* <DEDUP_REMOVED lines=20> */
[----:B-1----:R-:W-:Y:S02]  /*68e60*/  IADD3 R49, PT, PT, R45, UR4, R46 ;  /* 0x000000042d317c10 */ /* 0x002fe4000fffe02e */
[C-C-:B------:R-:W-:Y:S02]  /*68e70*/  SHF.L.W.U32.HI R22, R26.reuse, 0x1e, R26.reuse ;  /* 0x0000001e1a167819 */ /* 0x140fe40000010e1a */
[C-C-:B------:R-:W-:Y:S02]  /*68e80*/  SHF.L.W.U32.HI R29, R26.reuse, 0x13, R26.reuse ;  /* 0x000000131a1d7819 */ /* 0x140fe40000010e1a */
[----:B------:R-:W-:-:S04]  /*68e90*/  SHF.L.W.U32.HI R28, R26, 0xa, R26 ;  /* 0x0000000a1a1c7819 */ /* 0x000fc80000010e1a */
[----:B------:R-:W-:Y:S01]  /*68ea0*/  LOP3.LUT R22, R28, R22, R29, 0x96, !PT ;  /* 0x000000161c167212 */ /* 0x000fe200078e961d */
[----:B------:R-:W-:Y:S01]  /*68eb0*/  IMAD.IADD R29, R44, 0x1, R49 ;  /* 0x000000012c1d7824 */ /* 0x000fe200078e0231 */
[----:B------:R-:W-:-:S04]  /*68ec0*/  LOP3.LUT R28, R27, R21, R26, 0xe8, !PT ;  /* 0x000000151b1c7212 */ /* 0x000fc800078ee81a */
[----:B------:R-:W-:Y:S02]  /*68ed0*/  IADD3 R49, PT, PT, R49, R22, R28 ;  /* 0x0000001631317210 */ /* 0x000fe40007ffe01c */
[C---:B------:R-:W-:Y:S01]  /*68ee0*/  SHF.L.W.U32.HI R22, R29.reuse, 0x7, R29 ;  /* 0x000000071d167819 */ /* 0x040fe20000010e1d */
[----:B---3--:R-:W-:Y:S01]  /*68ef0*/  IMAD R28, R20, 0x100, R19 ;  /* 0x00000100141c7824 */ /* 0x008fe200078e0213 */
[C-C-:B------:R-:W-:Y:S02]  /*68f00*/  SHF.L.W.U32.HI R19, R29.reuse, 0x1a, R29.reuse ;  /* 0x0000001a1d137819 */ /* 0x140fe40000010e1d */
[----:B------:R-:W-:-:S04]  /*68f10*/  SHF.L.W.U32.HI R20, R29, 0x15, R29 ;  /* 0x000000151d147819 */ /* 0x000fc80000010e1d */
[----:B------:R-:W-:Y:S01]  /*68f20*/  LOP3.LUT R20, R22, R19, R20, 0x96, !PT ;  /* 0x0000001316147212 */ /* 0x000fe200078e9614 */
[----:B------:R-:W-:Y:S01]  /*68f30*/  IMAD.SHL.U32 R22, R28, 0x100, RZ ;  /* 0x000001001c167824 */ /* 0x000fe200078e00ff */
[----:B------:R-:W-:-:S04]  /*68f40*/  LOP3.LUT R19, R23, R29, R18, 0xb8, !PT ;  /* 0x0000001d17137212 */ /* 0x000fc800078eb812 */
[----:B------:R-:W-:Y:S01]  /*68f50*/  IADD3 R20, PT, PT, R20, R19, R47 ;  /* 0x0000001314147210 */ /* 0x000fe20007ffe02f */
[----:B----4-:R-:W-:Y:S01]  /*68f60*/  IMAD.IADD R19, R7, 0x1, R22 ;  /* 0x0000000107137824 */ /* 0x010fe200078e0216 */
        /* <DEDUP_REMOVED lines=17> */
[----:B------:R-:W-:Y:S02]  /*69080*/  SHF.L.W.U32.HI R23, R44, 0xa, R44 ;  /* 0x0000000a2c177819 */ /* 0x000fe40000010e2c */
        /* <DEDUP_REMOVED lines=16> */
[--C-:B------:R-:W-:Y:S01]  /*69190*/  SHF.L.W.U32.HI R18, R25, 0x1e, R25.reuse ;  /* 0x0000001e19127819 */ /* 0x100fe20000010e19 */
[----:B------:R-:W-:Y:S01]  /*691a0*/  VIADD R27, R27, UR9 ;  /* 0x000000091b1b7c36 */ /* 0x000fe20008000000 */
[----:B------:R-:W-:-:S02]  /*691b0*/  SHF.L.W.U32.HI R21, R25, 0x13, R25 ;  /* 0x0000001319157819 */ /* 0x000fc40000010e19 */
[----:B------:R-:W-:Y:S01]  /*691c0*/  SHF.L.W.U32.HI R20, R25, 0xa, R25 ;  /* 0x0000000a19147819 */ /* 0x000fe20000010e19 */
[----:B------:R-:W-:-:S03]  /*691d0*/  IMAD.IADD R26, R26, 0x1, R27 ;  /* 0x000000011a1a7824 */ /* 0x000fc600078e021b */
[----:B------:R-:W-:Y:S02]  /*691e0*/  LOP3.LUT R18, R20, R18, R21, 0x96, !PT ;  /* 0x0000001214127212 */ /* 0x000fe400078e9615 */
[----:B------:R-:W-:Y:S02]  /*691f0*/  LOP3.LUT R21, R44, R49, R25, 0xe8, !PT ;  /* 0x000000312c157212 */ /* 0x000fe400078ee819 */
[C-C-:B------:R-:W-:Y:S02]  /*69200*/  SHF.L.W.U32.HI R20, R26.reuse, 0x7, R26.reuse ;  /* 0x000000071a147819 */ /* 0x140fe40000010e1a */
        /* <DEDUP_REMOVED lines=30> */
[--C-:B------:R-:W-:Y:S02]  /*693f0*/  SHF.L.W.U32.HI R22, R20, 0xa, R20.reuse ;  /* 0x0000000a14167819 */ /* 0x100fe40000010e14 */
[----:B------:R-:W-:Y:S02]  /*69400*/  IADD3 R27, PT, PT, R27, R30, R45 ;  /* 0x0000001e1b1b7210 */ /* 0x000fe40007ffe02d */
[----:B------:R-:W-:Y:S01]  /*69410*/  LOP3.LUT R30, R22, R6, R7, 0x96, !PT ;  /* 0x00000006161e7212 */ /* 0x000fe200078e9607 */
[----:B------:R-:W-:Y:S01]  /*69420*/  VIADD R29, R29, UR11 ;  /* 0x0000000b1d1d7c36 */ /* 0x000fe20008000000 */
[----:B------:R-:W1:Y:S01]  /*69430*/  LDC.64 R6, c[0x3][0x30] ;  /* 0x00c00c00ff067b82 */ /* 0x000e620000000a00 */
[----:B------:R-:W-:-:S02]  /*69440*/  LOP3.LUT R45, R21, R25, R20, 0xe8, !PT ;  /* 0x00000019152d7212 */ /* 0x000fc400078ee814 */
[----:B------:R-:W-:Y:S02]  /*69450*/  IMAD.IADD R22, R44, 0x1, R29 ;  /* 0x000000012c167824 */ /* 0x000fe400078e021d */
[----:B------:R-:W-:-:S03]  /*69460*/  IADD3 R45, PT, PT, R29, R30, R45 ;  /* 0x0000001e1d2d7210 */ /* 0x000fc60007ffe02d */
        /* <DEDUP_REMOVED lines=13> */
[--C-:B------:R-:W-:Y:S01]  /*69540*/  SHF.L.W.U32.HI R30, R45, 0xa, R45.reuse ;  /* 0x0000000a2d1e7819 */ /* 0x100fe20000010e2d */
[----:B------:R-:W-:Y:S01]  /*69550*/  IMAD.IADD R25, R25, 0x1, R6 ;  /* 0x0000000119197824 */ /* 0x000fe200078e0206 */
[----:B------:R-:W-:Y:S02]  /*69560*/  LOP3.LUT R51, R20, R21, R45, 0xe8, !PT ;  /* 0x0000001514337212 */ /* 0x000fe400078ee82d */
[----:B------:R-:W-:Y:S02]  /*69570*/  LOP3.LUT R47, R30, R28, R47, 0x96, !PT ;  /* 0x0000001c1e2f7212 */ /* 0x000fe400078e962f */
[----:B------:R-:W-:Y:S02]  /*69580*/  SHF.L.W.U32.HI R28, R25, 0x7, R25 ;  /* 0x00000007191c7819 */ /* 0x000fe40000010e19 */
[----:B------:R-:W-:-:S02]  /*69590*/  IADD3 R51, PT, PT, R6, R47, R51 ;  /* 0x0000002f06337210 */ /* 0x000fc40007ffe033 */
        /* <DEDUP_REMOVED lines=8> */
[----:B------:R-:W-:Y:S01]  /*69620*/  IMAD.IADD R6, R6, 0x1, R7 ;  /* 0x0000000106067824 */ /* 0x000fe200078e0207 */
[----:B------:R-:W-:Y:S01]  /*69630*/  IADD3 R29, PT, PT, R18, R29, R17 ;  /* 0x0000001d121d7210 */ /* 0x000fe20007ffe011 */
[----:B------:R-:W-:Y:S01]  /*69640*/  VIADD R27, R27, 0x100 ;  /* 0x000001001b1b7836 */ /* 0x000fe20000000000 */
[----:B------:R-:W-:Y:S01]  /*69650*/  LOP3.LUT R47, R28, R26, R47, 0x96, !PT ;  /* 0x0000001a1c2f7212 */ /* 0x000fe200078e962f */
[----:B------:R-:W-:Y:S01]  /*69660*/  IMAD.IADD R18, R21, 0x1, R6 ;  /* 0x0000000115127824 */ /* 0x000fe200078e0206 */
[----:B------:R-:W-:-:S02]  /*69670*/  LOP3.LUT R26, R45, R20, R51, 0xe8, !PT ;  /* 0x000000142d1a7212 */ /* 0x000fc400078ee833 */
[C-C-:B------:R-:W-:Y:S02]  /*69680*/  SHF.L.W.U32.HI R21, R27.reuse, 0xf, R27.reuse ;  /* 0x0000000f1b157819 */ /* 0x140fe40000010e1b */
[----:B------:R-:W-:Y:S02]  /*69690*/  IADD3 R26, PT, PT, R6, R47, R26 ;  /* 0x0000002f061a7210 */ /* 0x000fe40007ffe01a */
[--C-:B------:R-:W-:Y:S02]  /*696a0*/  SHF.L.W.U32.HI R6, R27, 0xd, R27.reuse ;  /* 0x0000000d1b067819 */ /* 0x100fe40000010e1b */
[----:B------:R-:W-:Y:S02]  /*696b0*/  SHF.R.U32.HI R7, RZ, 0xa, R27 ;  /* 0x0000000aff077819 */ /* 0x000fe4000001161b */
[C-C-:B------:R-:W-:Y:S02]  /*696c0*/  SHF.L.W.U32.HI R17, R18.reuse, 0x1a, R18.reuse ;  /* 0x0000001a12117819 */ /* 0x140fe40000010e12 */
[----:B------:R-:W-:-:S02]  /*696d0*/  SHF.L.W.U32.HI R28, R18, 0x15, R18 ;  /* 0x00000015121c7819 */ /* 0x000fc40000010e12 */
[----:B------:R-:W-:Y:S02]  /*696e0*/  SHF.L.W.U32.HI R30, R18, 0x7, R18 ;  /* 0x00000007121e7819 */ /* 0x000fe40000010e12 */
[----:B------:R-:W-:Y:S02]  /*696f0*/  LOP3.LUT R21, R7, R21, R6, 0x96, !PT ;  /* 0x0000001507157212 */ /* 0x000fe400078e9606 */
[----:B------:R-:W-:Y:S02]  /*69700*/  LOP3.LUT R28, R30, R17, R28, 0x96, !PT ;  /* 0x000000111e1c7212 */ /* 0x000fe400078e961c */
[C-C-:B------:R-:W-:Y:S02]  /*69710*/  SHF.L.W.U32.HI R6, R29.reuse, 0xd, R29.reuse ;  /* 0x0000000d1d067819 */ /* 0x140fe40000010e1d */
[--C-:B------:R-:W-:Y:S02]  /*69720*/  SHF.R.U32.HI R7, RZ, 0xa, R29.reuse ;  /* 0x0000000aff077819 */ /* 0x100fe4000001161d */
        /* <DEDUP_REMOVED lines=38> */
[----:B------:R-:W-:-:S04]  /*69990*/  SHF.L.W.U32.HI R17, R49, 0xa, R49 ;  /* 0x0000000a31117819 */ /* 0x000fc80000010e31 */
[----:B------:R-:W-:Y:S01]  /*699a0*/  LOP3.LUT R7, R17, R7, R22, 0x96, !PT ;  /* 0x0000000711077212 */ /* 0x000fe200078e9616 */
[----:B------:R-:W-:Y:S01]  /*699b0*/  IMAD.IADD R22, R45, 0x1, R48 ;  /* 0x000000012d167824 */ /* 0x000fe200078e0230 */
[----:B------:R-:W-:Y:S01]  /*699c0*/  LOP3.LUT R17, R26, R51, R49, 0xe8, !PT ;  /* 0x000000331a117212 */ /* 0x000fe200078ee831 */
[----:B------:R-:W-:-:S03]  /*699d0*/  IMAD.IADD R19, R43, 0x1, R6 ;  /* 0x000000012b137824 */ /* 0x000fc600078e0206 */
[----:B------:R-:W-:Y:S02]  /*699e0*/  IADD3 R48, PT, PT, R48, R7, R17 ;  /* 0x0000000730307210 */ /* 0x000fe40007ffe011 */
[C-C-:B------:R-:W-:Y:S02]  /*699f0*/  SHF.L.W.U32.HI R6, R22.reuse, 0x1a, R22.reuse ;  /* 0x0000001a16067819 */ /* 0x140fe40000010e16 */
[C-C-:B------:R-:W-:Y:S02]  /*69a00*/  SHF.L.W.U32.HI R7, R22.reuse, 0x15, R22.reuse ;  /* 0x0000001516077819 */ /* 0x140fe40000010e16 */
[----:B------:R-:W-:-:S04]  /*69a10*/  SHF.L.W.U32.HI R17, R22, 0x7, R22 ;  /* 0x0000000716117819 */ /* 0x000fc80000010e16 */
[----:B------:R-:W-:Y:S02]  /*69a20*/  LOP3.LUT R30, R17, R6, R7, 0x96, !PT ;  /* 0x00000006111e7212 */ /* 0x000fe400078e9607 */
[C-C-:B------:R-:W-:Y:S02]  /*69a30*/  SHF.L.W.U32.HI R6, R19.reuse, 0xf, R19.reuse ;  /* 0x0000000f13067819 */ /* 0x140fe40000010e13 */
[--C-:B------:R-:W-:Y:S02]  /*69a40*/  SHF.L.W.U32.HI R7, R19, 0xd, R19.reuse ;  /* 0x0000000d13077819 */ /* 0x100fe40000010e13 */
[----:B------:R-:W-:Y:S02]  /*69a50*/  SHF.R.U32.HI R17, RZ, 0xa, R19 ;  /* 0x0000000aff117819 */ /* 0x000fe40000011613 */
[----:B------:R-:W-:Y:S02]  /*69a60*/  LOP3.LUT R45, R18, R22, R53, 0xb8, !PT ;  /* 0x00000016122d7212 */ /* 0x000fe400078eb835 */
[----:B------:R-:W-:-:S02]  /*69a70*/  LOP3.LUT R6, R17, R6, R7, 0x96, !PT ;  /* 0x0000000611067212 */ /* 0x000fc400078e9607 */
[----:B------:R-:W-:-:S03]  /*69a80*/  IADD3 R45, PT, PT, R30, R45, R25 ;  /* 0x0000002d1e2d7210 */ /* 0x000fc60007ffe019 */
[----:B------:R-:W-:-:S05]  /*69a90*/  IMAD.IADD R30, R23, 0x1, R6 ;  /* 0x00000001171e7824 */ /* 0x000fca00078e0206 */
        /* <DEDUP_REMOVED lines=8> */
[C-C-:B------:R-:W-:Y:S02]  /*69b20*/  SHF.L.W.U32.HI R46, R24.reuse, 0xe, R24.reuse ;  /* 0x0000000e182e7819 */ /* 0x140fe40000010e18 */
        /* <DEDUP_REMOVED lines=15> */
[----:B------:R-:W-:Y:S02]  /*69c20*/  LOP3.LUT R50, R50, 0x1, RZ, 0xc0, !PT ;  /* 0x0000000132327812 */ /* 0x000fe400078ec0ff */
[----:B------:R-:W-:Y:S02]  /*69c30*/  IADD3 R44, PT, PT, R25, 0x400022, R20 ;  /* 0x00400022192c7810 */ /* 0x000fe40007ffe014 */
[----:B------:R-:W-:Y:S02]  /*69c40*/  ISETP.NE.U32.AND P0, PT, R50, 0x1, PT ;  /* 0x000000013200780c */ /* 0x000fe40003f05070 */
[C-C-:B------:R-:W-:Y:S02]  /*69c50*/  SHF.L.W.U32.HI R25, R44.reuse, 0xf, R44.reuse ;  /* 0x0000000f2c197819 */ /* 0x140fe40000010e2c */
[----:B------:R-:W-:-:S02]  /*69c60*/  SHF.L.W.U32.HI R46, R44, 0xd, R44 ;  /* 0x0000000d2c2e7819 */ /* 0x000fc40000010e2c */
[----:B------:R-:W-:-:S04]  /*69c70*/  SHF.R.U32.HI R50, RZ, 0xa, R44 ;  /* 0x0000000aff327819 */ /* 0x000fc8000001162c */
        /* <DEDUP_REMOVED lines=74> */
[----:B------:R-:W-:Y:S02]  /*6a120*/  SHF.L.W.U32.HI R53, R43, 0x13, R43 ;  /* 0x000000132b357819 */ /* 0x000fe40000010e2b */
        /* <DEDUP_REMOVED lines=97> */
[----:B------:R-:W-:Y:S01]  /*6a740*/  IADD3 R49, PT, PT, R20, UR19, R49 ;  /* 0x0000001314317c10 */ /* 0x000fe2000fffe031 */
[----:B------:R-:W0:Y:S01]  /*6a750*/  LDCU.128 UR16, c[0x3][0x60] ;  /* 0x00c00c00ff1077ac */ /* 0x000e220008000c00 */
        /* <DEDUP_REMOVED lines=473> */
[--C-:B------:R-:W-:Y:S02]  /*6c4f0*/  SHF.R.U32.HI R46, RZ, 0xa, R20.reuse ;  /* 0x0000000aff2e7819 */ /* 0x100fe40000011614 */
[C---:B------:R-:W-:Y:S01]  /*6c500*/  SHF.L.W.U32.HI R47, R20.reuse, 0xf, R20 ;  /* 0x0000000f142f7819 */ /* 0x040fe20000010e14 */
        /* <DEDUP_REMOVED lines=170> */
[----:B------:R-:W-:Y:S02]  /*6cfb0*/  IADD3 R17, PT, PT, R18, R17, R7 ;  /* 0x0000001112117210 */ /* 0x000fe40007ffe007 */
[----:B------:R-:W-:-:S04]  /*6cfc0*/  LOP3.LUT R25, R6, R25, R30, 0xe8, !PT ;  /* 0x0000001906197212 */ /* 0x000fc800078ee81e */
[----:B------:R-:W-:-:S04]  /*6cfd0*/  IADD3 R49, PT, PT, R50, R49, R25 ;  /* 0x0000003132317210 */ /* 0x000fc80007ffe019 */
[----:B------:R-:W-:Y:S02]  /*6cfe0*/  SHF.L.W.U32.HI R25, R49, 0x1e, R49 ;  /* 0x0000001e31197819 */ /* 0x000fe40000010e31 */
[----:B--2---:R-:W-:-:S05]  /*6cff0*/  @!P0 LOP3.LUT R52, R47, 0x1, RZ, 0xfc, !PT ;  /* 0x000000012f348812 */ /* 0x004fca00078efcff */
[----:B------:R1:W-:Y:S04]  /*6d000*/  @!P0 STL.U8 [R1+0x20], R52 ;  /* 0x0000203401008387 */ /* 0x0003e80000100000 */
[----:B------:R-:W2:Y:S01]  /*6d010*/  LDL.U8 R7, [R1+0x20] ;  /* 0x0000200001077983 */ /* 0x000ea20000100000 */
[----:B0-----:R-:W-:-:S05]  /*6d020*/  IADD3 R47, PT, PT, R44, UR16, R17 ;  /* 0x000000102c2f7c10 */ /* 0x001fca000fffe011 */
        /* <DEDUP_REMOVED lines=170> */
[----:B--2---:R-:W-:-:S13]  /*6dad0*/  ISETP.NE.AND P0, PT, R7, R6, PT ;  /* 0x000000060700720c */ /* 0x004fda0003f05270 */
[----:B-1----:R-:W-:Y:S05]  /*6dae0*/  @P0 EXIT ;  /* 0x000000000000094d */ /* 0x002fea0003800000 */
[----:B------:R-:W0:Y:S01]  /*6daf0*/  LDC.64 R18, c[0x0][0x3d0] ;  /* 0x0000f400ff127b82 */ /* 0x000e220000000a00 */
[----:B------:R-:W-:-:S07]  /*6db00*/  IMAD.MOV.U32 R5, RZ, RZ, 0x1 ;  /* 0x00000001ff057424 */ /* 0x000fce00078e00ff */
[----:B------:R-:W1:Y:S01]  /*6db10*/  LDC.64 R6, c[0x0][0x3d8] ;  /* 0x0000f600ff067b82 */ /* 0x000e620000000a00 */
[----:B0-----:R-:W-:Y:S04]  /*6db20*/  STG.E.U8 desc[UR14][R18.64], R5 ;  /* 0x0000000512007986 */ /* 0x001fe8000c10110e */
[----:B-1----:R-:W-:Y:S04]  /*6db30*/  STG.E.U16 desc[UR14][R6.64], R41 ;  /* 0x0000002906007986 */ /* 0x002fe8000c10150e */
[----:B------:R-:W-:Y:S04]  /*6db40*/  STG.E.U16 desc[UR14][R6.64+0x2], R34 ;  /* 0x0000022206007986 */ /* 0x000fe8000c10150e */
        /* <DEDUP_REMOVED lines=21> */
[----:B------:R-:W-:Y:S01]  /*6dca0*/  STG.E.U16 desc[UR14][R6.64+0x2e], R14 ;  /* 0x00002e0e06007986 */ /* 0x000fe2000c10150e */
[----:B------:R-:W-:Y:S05]  /*6dcb0*/  EXIT ;  /* 0x000000000000794d */ /* 0x000fea0003800000 */
        .weak           $__internal_0_$__cuda_sm20_div_u64
        .type           $__internal_0_$__cuda_sm20_div_u64,@function
        .size           $__internal_0_$__cuda_sm20_div_u64,($__internal_1_$__cuda_sm20_rem_u64 - $__internal_0_$__cuda_sm20_div_u64)
$__internal_0_$__cuda_sm20_div_u64:
[----:B------:R-:W0:Y:S08]  /*6dcc0*/  I2F.U64.RP R8, UR4 ;  /* 0x0000000400087d12 */ /* 0x000e300008309000 */
[----:B0-----:R-:W0:Y:S02]  /*6dcd0*/  MUFU.RCP R8, R8 ;  /* 0x0000000800087308 */ /* 0x001e240000001000 */
[----:B0-----:R-:W-:-:S06]  /*6dce0*/  VIADD R6, R8, 0x1ffffffe ;  /* 0x1ffffffe08067836 */ /* 0x001fcc0000000000 */
[----:B------:R-:W0:Y:S02]  /*6dcf0*/  F2I.U64.TRUNC R6, R6 ;  /* 0x0000000600067311 */ /* 0x000e24000020d800 */
[----:B0-----:R-:W-:-:S04]  /*6dd00*/  IMAD.WIDE.U32 R14, R6, UR4, RZ ;  /* 0x00000004060e7c25 */ /* 0x001fc8000f8e00ff */
[C---:B------:R-:W-:Y:S01]  /*6dd10*/  IMAD R13, R6.reuse, UR5, R15 ;  /* 0x00000005060d7c24 */ /* 0x040fe2000f8e020f */
[----:B------:R-:W-:Y:S01]  /*6dd20*/  IADD3 R17, P0, PT, RZ, -R14, RZ ;  /* 0x8000000eff117210 */ /* 0x000fe20007f1e0ff */
[----:B------:R-:W-:Y:S02]  /*6dd30*/  IMAD.MOV.U32 R15, RZ, RZ, R6 ;  /* 0x000000ffff0f7224 */ /* 0x000fe400078e0006 */
[----:B------:R-:W-:Y:S02]  /*6dd40*/  IMAD R13, R7, UR4, R13 ;  /* 0x00000004070d7c24 */ /* 0x000fe4000f8e020d */
[----:B------:R-:W-:-:S04]  /*6dd50*/  IMAD.HI.U32 R14, R6, R17, RZ ;  /* 0x00000011060e7227 */ /* 0x000fc800078e00ff */
[----:B------:R-:W-:-:S04]  /*6dd60*/  IMAD.X R13, RZ, RZ, ~R13, P0 ;  /* 0x000000ffff0d7224 */ /* 0x000fc800000e0e0d */
[----:B------:R-:W-:-:S04]  /*6dd70*/  IMAD.WIDE.U32 R14, P0, R6, R13, R14 ;  /* 0x0000000d060e7225 */ /* 0x000fc8000780000e */
[C---:B------:R-:W-:Y:S02]  /*6dd80*/  IMAD R19, R7.reuse, R13, RZ ;  /* 0x0000000d07137224 */ /* 0x040fe400078e02ff */
[----:B------:R-:W-:-:S04]  /*6dd90*/  IMAD.HI.U32 R14, P1, R7, R17, R14 ;  /* 0x00000011070e7227 */ /* 0x000fc8000782000e */
[----:B------:R-:W-:Y:S01]  /*6dda0*/  IMAD.HI.U32 R13, R7, R13, RZ ;  /* 0x0000000d070d7227 */ /* 0x000fe200078e00ff */
[----:B------:R-:W-:-:S03]  /*6ddb0*/  IADD3 R15, P2, PT, R19, R14, RZ ;  /* 0x0000000e130f7210 */ /* 0x000fc60007f5e0ff */
[----:B------:R-:W-:Y:S02]  /*6ddc0*/  IMAD.X R8, R13, 0x1, R7, P0 ;  /* 0x000000010d087824 */ /* 0x000fe400000e0607 */
[----:B------:R-:W-:-:S03]  /*6ddd0*/  IMAD.WIDE.U32 R6, R15, UR4, RZ ;  /* 0x000000040f067c25 */ /* 0x000fc6000f8e00ff */
[----:B------:R-:W-:Y:S01]  /*6dde0*/  IADD3.X R13, PT, PT, RZ, RZ, R8, P2, P1 ;  /* 0x000000ffff0d7210 */ /* 0x000fe200017e2408 */
[----:B------:R-:W-:Y:S01]  /*6ddf0*/  IMAD R8, R15, UR5, R7 ;  /* 0x000000050f087c24 */ /* 0x000fe2000f8e0207 */
[----:B------:R-:W-:-:S03]  /*6de00*/  IADD3 R7, P0, PT, RZ, -R6, RZ ;  /* 0x80000006ff077210 */ /* 0x000fc60007f1e0ff */
        /* <DEDUP_REMOVED lines=9> */
[----:B------:R-:W-:-:S03]  /*6dea0*/  IMAD.HI.U32 R6, R15, R5, RZ ;  /* 0x000000050f067227 */ /* 0x000fc600078e00ff */
[----:B------:R-:W-:Y:S01]  /*6deb0*/  IADD3.X R13, PT, PT, RZ, RZ, R13, P2, P1 ;  /* 0x000000ffff0d7210 */ /* 0x000fe200017e240d */
[----:B------:R-:W-:Y:S02]  /*6dec0*/  IMAD.MOV.U32 R7, RZ, RZ, RZ ;  /* 0x000000ffff077224 */ /* 0x000fe400078e00ff */
[----:B------:R-:W-:-:S04]  /*6ded0*/  IMAD.WIDE.U32 R6, R15, R4, R6 ;  /* 0x000000040f067225 */ /* 0x000fc800078e0006 */
[C---:B------:R-:W-:Y:S02]  /*6dee0*/  IMAD R15, R13.reuse, R4, RZ ;  /* 0x000000040d0f7224 */ /* 0x040fe400078e02ff */
[----:B------:R-:W-:-:S04]  /*6def0*/  IMAD.HI.U32 R6, P0, R13, R5, R6 ;  /* 0x000000050d067227 */ /* 0x000fc80007800006 */
[----:B------:R-:W-:Y:S01]  /*6df00*/  IMAD.HI.U32 R8, R13, R4, RZ ;  /* 0x000000040d087227 */ /* 0x000fe200078e00ff */
[----:B------:R-:W-:-:S03]  /*6df10*/  IADD3 R13, P1, PT, R15, R6, RZ ;  /* 0x000000060f0d7210 */ /* 0x000fc60007f3e0ff */
[----:B------:R-:W-:Y:S02]  /*6df20*/  IMAD.X R8, RZ, RZ, R8, P0 ;  /* 0x000000ffff087224 */ /* 0x000fe400000e0608 */
[----:B------:R-:W-:-:S04]  /*6df30*/  IMAD.WIDE.U32 R6, R13, UR4, RZ ;  /* 0x000000040d067c25 */ /* 0x000fc8000f8e00ff */
[----:B------:R-:W-:Y:S01]  /*6df40*/  IMAD.X R8, RZ, RZ, R8, P1 ;  /* 0x000000ffff087224 */ /* 0x000fe200008e0608 */
[----:B------:R-:W-:Y:S01]  /*6df50*/  IADD3 R15, P1, PT, -R6, R5, RZ ;  /* 0x00000005060f7210 */ /* 0x000fe20007f3e1ff */
[----:B------:R-:W-:-:S03]  /*6df60*/  IMAD R7, R13, UR5, R7 ;  /* 0x000000050d077c24 */ /* 0x000fc6000f8e0207 */
[----:B------:R-:W-:Y:S01]  /*6df70*/  ISETP.GE.U32.AND P0, PT, R15, UR4, PT ;  /* 0x000000040f007c0c */ /* 0x000fe2000bf06070 */
[----:B------:R-:W-:-:S04]  /*6df80*/  IMAD R7, R8, UR4, R7 ;  /* 0x0000000408077c24 */ /* 0x000fc8000f8e0207 */
[----:B------:R-:W-:Y:S01]  /*6df90*/  IMAD.X R14, R4, 0x1, ~R7, P1 ;  /* 0x00000001040e7824 */ /* 0x000fe200008e0e07 */
[----:B------:R-:W-:Y:S02]  /*6dfa0*/  IADD3 R4, P2, PT, R13, 0x1, RZ ;  /* 0x000000010d047810 */ /* 0x000fe40007f5e0ff */
[----:B------:R-:W-:Y:S02]  /*6dfb0*/  IADD3 R6, P1, PT, R15, -UR4, RZ ;  /* 0x800000040f067c10 */ /* 0x000fe4000ff3e0ff */
[C---:B------:R-:W-:Y:S01]  /*6dfc0*/  ISETP.GE.U32.AND.EX P0, PT, R14.reuse, UR5, PT, P0 ;  /* 0x000000050e007c0c */ /* 0x040fe2000bf06100 */
[----:B------:R-:W-:Y:S01]  /*6dfd0*/  IMAD.X R5, RZ, RZ, R8, P2 ;  /* 0x000000ffff057224 */ /* 0x000fe200010e0608 */
[----:B------:R-:W-:Y:S02]  /*6dfe0*/  IADD3.X R7, PT, PT, R14, ~UR5, RZ, P1, !PT ;  /* 0x800000050e077c10 */ /* 0x000fe40008ffe4ff */
[----:B------:R-:W-:Y:S02]  /*6dff0*/  SEL R6, R6, R15, P0 ;  /* 0x0000000f06067207 */ /* 0x000fe40000000000 */
[----:B------:R-:W-:-:S02]  /*6e000*/  SEL R13, R4, R13, P0 ;  /* 0x0000000d040d7207 */ /* 0x000fc40000000000 */
[----:B------:R-:W-:Y:S02]  /*6e010*/  SEL R4, R7, R14, P0 ;  /* 0x0000000e07047207 */ /* 0x000fe40000000000 */
[----:B------:R-:W-:Y:S01]  /*6e020*/  SEL R8, R5, R8, P0 ;  /* 0x0000000805087207 */ /* 0x000fe20000000000 */
[----:B------:R-:W-:Y:S01]  /*6e030*/  IMAD.MOV.U32 R5, RZ, RZ, 0x0 ;  /* 0x00000000ff057424 */ /* 0x000fe200078e00ff */
[----:B------:R-:W-:Y:S02]  /*6e040*/  ISETP.GE.U32.AND P0, PT, R6, UR4, PT ;  /* 0x0000000406007c0c */ /* 0x000fe4000bf06070 */
[----:B------:R-:W-:Y:S02]  /*6e050*/  IADD3 R6, P2, PT, R13, 0x1, RZ ;  /* 0x000000010d067810 */ /* 0x000fe40007f5e0ff */
[----:B------:R-:W-:Y:S02]  /*6e060*/  ISETP.NE.U32.AND P1, PT, RZ, UR4, PT ;  /* 0x00000004ff007c0c */ /* 0x000fe4000bf25070 */
[----:B------:R-:W-:Y:S01]  /*6e070*/  ISETP.GE.U32.AND.EX P0, PT, R4, UR5, PT, P0 ;  /* 0x0000000504007c0c */ /* 0x000fe2000bf06100 */
[----:B------:R-:W-:Y:S01]  /*6e080*/  IMAD.X R7, RZ, RZ, R8, P2 ;  /* 0x000000ffff077224 */ /* 0x000fe200010e0608 */
[----:B------:R-:W-:Y:S01]  /*6e090*/  ISETP.NE.AND.EX P1, PT, RZ, UR5, PT, P1 ;  /* 0x00000005ff007c0c */ /* 0x000fe2000bf25310 */
[----:B------:R-:W-:Y:S01]  /*6e0a0*/  IMAD.MOV.U32 R4, RZ, RZ, R0 ;  /* 0x000000ffff047224 */ /* 0x000fe200078e0000 */
[----:B------:R-:W-:-:S02]  /*6e0b0*/  SEL R6, R6, R13, P0 ;  /* 0x0000000d06067207 */ /* 0x000fc40000000000 */
[----:B------:R-:W-:Y:S02]  /*6e0c0*/  SEL R7, R7, R8, P0 ;  /* 0x0000000807077207 */ /* 0x000fe40000000000 */
[----:B------:R-:W-:Y:S02]  /*6e0d0*/  SEL R6, R6, 0xffffffff, P1 ;  /* 0xffffffff06067807 */ /* 0x000fe40000800000 */
[----:B------:R-:W-:Y:S01]  /*6e0e0*/  SEL R7, R7, 0xffffffff, P1 ;  /* 0xffffffff07077807 */ /* 0x000fe20000800000 */
[----:B------:R-:W-:Y:S06]  /*6e0f0*/  RET.REL.NODEC R4 `(_Z24test_combinations_kernelPKtS0_S0_S0_S0_S0_S0_iiiiiPbPt) ;  /* 0xfffff91c04c07950 */ /* 0x000fec0003c3ffff */
        .weak           $__internal_1_$__cuda_sm20_rem_u64
        .type           $__internal_1_$__cuda_sm20_rem_u64,@function
        .size           $__internal_1_$__cuda_sm20_rem_u64,(.L_x_3694 - $__internal_1_$__cuda_sm20_rem_u64)
$__internal_1_$__cuda_sm20_rem_u64:
[----:B------:R-:W0:Y:S01]  /*6e100*/  LDCU UR4, c[0x0][0x3c8] ;  /* 0x00007900ff0477ac */ /* 0x000e220008000800 */
[----:B------:R-:W-:Y:S02]  /*6e110*/  UMOV UR5, UR10 ;  /* 0x0000000a00057c82 */ /* 0x000fe40008000000 */
[----:B0-----:R-:W0:Y:S08]  /*6e120*/  I2F.U64.RP R8, UR4 ;  /* 0x0000000400087d12 */ /* 0x001e300008309000 */
[----:B0-----:R-:W0:Y:S02]  /*6e130*/  MUFU.RCP R8, R8 ;  /* 0x0000000800087308 */ /* 0x001e240000001000 */
[----:B0-----:R-:W-:-:S06]  /*6e140*/  VIADD R4, R8, 0x1ffffffe ;  /* 0x1ffffffe08047836 */ /* 0x001fcc0000000000 */
[----:B------:R-:W0:Y:S02]  /*6e150*/  F2I.U64.TRUNC R4, R4 ;  /* 0x0000000400047311 */ /* 0x000e24000020d800 */
[----:B0-----:R-:W-:-:S04]  /*6e160*/  IMAD.WIDE.U32 R6, R4, UR4, RZ ;  /* 0x0000000404067c25 */ /* 0x001fc8000f8e00ff */
[----:B------:R-:W-:Y:S01]  /*6e170*/  IMAD R7, R4, UR10, R7 ;  /* 0x0000000a04077c24 */ /* 0x000fe2000f8e0207 */
[----:B------:R-:W-:-:S03]  /*6e180*/  IADD3 R13, P0, PT, RZ, -R6, RZ ;  /* 0x80000006ff0d7210 */ /* 0x000fc60007f1e0ff */
[----:B------:R-:W-:Y:S02]  /*6e190*/  IMAD R7, R5, UR4, R7 ;  /* 0x0000000405077c24 */ /* 0x000fe4000f8e0207 */
[----:B------:R-:W-:-:S04]  /*6e1a0*/  IMAD.HI.U32 R6, R4, R13, RZ ;  /* 0x0000000d04067227 */ /* 0x000fc800078e00ff */
[----:B------:R-:W-:Y:S02]  /*6e1b0*/  IMAD.X R15, RZ, RZ, ~R7, P0 ;  /* 0x000000ffff0f7224 */ /* 0x000fe400000e0e07 */
[----:B------:R-:W-:Y:S02]  /*6e1c0*/  IMAD.MOV.U32 R7, RZ, RZ, R4 ;  /* 0x000000ffff077224 */ /* 0x000fe400078e0004 */
[-C--:B------:R-:W-:Y:S02]  /*6e1d0*/  IMAD R17, R5, R15.reuse, RZ ;  /* 0x0000000f05117224 */ /* 0x080fe400078e02ff */
[----:B------:R-:W-:-:S04]  /*6e1e0*/  IMAD.WIDE.U32 R6, P0, R4, R15, R6 ;  /* 0x0000000f04067225 */ /* 0x000fc80007800006 */
[----:B------:R-:W-:-:S04]  /*6e1f0*/  IMAD.HI.U32 R15, R5, R15, RZ ;  /* 0x0000000f050f7227 */ /* 0x000fc800078e00ff */
[----:B------:R-:W-:-:S05]  /*6e200*/  IMAD.HI.U32 R6, P1, R5, R13, R6 ;  /* 0x0000000d05067227 */ /* 0x000fca0007820006 */
[----:B------:R-:W-:Y:S01]  /*6e210*/  IADD3 R7, P2, PT, R17, R6, RZ ;  /* 0x0000000611077210 */ /* 0x000fe20007f5e0ff */
[----:B------:R-:W-:-:S04]  /*6e220*/  IMAD.X R6, R15, 0x1, R5, P0 ;  /* 0x000000010f067824 */ /* 0x000fc800000e0605 */
[----:B------:R-:W-:Y:S01]  /*6e230*/  IMAD.WIDE.U32 R4, R7, UR4, RZ ;  /* 0x0000000407047c25 */ /* 0x000fe2000f8e00ff */
[----:B------:R-:W-:-:S03]  /*6e240*/  IADD3.X R13, PT, PT, RZ, RZ, R6, P2, P1 ;  /* 0x000000ffff0d7210 */ /* 0x000fc600017e2406 */
        /* <DEDUP_REMOVED lines=21> */
[----:B------:R-:W-:Y:S02]  /*6e3a0*/  IMAD.X R6, RZ, RZ, R6, P1 ;  /* 0x000000ffff067224 */ /* 0x000fe400008e0606 */
[----:B------:R-:W-:Y:S01]  /*6e3b0*/  IMAD R7, R7, UR10, R5 ;  /* 0x0000000a07077c24 */ /* 0x000fe2000f8e0205 */
[----:B------:R-:W-:-:S03]  /*6e3c0*/  IADD3 R5, P1, PT, -R4, R2, RZ ;  /* 0x0000000204057210 */ /* 0x000fc60007f3e1ff */
[----:B------:R-:W-:Y:S01]  /*6e3d0*/  IMAD R6, R6, UR4, R7 ;  /* 0x0000000406067c24 */ /* 0x000fe2000f8e0207 */
[----:B------:R-:W-:-:S03]  /*6e3e0*/  ISETP.GE.U32.AND P0, PT, R5, UR4, PT ;  /* 0x0000000405007c0c */ /* 0x000fc6000bf06070 */
[----:B------:R-:W-:Y:S01]  /*6e3f0*/  IMAD.X R6, R3, 0x1, ~R6, P1 ;  /* 0x0000000103067824 */ /* 0x000fe200008e0e06 */
[----:B------:R-:W-:-:S04]  /*6e400*/  IADD3 R2, P1, PT, R5, -UR4, RZ ;  /* 0x8000000405027c10 */ /* 0x000fc8000ff3e0ff */
[C---:B------:R-:W-:Y:S02]  /*6e410*/  ISETP.GE.U32.AND.EX P0, PT, R6.reuse, UR10, PT, P0 ;  /* 0x0000000a06007c0c */ /* 0x040fe4000bf06100 */
[----:B------:R-:W-:Y:S02]  /*6e420*/  IADD3.X R3, PT, PT, R6, ~UR10, RZ, P1, !PT ;  /* 0x8000000a06037c10 */ /* 0x000fe40008ffe4ff */
[----:B------:R-:W-:Y:S02]  /*6e430*/  SEL R2, R2, R5, P0 ;  /* 0x0000000502027207 */ /* 0x000fe40000000000 */
[----:B------:R-:W-:Y:S02]  /*6e440*/  SEL R3, R3, R6, P0 ;  /* 0x0000000603037207 */ /* 0x000fe40000000000 */
[C---:B------:R-:W-:Y:S01]  /*6e450*/  ISETP.GE.U32.AND P0, PT, R2.reuse, UR4, PT ;  /* 0x0000000402007c0c */ /* 0x040fe2000bf06070 */
[----:B------:R-:W-:Y:S01]  /*6e460*/  VIADD R13, R2, -UR4 ;  /* 0x80000004020d7c36 */ /* 0x000fe20008000000 */
[----:B------:R-:W-:-:S02]  /*6e470*/  ISETP.NE.U32.AND P1, PT, RZ, UR4, PT ;  /* 0x00000004ff007c0c */ /* 0x000fc4000bf25070 */
[----:B------:R-:W-:Y:S01]  /*6e480*/  ISETP.GE.U32.AND.EX P0, PT, R3, UR10, PT, P0 ;  /* 0x0000000a03007c0c */ /* 0x000fe2000bf06100 */
[----:B------:R-:W-:Y:S01]  /*6e490*/  IMAD.MOV.U32 R3, RZ, RZ, 0x0 ;  /* 0x00000000ff037424 */ /* 0x000fe200078e00ff */
[----:B------:R-:W-:Y:S02]  /*6e4a0*/  ISETP.NE.AND.EX P1, PT, RZ, UR10, PT, P1 ;  /* 0x0000000aff007c0c */ /* 0x000fe4000bf25310 */
[----:B------:R-:W-:Y:S01]  /*6e4b0*/  SEL R13, R13, R2, P0 ;  /* 0x000000020d0d7207 */ /* 0x000fe20000000000 */
[----:B------:R-:W-:-:S03]  /*6e4c0*/  IMAD.MOV.U32 R2, RZ, RZ, R0 ;  /* 0x000000ffff027224 */ /* 0x000fc600078e0000 */
[----:B------:R-:W-:Y:S01]  /*6e4d0*/  SEL R13, R13, 0xffffffff, P1 ;  /* 0xffffffff0d0d7807 */ /* 0x000fe20000800000 */
[----:B------:R-:W-:Y:S06]  /*6e4e0*/  RET.REL.NODEC R2 `(_Z24test_combinations_kernelPKtS0_S0_S0_S0_S0_S0_iiiiiPbPt) ;  /* 0xfffff91802c47950 */ /* 0x000fec0003c3ffff */
.L_x_3692:
[----:B------:R-:W-:-:S00]  /*6e4f0*/  BRA `(.L_x_3692) ;  /* 0xfffffffc00fc7947 */ /* 0x000fc0000383ffff */
[----:B------:R-:W-:-:S00]  /*6e500*/  NOP ;  /* 0x0000000000007918 */ /* 0x000fc00000000000 */
[----:B------:R-:W-:-:S00]  /*6e510*/  NOP ;  /* 0x0000000000007918 */ /* 0x000fc00000000000 */
[----:B------:R-:W-:-:S00]  /*6e520*/  NOP ;  /* 0x0000000000007918 */ /* 0x000fc00000000000 */
[----:B------:R-:W-:-:S00]  /*6e530*/  NOP ;  /* 0x0000000000007918 */ /* 0x000fc00000000000 */
[----:B------:R-:W-:-:S00]  /*6e540*/  NOP ;  /* 0x0000000000007918 */ /* 0x000fc00000000000 */
[----:B------:R-:W-:-:S00]  /*6e550*/  NOP ;  /* 0x0000000000007918 */ /* 0x000fc00000000000 */
[----:B------:R-:W-:-:S00]  /*6e560*/  NOP ;  /* 0x0000000000007918 */ /* 0x000fc00000000000 */
[----:B------:R-:W-:-:S00]  /*6e570*/  NOP ;  /* 0x0000000000007918 */ /* 0x000fc00000000000 */
.L_x_3694:


//--------------------- .nv.shared._Z24test_combinations_kernelPKtS0_S0_S0_S0_S0_S0_iiiiiPbPt --------------------------
	.section	.nv.shared._Z24test_combinations_kernelPKtS0_S0_S0_S0_S0_S0_iiiiiPbPt,"aw",@nobits
	.sectionflags	@""
	.align	2
.nv.shared._Z24test_combinations_kernelPKtS0_S0_S0_S0_S0_S0_iiiiiPbPt:
	.zero		1040


//--------------------- .nv.shared.reserved.0     --------------------------
	.section	.nv.shared.reserved.0,"aw",@nobits
	.weak		__nv_reservedSMEM_offset_0_alias
	.size		__nv_reservedSMEM_offset_0_alias, 0, 64
	.other		__nv_reservedSMEM_offset_0_alias,@"STO_CUDA_RESERVED_SHARED STV_DEFAULT"
__nv_reservedSMEM_offset_0_alias:
	.zero		0
	.zero		64


//--------------------- .nv.constant0._Z24test_combinations_kernelPKtS0_S0_S0_S0_S0_S0_iiiiiPbPt --------------------------
	.section	.nv.constant0._Z24test_combinations_kernelPKtS0_S0_S0_S0_S0_S0_iiiiiPbPt,"a",@progbits
	.sectionflags	@""
	.align	4
.nv.constant0._Z24test_combinations_kernelPKtS0_S0_S0_S0_S0_S0_iiiiiPbPt:
	.zero		992


//--------------------- SYMBOLS --------------------------

	.type		.nv.reservedSmem.offset0,@object
	.size		.nv.reservedSmem.offset0,0x4
	.type		.nv.reservedSmem.cap,@object
	.size		.nv.reservedSmem.cap,0x4
